def matmul_kernel(
    a_ptr,
    b_ptr,
    c_ptr,
    M,
    N,
    K,
    stride_am,
    stride_ak,
    stride_bk,
    stride_bn,
    stride_cm,
    stride_cn,
    BLOCK_M: tl.constexpr,
    BLOCK_N: tl.constexpr,
    BLOCK_K: tl.constexpr,
    GROUP_M: tl.constexpr,
):
    pid = tl.program_id(axis=0)
    num_pid_m = tl.cdiv(M, BLOCK_M)
    num_pid_n = tl.cdiv(N, BLOCK_N)
    num_pid_in_group = GROUP_M * num_pid_n
    group_id = pid // num_pid_in_group
    first_pid_m = group_id * GROUP_M
    group_size_m = min(num_pid_m - first_pid_m, GROUP_M)
    pid_m = first_pid_m + ((pid % num_pid_in_group) % group_size_m)
    pid_n = (pid % num_pid_in_group) // group_size_m

    offs_am = (pid_m * BLOCK_M + tl.arange(0, BLOCK_M)) % M
    offs_bn = (pid_n * BLOCK_N + tl.arange(0, BLOCK_N)) % N
    offs_k = tl.arange(0, BLOCK_K)
    a_ptrs = a_ptr + offs_am[:, None] * stride_am + offs_k[None, :] * stride_ak
    b_ptrs = b_ptr + offs_k[:, None] * stride_bk + offs_bn[None, :] * stride_bn

    acc = tl.zeros((BLOCK_M, BLOCK_N), dtype=tl.float32)
    for kk in range(0, tl.cdiv(K, BLOCK_K)):
        a = tl.load(a_ptrs, mask=offs_k[None, :] < K - kk * BLOCK_K, other=0.0)
        b = tl.load(b_ptrs, mask=offs_k[:, None] < K - kk * BLOCK_K, other=0.0)
        acc = tl.dot(a, b, acc)
        a_ptrs += BLOCK_K * stride_ak
        b_ptrs += BLOCK_K * stride_bk

    c = acc.to(c_ptr.dtype.element_ty)
    offs_cm = pid_m * BLOCK_M + tl.arange(0, BLOCK_M)
    offs_cn = pid_n * BLOCK_N + tl.arange(0, BLOCK_N)
    c_ptrs = c_ptr + offs_cm[:, None] * stride_cm + offs_cn[None, :] * stride_cn
    mask = (offs_cm[:, None] < M) & (offs_cn[None, :] < N)
    tl.store(c_ptrs, c, mask=mask)

# config = {"BLOCK_K": 128, "BLOCK_M": 64, "BLOCK_N": 256, "GROUP_M": 1, "arch": "sm_90", "dtype": "bf16", "num_ctas": 1, "num_stages": 3, "num_warps": 4}
# arch = sm_90


// ===== COMPILED SASS (sm_90a) =====

	.target	sm_90a

	.elftype	@"ET_EXEC"


//--------------------- .note.nv.tkinfo           --------------------------
	.section	.note.nv.tkinfo,"",@"SHT_NOTE"
	.sectionflags	@"SHF_NOTE_NV_TKINFO"
	.tkinfo
        /*0018*/ 	.word	0x00000002
        /*0030*/ 	.string	""
        /*0030*/ 	.string	"ptxas"
        /*0030*/ 	.string	"Cuda compilation tools, release 13.0, V13.0.88"
        /*0030*/ 	.string	"Build cuda_13.0.r13.0/compiler.36424714_0"
        /*0030*/ 	.string	"-v  -suppress-debug-info  -lineinfo  -arch sm_90a "



//--------------------- .note.nv.cuinfo           --------------------------
	.section	.note.nv.cuinfo,"",@"SHT_NOTE"
	.sectionflags	@"SHF_NOTE_NV_CUINFO"
        /*0018*/ 	.short	0x0002
        /*001a*/ 	.short	0x005a
        /*001c*/ 	.short	0x0082
	.zero		2


//--------------------- .nv.info                  --------------------------
	.section	.nv.info,"",@"SHT_CUDA_INFO"
	.align	4


	//----- nvinfo : EIATTR_REGCOUNT
	.align		4
        /*0000*/ 	.byte	0x04, 0x2f
        /*0002*/ 	.short	(.L_1 - .L_0)
	.align		4
.L_0:
        /*0004*/ 	.word	index@(matmul_kernel)
        /*0008*/ 	.word	0x000000ff


	//----- nvinfo : EIATTR_FRAME_SIZE
	.align		4
.L_1:
        /*000c*/ 	.byte	0x04, 0x11
        /*000e*/ 	.short	(.L_3 - .L_2)
	.align		4
.L_2:
        /*0010*/ 	.word	index@(matmul_kernel)
        /*0014*/ 	.word	0x00000bc8


	//----- nvinfo : EIATTR_MIN_STACK_SIZE
	.align		4
.L_3:
        /*0018*/ 	.byte	0x04, 0x12
        /*001a*/ 	.short	(.L_5 - .L_4)
	.align		4
.L_4:
        /*001c*/ 	.word	index@(matmul_kernel)
        /*0020*/ 	.word	0x00000bc8
.L_5:


//--------------------- .nv.compat                --------------------------
	.section	.nv.compat,"",@"SHT_CUDA_COMPAT_INFO"
	.align	4
        /*0000*/ 	.byte	0x02, 0x09, 0x01, 0x00, 0x02, 0x02, 0x04, 0x00, 0x02, 0x05, 0x05, 0x00, 0x03, 0x07, 0x01, 0x01
        /*0010*/ 	.byte	0x02, 0x03, 0x00, 0x00, 0x02, 0x06, 0x01, 0x00, 0x04, 0x0b, 0x08, 0x00, 0x00, 0x00, 0x00, 0x00
        /*0020*/ 	.byte	0x00, 0x00, 0x00, 0x00


//--------------------- .nv.info.matmul_kernel    --------------------------
	.section	.nv.info.matmul_kernel,"",@"SHT_CUDA_INFO"
	.sectionflags	@""
	.align	4


	//----- nvinfo : EIATTR_CUDA_API_VERSION
	.align		4
        /*0000*/ 	.byte	0x04, 0x37
        /*0002*/ 	.short	(.L_7 - .L_6)
.L_6:
        /*0004*/ 	.word	0x00000082


	//----- nvinfo : EIATTR_KPARAM_INFO
	.align		4
.L_7:
        /*0008*/ 	.byte	0x04, 0x17
        /*000a*/ 	.short	(.L_9 - .L_8)
.L_8:
        /*000c*/ 	.word	0x00000000
        /*0010*/ 	.short	0x000d
        /*0012*/ 	.short	0x0048
        /*0014*/ 	.byte	0x00, 0xf4, 0x21, 0x00


	//----- nvinfo : EIATTR_KPARAM_INFO
	.align		4
.L_9:
        /*0018*/ 	.byte	0x04, 0x17
        /*001a*/ 	.short	(.L_11 - .L_10)
.L_10:
        /*001c*/ 	.word	0x00000000
        /*0020*/ 	.short	0x000c
        /*0022*/ 	.short	0x0040
        /*0024*/ 	.byte	0x00, 0xf4, 0x21, 0x00


	//----- nvinfo : EIATTR_KPARAM_INFO
	.align		4
.L_11:
        /*0028*/ 	.byte	0x04, 0x17
        /*002a*/ 	.short	(.L_13 - .L_12)
.L_12:
        /*002c*/ 	.word	0x00000000
        /*0030*/ 	.short	0x000b
        /*0032*/ 	.short	0x0038
        /*0034*/ 	.byte	0x00, 0xf0, 0x11, 0x00


	//----- nvinfo : EIATTR_KPARAM_INFO
	.align		4
.L_13:
        /*0038*/ 	.byte	0x04, 0x17
        /*003a*/ 	.short	(.L_15 - .L_14)
.L_14:
        /*003c*/ 	.word	0x00000000
        /*0040*/ 	.short	0x000a
        /*0042*/ 	.short	0x0034
        /*0044*/ 	.byte	0x00, 0xf0, 0x11, 0x00


	//----- nvinfo : EIATTR_KPARAM_INFO
	.align		4
.L_15:
        /*0048*/ 	.byte	0x04, 0x17
        /*004a*/ 	.short	(.L_17 - .L_16)
.L_16:
        /*004c*/ 	.word	0x00000000
        /*0050*/ 	.short	0x0009
        /*0052*/ 	.short	0x0030
        /*0054*/ 	.byte	0x00, 0xf0, 0x11, 0x00


	//----- nvinfo : EIATTR_KPARAM_INFO
	.align		4
.L_17:
        /*0058*/ 	.byte	0x04, 0x17
        /*005a*/ 	.short	(.L_19 - .L_18)
.L_18:
        /*005c*/ 	.word	0x00000000
        /*0060*/ 	.short	0x0008
        /*0062*/ 	.short	0x002c
        /*0064*/ 	.byte	0x00, 0xf0, 0x11, 0x00


	//----- nvinfo : EIATTR_KPARAM_INFO
	.align		4
.L_19:
        /*0068*/ 	.byte	0x04, 0x17
        /*006a*/ 	.short	(.L_21 - .L_20)
.L_20:
        /*006c*/ 	.word	0x00000000
        /*0070*/ 	.short	0x0007
        /*0072*/ 	.short	0x0028
        /*0074*/ 	.byte	0x00, 0xf0, 0x11, 0x00


	//----- nvinfo : EIATTR_KPARAM_INFO
	.align		4
.L_21:
        /*0078*/ 	.byte	0x04, 0x17
        /*007a*/ 	.short	(.L_23 - .L_22)
.L_22:
        /*007c*/ 	.word	0x00000000
        /*0080*/ 	.short	0x0006
        /*0082*/ 	.short	0x0024
        /*0084*/ 	.byte	0x00, 0xf0, 0x11, 0x00


	//----- nvinfo : EIATTR_KPARAM_INFO
	.align		4
.L_23:
        /*0088*/ 	.byte	0x04, 0x17
        /*008a*/ 	.short	(.L_25 - .L_24)
.L_24:
        /*008c*/ 	.word	0x00000000
        /*0090*/ 	.short	0x0005
        /*0092*/ 	.short	0x0020
        /*0094*/ 	.byte	0x00, 0xf0, 0x11, 0x00


	//----- nvinfo : EIATTR_KPARAM_INFO
	.align		4
.L_25:
        /*0098*/ 	.byte	0x04, 0x17
        /*009a*/ 	.short	(.L_27 - .L_26)
.L_26:
        /*009c*/ 	.word	0x00000000
        /*00a0*/ 	.short	0x0004
        /*00a2*/ 	.short	0x001c
        /*00a4*/ 	.byte	0x00, 0xf0, 0x11, 0x00


	//----- nvinfo : EIATTR_KPARAM_INFO
	.align		4
.L_27:
        /*00a8*/ 	.byte	0x04, 0x17
        /*00aa*/ 	.short	(.L_29 - .L_28)
.L_28:
        /*00ac*/ 	.word	0x00000000
        /*00b0*/ 	.short	0x0003
        /*00b2*/ 	.short	0x0018
        /*00b4*/ 	.byte	0x00, 0xf0, 0x11, 0x00


	//----- nvinfo : EIATTR_KPARAM_INFO
	.align		4
.L_29:
        /*00b8*/ 	.byte	0x04, 0x17
        /*00ba*/ 	.short	(.L_31 - .L_30)
.L_30:
        /*00bc*/ 	.word	0x00000000
        /*00c0*/ 	.short	0x0002
        /*00c2*/ 	.short	0x0010
        /*00c4*/ 	.byte	0x00, 0xf4, 0x21, 0x00


	//----- nvinfo : EIATTR_KPARAM_INFO
	.align		4
.L_31:
        /*00c8*/ 	.byte	0x04, 0x17
        /*00ca*/ 	.short	(.L_33 - .L_32)
.L_32:
        /*00cc*/ 	.word	0x00000000
        /*00d0*/ 	.short	0x0001
        /*00d2*/ 	.short	0x0008
        /*00d4*/ 	.byte	0x00, 0xf4, 0x21, 0x00


	//----- nvinfo : EIATTR_KPARAM_INFO
	.align		4
.L_33:
        /*00d8*/ 	.byte	0x04, 0x17
        /*00da*/ 	.short	(.L_35 - .L_34)
.L_34:
        /*00dc*/ 	.word	0x00000000
        /*00e0*/ 	.short	0x0000
        /*00e2*/ 	.short	0x0000
        /*00e4*/ 	.byte	0x00, 0xf4, 0x21, 0x00


	//----- nvinfo : EIATTR_SPARSE_MMA_MASK
	.align		4
.L_35:
        /*00e8*/ 	.byte	0x03, 0x50
        /*00ea*/ 	.short	0x0000


	//----- nvinfo : EIATTR_MAXREG_COUNT
	.align		4
        /*00ec*/ 	.byte	0x03, 0x1b
        /*00ee*/ 	.short	0x00ff


	//----- nvinfo : EIATTR_NUM_BARRIERS
	.align		4
        /*00f0*/ 	.byte	0x02, 0x4c
        /*00f2*/ 	.byte	0x01
	.zero		1


	//----- nvinfo : EIATTR_ANNOTATIONS
	.align		4
        /*00f4*/ 	.byte	0x04, 0x55
        /*00f6*/ 	.short	(.L_37 - .L_36)


	//   ....[0]....
.L_36:
        /*00f8*/ 	.word	0x00000001
        /*00fc*/ 	.byte	0xe0, 0x06, 0x00, 0x00, 0x01, 0x00, 0x00, 0x00, 0x90, 0x07, 0x00, 0x00, 0x01, 0x00, 0x00, 0x00
        /* <DEDUP_REMOVED lines=1447> */
        /*5b7c*/ 	.byte	0x70, 0x6e, 0x02, 0x00, 0x01, 0x00, 0x00, 0x00, 0xf0, 0x72, 0x02, 0x00


	//----- nvinfo : EIATTR_MERCURY_ISA_VERSION
	.align		4
.L_37:
        /*5b88*/ 	.byte	0x03, 0x5f
        /*5b8a*/ 	.short	0x0101


	//----- nvinfo : EIATTR_EXIT_INSTR_OFFSETS
	.align		4
        /*5b8c*/ 	.byte	0x04, 0x1c
        /*5b8e*/ 	.short	(.L_39 - .L_38)


	//   ....[0]....
.L_38:
        /*5b90*/ 	.word	0x0002b6d0


	//   ....[1]....
        /*5b94*/ 	.word	0x0002b700


	//----- nvinfo : EIATTR_REQNTID
	.align		4
.L_39:
        /*5b98*/ 	.byte	0x04, 0x10
        /*5b9a*/ 	.short	(.L_41 - .L_40)
.L_40:
        /*5b9c*/ 	.word	0x00000080
        /*5ba0*/ 	.word	0x00000001
        /*5ba4*/ 	.word	0x00000001


	//----- nvinfo : EIATTR_CBANK_PARAM_SIZE
	.align		4
.L_41:
        /*5ba8*/ 	.byte	0x03, 0x19
        /*5baa*/ 	.short	0x0050


	//----- nvinfo : EIATTR_PARAM_CBANK
	.align		4
        /*5bac*/ 	.byte	0x04, 0x0a
        /*5bae*/ 	.short	(.L_43 - .L_42)
	.align		4
.L_42:
        /*5bb0*/ 	.word	index@(.nv.constant0.matmul_kernel)
        /*5bb4*/ 	.short	0x0210
        /*5bb6*/ 	.short	0x0050


	//----- nvinfo : EIATTR_SW_WAR
	.align		4
.L_43:
        /*5bb8*/ 	.byte	0x04, 0x36
        /*5bba*/ 	.short	(.L_45 - .L_44)
.L_44:
        /*5bbc*/ 	.word	0x00000008
.L_45:


//--------------------- .nv.callgraph             --------------------------
	.section	.nv.callgraph,"",@"SHT_CUDA_CALLGRAPH"
	.align	4
	.sectionentsize	8
	.align		4
        /*0000*/ 	.word	0x00000000
	.align		4
        /*0004*/ 	.word	0xffffffff
	.align		4
        /*0008*/ 	.word	0x00000000
	.align		4
        /*000c*/ 	.word	0xfffffffe
	.align		4
        /*0010*/ 	.word	0x00000000
	.align		4
        /*0014*/ 	.word	0xfffffffd
	.align		4
        /*0018*/ 	.word	0x00000000
	.align		4
        /*001c*/ 	.word	0xfffffffc


//--------------------- .text.matmul_kernel       --------------------------
	.section	.text.matmul_kernel,"ax",@progbits
	.align	128
        .global         matmul_kernel
        .type           matmul_kernel,@function
        .size           matmul_kernel,(.L_x_3 - matmul_kernel)
        .other          matmul_kernel,@"STO_CUDA_ENTRY STV_DEFAULT"
matmul_kernel:
.text.matmul_kernel:
[----:B------:R-:W0:Y:S08]  /*0000*/  LDC R1, c[0x0][0x28] ;  /* 0x00000a00ff017b82 */ /* 0x000e300000000800 */
[----:B------:R-:W1:Y:S01]  /*0010*/  LDC.64 R4, c[0x0][0x228] ;  /* 0x00008a00ff047b82 */ /* 0x000e620000000a00 */
[----:B------:R-:W2:Y:S01]  /*0020*/  S2R R7, SR_CTAID.X ;  /* 0x0000000000077919 */ /* 0x000ea20000002500 */
[----:B0-----:R-:W-:Y:S01]  /*0030*/  VIADD R1, R1, 0xfffff438 ;  /* 0xfffff43801017836 */ /* 0x001fe20000000000 */
[----:B------:R-:W-:Y:S01]  /*0040*/  UMOV UR7, 0x400 ;  /* 0x0000040000077882 */ /* 0x000fe20000000000 */
[----:B------:R-:W-:Y:S01]  /*0050*/  ULDC.64 UR16, c[0x0][0x208] ;  /* 0x0000820000107ab9 */ /* 0x000fe20000000a00 */
[----:B------:R-:W0:Y:S01]  /*0060*/  S2R R14, SR_TID.X ;  /* 0x00000000000e7919 */ /* 0x000e220000002100 */
[----:B------:R-:W-:-:S02]  /*0070*/  CS2R R68, SRZ ;  /* 0x0000000000447805 */ /* 0x000fc4000001ff00 */
[----:B------:R-:W-:Y:S01]  /*0080*/  CS2R R70, SRZ ;  /* 0x0000000000467805 */ /* 0x000fe2000001ff00 */
[----:B------:R-:W3:Y:S01]  /*0090*/  S2UR UR4, SR_CgaCtaId ;  /* 0x00000000000479c3 */ /* 0x000ee20000008800 */
[----:B------:R-:W-:Y:S02]  /*00a0*/  CS2R R60, SRZ ;  /* 0x00000000003c7805 */ /* 0x000fe4000001ff00 */
[----:B------:R-:W-:Y:S02]  /*00b0*/  CS2R R62, SRZ ;  /* 0x00000000003e7805 */ /* 0x000fe4000001ff00 */
[----:B------:R-:W-:Y:S02]  /*00c0*/  CS2R R44, SRZ ;  /* 0x00000000002c7805 */ /* 0x000fe4000001ff00 */
[----:B------:R-:W-:Y:S02]  /*00d0*/  CS2R R46, SRZ ;  /* 0x00000000002e7805 */ /* 0x000fe4000001ff00 */
[----:B------:R-:W-:-:S02]  /*00e0*/  CS2R R48, SRZ ;  /* 0x0000000000307805 */ /* 0x000fc4000001ff00 */
[----:B------:R-:W-:Y:S02]  /*00f0*/  CS2R R50, SRZ ;  /* 0x0000000000327805 */ /* 0x000fe4000001ff00 */
        /* <DEDUP_REMOVED lines=8> */
[----:B------:R-:W-:Y:S01]  /*0180*/  CS2R R88, SRZ ;  /* 0x0000000000587805 */ /* 0x000fe2000001ff00 */
[----:B-1----:R-:W-:Y:S01]  /*0190*/  VIADD R0, R5, 0xff ;  /* 0x000000ff05007836 */ /* 0x002fe20000000000 */
[----:B------:R-:W-:Y:S02]  /*01a0*/  CS2R R90, SRZ ;  /* 0x00000000005a7805 */ /* 0x000fe4000001ff00 */
[----:B------:R-:W-:-:S02]  /*01b0*/  CS2R R96, SRZ ;  /* 0x0000000000607805 */ /* 0x000fc4000001ff00 */
[----:B------:R-:W-:Y:S02]  /*01c0*/  CS2R R98, SRZ ;  /* 0x0000000000627805 */ /* 0x000fe4000001ff00 */
[----:B------:R-:W-:Y:S02]  /*01d0*/  CS2R R104, SRZ ;  /* 0x0000000000687805 */ /* 0x000fe4000001ff00 */
[----:B------:R-:W-:Y:S02]  /*01e0*/  SHF.R.S32.HI R3, RZ, 0x1f, R0 ;  /* 0x0000001fff037819 */ /* 0x000fe40000011400 */
[----:B------:R-:W-:Y:S02]  /*01f0*/  CS2R R106, SRZ ;  /* 0x00000000006a7805 */ /* 0x000fe4000001ff00 */
[----:B------:R-:W-:Y:S01]  /*0200*/  CS2R R112, SRZ ;  /* 0x0000000000707805 */ /* 0x000fe2000001ff00 */
[----:B---3--:R-:W-:Y:S01]  /*0210*/  ULEA UR7, UR4, UR7, 0x18 ;  /* 0x0000000704077291 */ /* 0x008fe2000f8ec03f */
[----:B------:R-:W-:-:S02]  /*0220*/  LEA.HI R3, R3, R0, RZ, 0x8 ;  /* 0x0000000003037211 */ /* 0x000fc400078f40ff */
[----:B------:R-:W-:Y:S02]  /*0230*/  CS2R R114, SRZ ;  /* 0x0000000000727805 */ /* 0x000fe4000001ff00 */
[----:B--2---:R-:W-:Y:S02]  /*0240*/  IABS R10, R7 ;  /* 0x00000007000a7213 */ /* 0x004fe40000000000 */
[----:B------:R-:W-:Y:S02]  /*0250*/  CS2R R120, SRZ ;  /* 0x0000000000787805 */ /* 0x000fe4000001ff00 */
[----:B------:R-:W-:Y:S02]  /*0260*/  SHF.R.S32.HI R6, RZ, 0x8, R3 ;  /* 0x00000008ff067819 */ /* 0x000fe40000011403 */
[----:B------:R-:W-:Y:S02]  /*0270*/  CS2R R122, SRZ ;  /* 0x00000000007a7805 */ /* 0x000fe4000001ff00 */
[----:B------:R-:W-:-:S02]  /*0280*/  CS2R R128, SRZ ;  /* 0x0000000000807805 */ /* 0x000fc4000001ff00 */
[----:B------:R-:W-:Y:S02]  /*0290*/  CS2R R130, SRZ ;  /* 0x0000000000827805 */ /* 0x000fe4000001ff00 */
[-C--:B------:R-:W-:Y:S02]  /*02a0*/  IABS R9, R6.reuse ;  /* 0x0000000600097213 */ /* 0x080fe40000000000 */
[----:B------:R-:W-:Y:S02]  /*02b0*/  CS2R R136, SRZ ;  /* 0x0000000000887805 */ /* 0x000fe4000001ff00 */
[----:B------:R-:W-:Y:S02]  /*02c0*/  IABS R12, R6 ;  /* 0x00000006000c7213 */ /* 0x000fe40000000000 */
[----:B------:R-:W-:Y:S01]  /*02d0*/  CS2R R138, SRZ ;  /* 0x00000000008a7805 */ /* 0x000fe2000001ff00 */
[----:B------:R-:W1:Y:S01]  /*02e0*/  I2F.RP R0, R9 ;  /* 0x0000000900007306 */ /* 0x000e620000209400 */
[----:B------:R-:W-:-:S02]  /*02f0*/  CS2R R144, SRZ ;  /* 0x0000000000907805 */ /* 0x000fc4000001ff00 */
[----:B------:R-:W-:-:S05]  /*0300*/  CS2R R146, SRZ ;  /* 0x0000000000927805 */ /* 0x000fca000001ff00 */
[----:B-1----:R-:W1:Y:S02]  /*0310*/  MUFU.RCP R0, R0 ;  /* 0x0000000000007308 */ /* 0x002e640000001000 */
[----:B-1----:R-:W-:Y:S02]  /*0320*/  VIADD R2, R0, 0xffffffe ;  /* 0x0ffffffe00027836 */ /* 0x002fe40000000000 */
[----:B------:R-:W-:-:S04]  /*0330*/  IMAD.MOV R0, RZ, RZ, -R12 ;  /* 0x000000ffff007224 */ /* 0x000fc800078e0a0c */
[----:B------:R1:W2:Y:S02]  /*0340*/  F2I.FTZ.U32.TRUNC.NTZ R3, R2 ;  /* 0x0000000200037305 */ /* 0x0002a4000021f000 */
[----:B-1----:R-:W-:Y:S02]  /*0350*/  IMAD.MOV.U32 R2, RZ, RZ, RZ ;  /* 0x000000ffff027224 */ /* 0x002fe400078e00ff */
[----:B--2---:R-:W-:-:S04]  /*0360*/  IMAD.MOV R8, RZ, RZ, -R3 ;  /* 0x000000ffff087224 */ /* 0x004fc800078e0a03 */
[----:B------:R-:W-:Y:S02]  /*0370*/  IMAD R11, R8, R9, RZ ;  /* 0x00000009080b7224 */ /* 0x000fe400078e02ff */
[----:B------:R-:W-:Y:S02]  /*0380*/  IMAD.MOV.U32 R8, RZ, RZ, R10 ;  /* 0x000000ffff087224 */ /* 0x000fe400078e000a */
[----:B------:R-:W-:-:S06]  /*0390*/  IMAD.HI.U32 R3, R3, R11, R2 ;  /* 0x0000000b03037227 */ /* 0x000fcc00078e0002 */
[----:B------:R-:W-:-:S04]  /*03a0*/  IMAD.HI.U32 R3, R3, R8, RZ ;  /* 0x0000000803037227 */ /* 0x000fc800078e00ff */
[----:B------:R-:W-:-:S05]  /*03b0*/  IMAD R0, R3, R0, R8 ;  /* 0x0000000003007224 */ /* 0x000fca00078e0208 */
[----:B------:R-:W-:-:S13]  /*03c0*/  ISETP.GT.U32.AND P1, PT, R9, R0, PT ;  /* 0x000000000900720c */ /* 0x000fda0003f24070 */
[----:B------:R-:W-:Y:S02]  /*03d0*/  @!P1 IMAD.IADD R0, R0, 0x1, -R9 ;  /* 0x0000000100009824 */ /* 0x000fe400078e0a09 */
[----:B------:R-:W-:Y:S01]  /*03e0*/  @!P1 VIADD R3, R3, 0x1 ;  /* 0x0000000103039836 */ /* 0x000fe20000000000 */
[----:B------:R-:W-:Y:S02]  /*03f0*/  ISETP.NE.AND P1, PT, R6, RZ, PT ;  /* 0x000000ff0600720c */ /* 0x000fe40003f25270 */
[----:B------:R-:W-:Y:S02]  /*0400*/  ISETP.GE.U32.AND P0, PT, R0, R9, PT ;  /* 0x000000090000720c */ /* 0x000fe40003f06070 */
[----:B------:R-:W-:-:S04]  /*0410*/  LOP3.LUT R0, R7, R6, RZ, 0x3c, !PT ;  /* 0x0000000607007212 */ /* 0x000fc800078e3cff */
[----:B------:R-:W-:Y:S01]  /*0420*/  ISETP.GE.AND P2, PT, R0, RZ, PT ;  /* 0x000000ff0000720c */ /* 0x000fe20003f46270 */
[----:B------:R-:W-:-:S06]  /*0430*/  VIADD R0, R4, 0x3f ;  /* 0x0000003f04007836 */ /* 0x000fcc0000000000 */
[----:B------:R-:W-:-:S04]  /*0440*/  @P0 VIADD R3, R3, 0x1 ;  /* 0x0000000103030836 */ /* 0x000fc80000000000 */
[----:B------:R-:W-:Y:S01]  /*0450*/  IMAD.MOV.U32 R10, RZ, RZ, R3 ;  /* 0x000000ffff0a7224 */ /* 0x000fe200078e0003 */
[----:B------:R-:W-:-:S03]  /*0460*/  SHF.R.S32.HI R3, RZ, 0x1f, R0 ;  /* 0x0000001fff037819 */ /* 0x000fc60000011400 */
[----:B------:R-:W-:Y:S01]  /*0470*/  @!P2 IMAD.MOV R10, RZ, RZ, -R10 ;  /* 0x000000ffff0aa224 */ /* 0x000fe200078e0a0a */
[----:B------:R-:W-:Y:S02]  /*0480*/  LEA.HI R3, R3, R0, RZ, 0x6 ;  /* 0x0000000003037211 */ /* 0x000fe400078f30ff */
[----:B------:R-:W-:-:S04]  /*0490*/  @!P1 LOP3.LUT R10, RZ, R6, RZ, 0x33, !PT ;  /* 0x00000006ff0a9212 */ /* 0x000fc800078e33ff */
[----:B------:R-:W-:Y:S01]  /*04a0*/  LEA.HI.SX32 R3, R3, -R10, 0x1a ;  /* 0x8000000a03037211 */ /* 0x000fe200078fd2ff */
[----:B------:R-:W-:-:S03]  /*04b0*/  IMAD.MOV R8, RZ, RZ, -R10 ;  /* 0x000000ffff087224 */ /* 0x000fc600078e0a0a */
[----:B------:R-:W-:Y:S01]  /*04c0*/  VIMNMX R11, R3, 0x1, PT ;  /* 0x00000001030b7848 */ /* 0x000fe20003fe0100 */
[----:B------:R-:W-:-:S03]  /*04d0*/  IMAD R8, R6, R8, R7 ;  /* 0x0000000806087224 */ /* 0x000fc600078e0207 */
[-C--:B------:R-:W-:Y:S02]  /*04e0*/  IABS R9, R11.reuse ;  /* 0x0000000b00097213 */ /* 0x080fe40000000000 */
[----:B------:R-:W-:Y:S02]  /*04f0*/  IABS R13, R11 ;  /* 0x0000000b000d7213 */ /* 0x000fe40000000000 */
[----:B------:R-:W1:Y:S08]  /*0500*/  I2F.RP R0, R9 ;  /* 0x0000000900007306 */ /* 0x000e700000209400 */
[----:B-1----:R-:W1:Y:S02]  /*0510*/  MUFU.RCP R0, R0 ;  /* 0x0000000000007308 */ /* 0x002e640000001000 */
[----:B-1----:R-:W-:-:S02]  /*0520*/  VIADD R2, R0, 0xffffffe ;  /* 0x0ffffffe00027836 */ /* 0x002fc40000000000 */
[----:B------:R-:W-:-:S04]  /*0530*/  IMAD.MOV R0, RZ, RZ, -R13 ;  /* 0x000000ffff007224 */ /* 0x000fc800078e0a0d */
[----:B------:R1:W2:Y:S02]  /*0540*/  F2I.FTZ.U32.TRUNC.NTZ R3, R2 ;  /* 0x0000000200037305 */ /* 0x0002a4000021f000 */
[----:B-1----:R-:W-:Y:S02]  /*0550*/  IMAD.MOV.U32 R2, RZ, RZ, RZ ;  /* 0x000000ffff027224 */ /* 0x002fe400078e00ff */
[----:B--2---:R-:W-:-:S04]  /*0560*/  IMAD.MOV R12, RZ, RZ, -R3 ;  /* 0x000000ffff0c7224 */ /* 0x004fc800078e0a03 */
[----:B------:R-:W-:Y:S01]  /*0570*/  IMAD.MOV.U32 R6, RZ, RZ, R12 ;  /* 0x000000ffff067224 */ /* 0x000fe200078e000c */
[----:B------:R-:W-:-:S03]  /*0580*/  IABS R12, R8 ;  /* 0x00000008000c7213 */ /* 0x000fc60000000000 */
[----:B------:R-:W-:Y:S02]  /*0590*/  IMAD R7, R6, R9, RZ ;  /* 0x0000000906077224 */ /* 0x000fe400078e02ff */
[----:B------:R-:W-:Y:S02]  /*05a0*/  IMAD.MOV.U32 R6, RZ, RZ, R12 ;  /* 0x000000ffff067224 */ /* 0x000fe400078e000c */
[----:B------:R-:W-:-:S06]  /*05b0*/  IMAD.HI.U32 R3, R3, R7, R2 ;  /* 0x0000000703037227 */ /* 0x000fcc00078e0002 */
[----:B------:R-:W-:-:S04]  /*05c0*/  IMAD.HI.U32 R3, R3, R6, RZ ;  /* 0x0000000603037227 */ /* 0x000fc800078e00ff */
[----:B------:R-:W-:Y:S01]  /*05d0*/  IMAD R0, R3, R0, R6 ;  /* 0x0000000003007224 */ /* 0x000fe200078e0206 */
[----:B0-----:R-:W-:-:S04]  /*05e0*/  LOP3.LUT R6, R14, 0x3f, RZ, 0xc0, !PT ;  /* 0x0000003f0e067812 */ /* 0x001fc800078ec0ff */
[----:B------:R-:W-:-:S13]  /*05f0*/  ISETP.GT.U32.AND P1, PT, R9, R0, PT ;  /* 0x000000000900720c */ /* 0x000fda0003f24070 */
[----:B------:R-:W-:Y:S02]  /*0600*/  @!P1 IMAD.IADD R0, R0, 0x1, -R9 ;  /* 0x0000000100009824 */ /* 0x000fe400078e0a09 */
[----:B------:R-:W-:Y:S01]  /*0610*/  @!P1 VIADD R3, R3, 0x1 ;  /* 0x0000000103039836 */ /* 0x000fe20000000000 */
[----:B------:R-:W-:Y:S02]  /*0620*/  ISETP.NE.AND P1, PT, R11, RZ, PT ;  /* 0x000000ff0b00720c */ /* 0x000fe40003f25270 */
[----:B------:R-:W-:Y:S02]  /*0630*/  ISETP.GE.U32.AND P0, PT, R0, R9, PT ;  /* 0x000000090000720c */ /* 0x000fe40003f06070 */
[----:B------:R-:W-:-:S04]  /*0640*/  LOP3.LUT R0, R8, R11, RZ, 0x3c, !PT ;  /* 0x0000000b08007212 */ /* 0x000fc800078e3cff */
[----:B------:R-:W-:-:S07]  /*0650*/  ISETP.GE.AND P2, PT, R0, RZ, PT ;  /* 0x000000ff0000720c */ /* 0x000fce0003f46270 */
[----:B------:R-:W-:-:S06]  /*0660*/  @P0 VIADD R3, R3, 0x1 ;  /* 0x0000000103030836 */ /* 0x000fcc0000000000 */
[----:B------:R-:W-:Y:S01]  /*0670*/  @!P2 IMAD.MOV R3, RZ, RZ, -R3 ;  /* 0x000000ffff03a224 */ /* 0x000fe200078e0a03 */
[----:B------:R-:W-:-:S05]  /*0680*/  @!P1 LOP3.LUT R3, RZ, R11, RZ, 0x33, !PT ;  /* 0x0000000bff039212 */ /* 0x000fca00078e33ff */
[----:B------:R-:W-:-:S04]  /*0690*/  IMAD.MOV R0, RZ, RZ, -R3 ;  /* 0x000000ffff007224 */ /* 0x000fc800078e0a03 */
[----:B------:R-:W-:-:S04]  /*06a0*/  IMAD R0, R11, R0, R8 ;  /* 0x000000000b007224 */ /* 0x000fc800078e0208 */
[----:B------:R-:W-:Y:S02]  /*06b0*/  IMAD.IADD R2, R10, 0x1, R0 ;  /* 0x000000010a027824 */ /* 0x000fe400078e0200 */
[----:B------:R-:W0:Y:S02]  /*06c0*/  LDC R0, c[0x0][0x230] ;  /* 0x00008c00ff007b82 */ /* 0x000e240000000800 */
[----:B------:R-:W-:-:S05]  /*06d0*/  IMAD R16, R2, 0x40, R6 ;  /* 0x0000004002107824 */ /* 0x000fca00078e0206 */
[----:B------:R1:W-:Y:S01]  /*06e0*/  STL [R1+0xb50], R16 ;  /* 0x000b501001007387 */ /* 0x0003e20000100800 */
[----:B0-----:R-:W-:Y:S02]  /*06f0*/  VIADD R15, R0, 0x7f ;  /* 0x0000007f000f7836 */ /* 0x001fe40000000000 */
[----:B------:R-:W-:-:S03]  /*0700*/  IMAD.SHL.U32 R0, R3, 0x100, RZ ;  /* 0x0000010003007824 */ /* 0x000fc600078e00ff */
[----:B------:R-:W-:-:S13]  /*0710*/  ISETP.GE.AND P0, PT, R15, 0x80, PT ;  /* 0x000000800f00780c */ /* 0x000fda0003f06270 */
[----:B-1----:R-:W-:Y:S05]  /*0720*/  @!P0 BRA `(.L_x_0) ;  /* 0x0000026800e08947 */ /* 0x002fea0003800000 */
[----:B------:R-:W-:Y:S01]  /*0730*/  IABS R10, R4 ;  /* 0x00000004000a7213 */ /* 0x000fe20000000000 */
[C---:B------:R-:W-:Y:S01]  /*0740*/  VIADD R14, R0.reuse, 0xfe ;  /* 0x000000fe000e7836 */ /* 0x040fe20000000000 */
[----:B------:R-:W-:Y:S01]  /*0750*/  IABS R42, R5 ;  /* 0x00000005002a7213 */ /* 0x000fe20000000000 */
[----:B------:R-:W-:Y:S01]  /*0760*/  VIADD R15, R0, 0xfc ;  /* 0x000000fc000f7836 */ /* 0x000fe20000000000 */
[----:B------:R-:W0:Y:S01]  /*0770*/  I2F.RP R8, R10 ;  /* 0x0000000a00087306 */ /* 0x000e220000209400 */
[----:B------:R-:W-:Y:S01]  /*0780*/  ISETP.GE.AND P2, PT, R16, RZ, PT ;  /* 0x000000ff1000720c */ /* 0x000fe20003f46270 */
[----:B------:R1:W-:Y:S01]  /*0790*/  STL [R1+0xbbc], R5 ;  /* 0x000bbc0501007387 */ /* 0x0003e20000100800 */
[----:B------:R-:W-:Y:S01]  /*07a0*/  IABS R12, R14 ;  /* 0x0000000e000c7213 */ /* 0x000fe20000000000 */
[C---:B------:R-:W-:Y:S01]  /*07b0*/  VIADD R18, R0.reuse, 0xf2 ;  /* 0x000000f200127836 */ /* 0x040fe20000000000 */
[----:B------:R-:W-:Y:S01]  /*07c0*/  IABS R13, R15 ;  /* 0x0000000f000d7213 */ /* 0x000fe20000000000 */
[----:B------:R-:W-:Y:S01]  /*07d0*/  VIADD R23, R0, 0x6d ;  /* 0x0000006d00177836 */ /* 0x000fe20000000000 */
[----:B------:R-:W-:Y:S01]  /*07e0*/  ISETP.NE.AND P5, PT, R4, RZ, PT ;  /* 0x000000ff0400720c */ /* 0x000fe20003fa5270 */
[----:B------:R-:W2:Y:S01]  /*07f0*/  I2F.RP R9, R42 ;  /* 0x0000002a00097306 */ /* 0x000ea20000209400 */
[----:B------:R-:W-:Y:S01]  /*0800*/  ISETP.GE.AND P1, PT, R14, RZ, PT ;  /* 0x000000ff0e00720c */ /* 0x000fe20003f26270 */
[C---:B------:R-:W-:Y:S01]  /*0810*/  VIADD R14, R0.reuse, 0xf4 ;  /* 0x000000f4000e7836 */ /* 0x040fe20000000000 */
[----:B------:R-:W-:Y:S01]  /*0820*/  IABS R21, R23 ;  /* 0x0000001700157213 */ /* 0x000fe20000000000 */
[C---:B------:R-:W-:Y:S01]  /*0830*/  VIADD R31, R0.reuse, 0x64 ;  /* 0x00000064001f7836 */ /* 0x040fe20000000000 */
[----:B------:R-:W-:Y:S01]  /*0840*/  IABS R171, R0 ;  /* 0x0000000000ab7213 */ /* 0x000fe20000000000 */
[C---:B------:R-:W-:Y:S01]  /*0850*/  VIADD R38, R0.reuse, 0x63 ;  /* 0x0000006300267836 */ /* 0x040fe20000000000 */
[----:B------:R-:W-:Y:S01]  /*0860*/  ULDC UR9, c[0x0][0x238] ;  /* 0x00008e0000097ab9 */ /* 0x000fe20000000800 */
[----:B0-----:R-:W0:Y:S01]  /*0870*/  MUFU.RCP R8, R8 ;  /* 0x0000000800087308 */ /* 0x001e220000001000 */
[C---:B------:R-:W-:Y:S01]  /*0880*/  VIADD R54, R0.reuse, 0x61 ;  /* 0x0000006100367836 */ /* 0x040fe20000000000 */
[----:B------:R-:W-:Y:S01]  /*0890*/  ULDC UR10, c[0x0][0x23c] ;  /* 0x00008f00000a7ab9 */ /* 0x000fe20000000800 */
[C---:B------:R-:W-:Y:S01]  /*08a0*/  VIADD R46, R0.reuse, 0x62 ;  /* 0x00000062002e7836 */ /* 0x040fe20000000000 */
[----:B------:R-:W-:Y:S01]  /*08b0*/  ULDC.64 UR4, c[0x0][0x218] ;  /* 0x0000860000047ab9 */ /* 0x000fe20000000a00 */
[C---:B------:R-:W-:Y:S01]  /*08c0*/  VIADD R58, R0.reuse, 0x25 ;  /* 0x00000025003a7836 */ /* 0x040fe20000000000 */
[----:B------:R-:W-:Y:S01]  /*08d0*/  IABS R27, R54 ;  /* 0x00000036001b7213 */ /* 0x000fe20000000000 */
[C---:B------:R-:W-:Y:S01]  /*08e0*/  VIADD R73, R0.reuse, 0x23 ;  /* 0x0000002300497836 */ /* 0x040fe20000000000 */
[----:B--2---:R-:W2:Y:S01]  /*08f0*/  MUFU.RCP R9, R9 ;  /* 0x0000000900097308 */ /* 0x004ea20000001000 */
[C---:B------:R-:W-:Y:S01]  /*0900*/  VIADD R81, R0.reuse, 0x22 ;  /* 0x0000002200517836 */ /* 0x040fe20000000000 */
[----:B------:R-:W-:Y:S01]  /*0910*/  ULDC.64 UR12, c[0x0][0x210] ;  /* 0x00008400000c7ab9 */ /* 0x000fe20000000a00 */
[----:B------:R-:W-:-:S03]  /*0920*/  VIADD R120, R0, 0x1c ;  /* 0x0000001c00787836 */ /* 0x000fc60000000000 */
[----:B------:R-:W-:Y:S02]  /*0930*/  IABS R69, R81 ;  /* 0x0000005100457213 */ /* 0x000fe40000000000 */
[----:B------:R-:W-:Y:S01]  /*0940*/  IABS R113, R120 ;  /* 0x0000007800717213 */ /* 0x000fe20000000000 */
[----:B0-----:R-:W-:Y:S02]  /*0950*/  VIADD R2, R8, 0xffffffe ;  /* 0x0ffffffe08027836 */ /* 0x001fe40000000000 */
[----:B------:R-:W-:Y:S02]  /*0960*/  VIADD R8, R0, 0xff ;  /* 0x000000ff00087836 */ /* 0x000fe40000000000 */
[----:B------:R0:W3:Y:S03]  /*0970*/  F2I.FTZ.U32.TRUNC.NTZ R3, R2 ;  /* 0x0000000200037305 */ /* 0x0000e6000021f000 */
[----:B------:R-:W-:Y:S01]  /*0980*/  ISETP.GE.AND P3, PT, R8, RZ, PT ;  /* 0x000000ff0800720c */ /* 0x000fe20003f66270 */
[----:B--2---:R-:W-:Y:S01]  /*0990*/  VIADD R6, R9, 0xffffffe ;  /* 0x0ffffffe09067836 */ /* 0x004fe20000000000 */
[----:B------:R-:W-:Y:S01]  /*09a0*/  IABS R9, R16 ;  /* 0x0000001000097213 */ /* 0x000fe20000000000 */
[----:B------:R-:W-:-:S02]  /*09b0*/  VIADD R16, R0, 0xf3 ;  /* 0x000000f300107836 */ /* 0x000fc40000000000 */
[----:B------:R2:W4:Y:S01]  /*09c0*/  F2I.FTZ.U32.TRUNC.NTZ R7, R6 ;  /* 0x0000000600077305 */ /* 0x000522000021f000 */
[----:B0-----:R-:W-:Y:S02]  /*09d0*/  IMAD.MOV.U32 R2, RZ, RZ, RZ ;  /* 0x000000ffff027224 */ /* 0x001fe400078e00ff */
[----:B---3--:R-:W-:Y:S02]  /*09e0*/  IMAD.MOV R11, RZ, RZ, -R3 ;  /* 0x000000ffff0b7224 */ /* 0x008fe400078e0a03 */
[----:B--2---:R-:W-:Y:S02]  /*09f0*/  IMAD.MOV.U32 R6, RZ, RZ, RZ ;  /* 0x000000ffff067224 */ /* 0x004fe400078e00ff */
[----:B------:R-:W-:-:S04]  /*0a00*/  IMAD R11, R11, R10, RZ ;  /* 0x0000000a0b0b7224 */ /* 0x000fc800078e02ff */
[----:B------:R-:W-:-:S04]  /*0a10*/  IMAD.HI.U32 R3, R3, R11, R2 ;  /* 0x0000000b03037227 */ /* 0x000fc800078e0002 */
[----:B----4-:R-:W-:Y:S02]  /*0a20*/  IMAD.MOV R11, RZ, RZ, -R7 ;  /* 0x000000ffff0b7224 */ /* 0x010fe400078e0a07 */
[----:B------:R-:W-:-:S04]  /*0a30*/  IMAD.HI.U32 R3, R3, R9, RZ ;  /* 0x0000000903037227 */ /* 0x000fc800078e00ff */
[----:B------:R-:W-:-:S04]  /*0a40*/  IMAD.MOV R3, RZ, RZ, -R3 ;  /* 0x000000ffff037224 */ /* 0x000fc800078e0a03 */
[C---:B------:R-:W-:Y:S02]  /*0a50*/  IMAD R3, R10.reuse, R3, R9 ;  /* 0x000000030a037224 */ /* 0x040fe400078e0209 */
[----:B------:R-:W-:Y:S01]  /*0a60*/  IMAD R9, R11, R42, RZ ;  /* 0x0000002a0b097224 */ /* 0x000fe200078e02ff */
[----:B------:R-:W-:Y:S02]  /*0a70*/  IABS R11, R8 ;  /* 0x00000008000b7213 */ /* 0x000fe40000000000 */
[----:B------:R-:W-:Y:S01]  /*0a80*/  ISETP.GT.U32.AND P0, PT, R10, R3, PT ;  /* 0x000000030a00720c */ /* 0x000fe20003f04070 */
[----:B------:R-:W-:-:S04]  /*0a90*/  IMAD.HI.U32 R2, R7, R9, R6 ;  /* 0x0000000907027227 */ /* 0x000fc800078e0006 */
[----:B------:R-:W-:Y:S02]  /*0aa0*/  IMAD.MOV.U32 R9, RZ, RZ, R11 ;  /* 0x000000ffff097224 */ /* 0x000fe400078e000b */
[----:B------:R-:W-:Y:S02]  /*0ab0*/  IMAD.MOV.U32 R11, RZ, RZ, R12 ;  /* 0x000000ffff0b7224 */ /* 0x000fe400078e000c */
[----:B------:R-:W-:-:S04]  /*0ac0*/  IMAD.HI.U32 R6, R2, R9, RZ ;  /* 0x0000000902067227 */ /* 0x000fc800078e00ff */
[----:B------:R-:W-:-:S04]  /*0ad0*/  IMAD.HI.U32 R7, R2, R11, RZ ;  /* 0x0000000b02077227 */ /* 0x000fc800078e00ff */
[----:B------:R-:W-:Y:S02]  /*0ae0*/  IMAD.MOV R6, RZ, RZ, -R6 ;  /* 0x000000ffff067224 */ /* 0x000fe400078e0a06 */
[----:B------:R-:W-:Y:S02]  /*0af0*/  IMAD.MOV R12, RZ, RZ, -R7 ;  /* 0x000000ffff0c7224 */ /* 0x000fe400078e0a07 */
[----:B------:R-:W-:Y:S02]  /*0b00*/  @!P0 IMAD.IADD R3, R3, 0x1, -R10 ;  /* 0x0000000103038824 */ /* 0x000fe400078e0a0a */
[C---:B------:R-:W-:Y:S02]  /*0b10*/  IMAD R7, R42.reuse, R6, R9 ;  /* 0x000000062a077224 */ /* 0x040fe400078e0209 */
[----:B------:R-:W-:Y:S01]  /*0b20*/  IMAD R9, R42, R12, R11 ;  /* 0x0000000c2a097224 */ /* 0x000fe200078e020b */
[----:B------:R-:W-:Y:S01]  /*0b30*/  ISETP.GT.U32.AND P0, PT, R10, R3, PT ;  /* 0x000000030a00720c */ /* 0x000fe20003f04070 */
[----:B------:R-:W-:Y:S01]  /*0b40*/  VIADD R12, R0, 0xfd ;  /* 0x000000fd000c7836 */ /* 0x000fe20000000000 */
[----:B------:R-:W-:Y:S01]  /*0b50*/  ISETP.GT.U32.AND P4, PT, R42, R7, PT ;  /* 0x000000072a00720c */ /* 0x000fe20003f84070 */
[----:B------:R-:W-:Y:S01]  /*0b60*/  IMAD.HI.U32 R8, R2, R13, RZ ;  /* 0x0000000d02087227 */ /* 0x000fe200078e00ff */
[----:B------:R-:W-:-:S02]  /*0b70*/  ISETP.GT.U32.AND P6, PT, R42, R9, PT ;  /* 0x000000092a00720c */ /* 0x000fc40003fc4070 */
[----:B------:R-:W-:Y:S01]  /*0b80*/  IABS R11, R12 ;  /* 0x0000000c000b7213 */ /* 0x000fe20000000000 */
[----:B------:R-:W-:-:S04]  /*0b90*/  IMAD.MOV R8, RZ, RZ, -R8 ;  /* 0x000000ffff087224 */ /* 0x000fc800078e0a08 */
[----:B------:R-:W-:-:S04]  /*0ba0*/  IMAD.HI.U32 R6, R2, R11, RZ ;  /* 0x0000000b02067227 */ /* 0x000fc800078e00ff */
[----:B------:R-:W-:Y:S02]  /*0bb0*/  @!P0 IMAD.IADD R3, R3, 0x1, -R10 ;  /* 0x0000000103038824 */ /* 0x000fe400078e0a0a */
[----:B------:R-:W-:Y:S02]  /*0bc0*/  IMAD.MOV R10, RZ, RZ, -R6 ;  /* 0x000000ffff0a7224 */ /* 0x000fe400078e0a06 */
[--C-:B------:R-:W-:Y:S02]  /*0bd0*/  @!P4 IMAD.IADD R7, R7, 0x1, -R42.reuse ;  /* 0x000000010707c824 */ /* 0x100fe400078e0a2a */
[----:B------:R-:W-:Y:S02]  /*0be0*/  IMAD.MOV.U32 R6, RZ, RZ, R3 ;  /* 0x000000ffff067224 */ /* 0x000fe400078e0003 */
[C---:B------:R-:W-:Y:S01]  /*0bf0*/  IMAD R3, R42.reuse, R10, R11 ;  /* 0x0000000a2a037224 */ /* 0x040fe200078e020b */
[----:B------:R-:W-:Y:S01]  /*0c00*/  ISETP.GT.U32.AND P0, PT, R42, R7, PT ;  /* 0x000000072a00720c */ /* 0x000fe20003f04070 */
[----:B------:R-:W-:Y:S01]  /*0c10*/  @!P6 IMAD.IADD R9, R9, 0x1, -R42 ;  /* 0x000000010909e824 */ /* 0x000fe200078e0a2a */
[----:B------:R-:W-:Y:S01]  /*0c20*/  ISETP.GE.AND P6, PT, R12, RZ, PT ;  /* 0x000000ff0c00720c */ /* 0x000fe20003fc6270 */
[----:B------:R-:W-:Y:S01]  /*0c30*/  @!P2 IMAD.MOV R6, RZ, RZ, -R6 ;  /* 0x000000ffff06a224 */ /* 0x000fe200078e0a06 */
[C---:B------:R-:W-:Y:S01]  /*0c40*/  ISETP.GT.U32.AND P2, PT, R42.reuse, R3, PT ;  /* 0x000000032a00720c */ /* 0x040fe20003f44070 */
[----:B------:R-:W-:Y:S01]  /*0c50*/  IMAD R11, R42, R8, R13 ;  /* 0x000000082a0b7224 */ /* 0x000fe200078e020d */
[----:B------:R-:W-:Y:S01]  /*0c60*/  @!P5 LOP3.LUT R6, RZ, R4, RZ, 0x33, !PT ;  /* 0x00000004ff06d212 */ /* 0x000fe200078e33ff */
[----:B------:R-:W-:Y:S01]  /*0c70*/  VIADD R4, R0, 0xfb ;  /* 0x000000fb00047836 */ /* 0x000fe20000000000 */
[----:B------:R-:W-:Y:S01]  /*0c80*/  ISETP.GT.U32.AND P4, PT, R42, R9, PT ;  /* 0x000000092a00720c */ /* 0x000fe20003f84070 */
[----:B------:R-:W-:Y:S01]  /*0c90*/  VIADD R8, R0, 0xfa ;  /* 0x000000fa00087836 */ /* 0x000fe20000000000 */
[----:B------:R-:W-:Y:S01]  /*0ca0*/  ISETP.GT.U32.AND P5, PT, R42, R11, PT ;  /* 0x0000000b2a00720c */ /* 0x000fe20003fa4070 */
[----:B------:R0:W-:Y:S01]  /*0cb0*/  STL [R1+0xb9c], R6 ;  /* 0x000b9c0601007387 */ /* 0x0001e20000100800 */
[----:B------:R-:W-:Y:S01]  /*0cc0*/  IABS R13, R4 ;  /* 0x00000004000d7213 */ /* 0x000fe20000000000 */
[--C-:B------:R-:W-:Y:S01]  /*0cd0*/  @!P0 IMAD.IADD R7, R7, 0x1, -R42.reuse ;  /* 0x0000000107078824 */ /* 0x100fe200078e0a2a */
[----:B------:R-:W-:Y:S01]  /*0ce0*/  ISETP.GE.AND P0, PT, R15, RZ, PT ;  /* 0x000000ff0f00720c */ /* 0x000fe20003f06270 */
[----:B------:R-:W-:Y:S01]  /*0cf0*/  VIADD R10, R0, 0xf6 ;  /* 0x000000f6000a7836 */ /* 0x000fe20000000000 */
[----:B------:R-:W-:Y:S01]  /*0d00*/  IABS R15, R8 ;  /* 0x00000008000f7213 */ /* 0x000fe20000000000 */
[--C-:B------:R-:W-:Y:S01]  /*0d10*/  @!P2 IMAD.IADD R3, R3, 0x1, -R42.reuse ;  /* 0x000000010303a824 */ /* 0x100fe200078e0a2a */
[----:B------:R-:W-:Y:S01]  /*0d20*/  ISETP.GE.AND P2, PT, R8, RZ, PT ;  /* 0x000000ff0800720c */ /* 0x000fe20003f46270 */
[----:B-1----:R-:W-:Y:S01]  /*0d30*/  IMAD.MOV.U32 R5, RZ, RZ, R7 ;  /* 0x000000ffff057224 */ /* 0x002fe200078e0007 */
[----:B------:R-:W-:Y:S01]  /*0d40*/  IABS R17, R10 ;  /* 0x0000000a00117213 */ /* 0x000fe20000000000 */
[--C-:B------:R-:W-:Y:S01]  /*0d50*/  @!P4 IMAD.IADD R9, R9, 0x1, -R42.reuse ;  /* 0x000000010909c824 */ /* 0x100fe200078e0a2a */
[----:B------:R-:W-:Y:S01]  /*0d60*/  ISETP.GE.AND P4, PT, R4, RZ, PT ;  /* 0x000000ff0400720c */ /* 0x000fe20003f86270 */
[----:B------:R-:W-:Y:S01]  /*0d70*/  @!P5 IMAD.IADD R11, R11, 0x1, -R42 ;  /* 0x000000010b0bd824 */ /* 0x000fe200078e0a2a */
[----:B------:R-:W-:Y:S01]  /*0d80*/  ISETP.GT.U32.AND P5, PT, R42, R3, PT ;  /* 0x000000032a00720c */ /* 0x000fe20003fa4070 */
[----:B------:R-:W-:-:S04]  /*0d90*/  IMAD.HI.U32 R4, R2, R13, RZ ;  /* 0x0000000d02047227 */ /* 0x000fc800078e00ff */
[----:B------:R-:W-:Y:S01]  /*0da0*/  @!P3 IMAD.MOV R5, RZ, RZ, -R5 ;  /* 0x000000ffff05b224 */ /* 0x000fe200078e0a05 */
[----:B------:R-:W-:Y:S01]  /*0db0*/  ISETP.GT.U32.AND P3, PT, R42, R11, PT ;  /* 0x0000000b2a00720c */ /* 0x000fe20003f64070 */
[----:B------:R-:W-:-:S03]  /*0dc0*/  IMAD.HI.U32 R7, R2, R15, RZ ;  /* 0x0000000f02077227 */ /* 0x000fc600078e00ff */
[----:B------:R1:W-:Y:S01]  /*0dd0*/  STL [R1+0x24], R5 ;  /* 0x0000240501007387 */ /* 0x0003e20000100800 */
[----:B------:R-:W-:Y:S02]  /*0de0*/  IMAD.MOV R4, RZ, RZ, -R4 ;  /* 0x000000ffff047224 */ /* 0x000fe400078e0a04 */
[--C-:B------:R-:W-:Y:S02]  /*0df0*/  @!P5 IMAD.IADD R3, R3, 0x1, -R42.reuse ;  /* 0x000000010303d824 */ /* 0x100fe400078e0a2a */
[----:B------:R-:W-:Y:S02]  /*0e00*/  VIADD R8, R0, 0xf9 ;  /* 0x000000f900087836 */ /* 0x000fe40000000000 */
[----:B0-----:R-:W-:Y:S02]  /*0e10*/  IMAD.MOV.U32 R6, RZ, RZ, R3 ;  /* 0x000000ffff067224 */ /* 0x001fe400078e0003 */
[----:B------:R-:W-:Y:S02]  /*0e20*/  @!P3 IMAD.IADD R11, R11, 0x1, -R42 ;  /* 0x000000010b0bb824 */ /* 0x000fe400078e0a2a */
[----:B-1----:R-:W-:-:S02]  /*0e30*/  IMAD.MOV.U32 R5, RZ, RZ, R9 ;  /* 0x000000ffff057224 */ /* 0x002fc400078e0009 */
[----:B------:R-:W-:Y:S02]  /*0e40*/  IMAD.MOV R9, RZ, RZ, -R7 ;  /* 0x000000ffff097224 */ /* 0x000fe400078e0a07 */
[----:B------:R-:W-:Y:S02]  /*0e50*/  IMAD R7, R42, R4, R13 ;  /* 0x000000042a077224 */ /* 0x000fe400078e020d */
[----:B------:R-:W-:Y:S01]  /*0e60*/  @!P1 IMAD.MOV R5, RZ, RZ, -R5 ;  /* 0x000000ffff059224 */ /* 0x000fe200078e0a05 */
[----:B------:R-:W-:Y:S01]  /*0e70*/  ISETP.GE.AND P1, PT, R8, RZ, PT ;  /* 0x000000ff0800720c */ /* 0x000fe20003f26270 */
[C---:B------:R-:W-:Y:S01]  /*0e80*/  IMAD R9, R42.reuse, R9, R15 ;  /* 0x000000092a097224 */ /* 0x040fe200078e020f */
[----:B------:R-:W-:Y:S01]  /*0e90*/  ISETP.GT.U32.AND P5, PT, R42, R7, PT ;  /* 0x000000072a00720c */ /* 0x000fe20003fa4070 */
[----:B------:R-:W-:Y:S01]  /*0ea0*/  VIADD R4, R0, 0xf8 ;  /* 0x000000f800047836 */ /* 0x000fe20000000000 */
[----:B------:R-:W-:Y:S01]  /*0eb0*/  IABS R8, R8 ;  /* 0x0000000800087213 */ /* 0x000fe20000000000 */
[----:B------:R-:W-:Y:S01]  /*0ec0*/  @!P6 IMAD.MOV R6, RZ, RZ, -R6 ;  /* 0x000000ffff06e224 */ /* 0x000fe200078e0a06 */
[----:B------:R-:W-:Y:S01]  /*0ed0*/  ISETP.GT.U32.AND P6, PT, R42, R9, PT ;  /* 0x000000092a00720c */ /* 0x000fe20003fc4070 */
[----:B------:R0:W-:Y:S01]  /*0ee0*/  STL [R1+0x20], R5 ;  /* 0x0000200501007387 */ /* 0x0001e20000100800 */
[----:B------:R-:W-:Y:S01]  /*0ef0*/  ISETP.GE.AND P3, PT, R4, RZ, PT ;  /* 0x000000ff0400720c */ /* 0x000fe20003f66270 */
[----:B------:R-:W-:Y:S01]  /*0f00*/  IMAD.MOV.U32 R13, RZ, RZ, R8 ;  /* 0x000000ffff0d7224 */ /* 0x000fe200078e0008 */
[----:B------:R-:W-:Y:S01]  /*0f10*/  IABS R15, R4 ;  /* 0x00000004000f7213 */ /* 0x000fe20000000000 */
[----:B------:R-:W-:Y:S01]  /*0f20*/  VIADD R8, R0, 0xf7 ;  /* 0x000000f700087836 */ /* 0x000fe20000000000 */
[----:B------:R-:W-:Y:S01]  /*0f30*/  STL [R1+0x1c], R6 ;  /* 0x00001c0601007387 */ /* 0x000fe20000100800 */
[----:B------:R-:W-:-:S04]  /*0f40*/  IMAD.HI.U32 R4, R2, R13, RZ ;  /* 0x0000000d02047227 */ /* 0x000fc800078e00ff */
[----:B------:R-:W-:Y:S02]  /*0f50*/  @!P5 IMAD.IADD R7, R7, 0x1, -R42 ;  /* 0x000000010707d824 */ /* 0x000fe400078e0a2a */
[----:B0-----:R-:W-:Y:S02]  /*0f60*/  IMAD.MOV.U32 R5, RZ, RZ, R11 ;  /* 0x000000ffff057224 */ /* 0x001fe400078e000b */
[----:B------:R-:W-:Y:S01]  /*0f70*/  IMAD.MOV R3, RZ, RZ, -R4 ;  /* 0x000000ffff037224 */ /* 0x000fe200078e0a04 */
[----:B------:R-:W-:Y:S01]  /*0f80*/  ISETP.GT.U32.AND P5, PT, R42, R7, PT ;  /* 0x000000072a00720c */ /* 0x000fe20003fa4070 */
[----:B------:R-:W-:Y:S01]  /*0f90*/  @!P0 IMAD.MOV R5, RZ, RZ, -R5 ;  /* 0x000000ffff058224 */ /* 0x000fe200078e0a05 */
[----:B------:R-:W-:Y:S01]  /*0fa0*/  ISETP.GE.AND P0, PT, R8, RZ, PT ;  /* 0x000000ff0800720c */ /* 0x000fe20003f06270 */
[----:B------:R-:W-:Y:S01]  /*0fb0*/  IMAD.HI.U32 R4, R2, R15, RZ ;  /* 0x0000000f02047227 */ /* 0x000fe200078e00ff */
[----:B------:R-:W-:Y:S02]  /*0fc0*/  IABS R8, R8 ;  /* 0x0000000800087213 */ /* 0x000fe40000000000 */
[----:B------:R0:W-:Y:S01]  /*0fd0*/  STL [R1+0x18], R5 ;  /* 0x0000180501007387 */ /* 0x0001e20000100800 */
[----:B------:R-:W-:-:S02]  /*0fe0*/  @!P6 IMAD.IADD R9, R9, 0x1, -R42 ;  /* 0x000000010909e824 */ /* 0x000fc400078e0a2a */
[C---:B------:R-:W-:Y:S02]  /*0ff0*/  IMAD R3, R42.reuse, R3, R13 ;  /* 0x000000032a037224 */ /* 0x040fe400078e020d */
[----:B------:R-:W-:Y:S01]  /*1000*/  IMAD.MOV R4, RZ, RZ, -R4 ;  /* 0x000000ffff047224 */ /* 0x000fe200078e0a04 */
[C---:B------:R-:W-:Y:S01]  /*1010*/  ISETP.GT.U32.AND P6, PT, R42.reuse, R9, PT ;  /* 0x000000092a00720c */ /* 0x040fe20003fc4070 */
[----:B------:R-:W-:Y:S02]  /*1020*/  IMAD.MOV.U32 R13, RZ, RZ, R8 ;  /* 0x000000ffff0d7224 */ /* 0x000fe400078e0008 */
[----:B------:R-:W-:Y:S01]  /*1030*/  IMAD R11, R42, R4, R15 ;  /* 0x000000042a0b7224 */ /* 0x000fe200078e020f */
[----:B------:R-:W-:Y:S01]  /*1040*/  IABS R15, R14 ;  /* 0x0000000e000f7213 */ /* 0x000fe20000000000 */
[----:B------:R-:W-:-:S04]  /*1050*/  IMAD.HI.U32 R4, R2, R13, RZ ;  /* 0x0000000d02047227 */ /* 0x000fc800078e00ff */
[----:B------:R-:W-:Y:S01]  /*1060*/  @!P5 IMAD.IADD R7, R7, 0x1, -R42 ;  /* 0x000000010707d824 */ /* 0x000fe200078e0a2a */
[----:B------:R-:W-:Y:S01]  /*1070*/  ISETP.GT.U32.AND P5, PT, R42, R3, PT ;  /* 0x000000032a00720c */ /* 0x000fe20003fa4070 */
[----:B------:R-:W-:-:S04]  /*1080*/  IMAD.HI.U32 R8, R2, R17, RZ ;  /* 0x0000001102087227 */ /* 0x000fc800078e00ff */
[----:B------:R-:W-:Y:S02]  /*1090*/  IMAD.MOV R4, RZ, RZ, -R4 ;  /* 0x000000ffff047224 */ /* 0x000fe400078e0a04 */
[----:B0-----:R-:W-:Y:S02]  /*10a0*/  IMAD.MOV.U32 R5, RZ, RZ, R7 ;  /* 0x000000ffff057224 */ /* 0x001fe400078e0007 */
[----:B------:R-:W-:Y:S02]  /*10b0*/  IMAD.MOV R8, RZ, RZ, -R8 ;  /* 0x000000ffff087224 */ /* 0x000fe400078e0a08 */
[C---:B------:R-:W-:Y:S02]  /*10c0*/  IMAD R7, R42.reuse, R4, R13 ;  /* 0x000000042a077224 */ /* 0x040fe400078e020d */
[C---:B------:R-:W-:Y:S01]  /*10d0*/  IMAD R13, R42.reuse, R8, R17 ;  /* 0x000000082a0d7224 */ /* 0x040fe200078e0211 */
[----:B------:R-:W-:Y:S01]  /*10e0*/  IABS R8, R16 ;  /* 0x0000001000087213 */ /* 0x000fe20000000000 */
[--C-:B------:R-:W-:Y:S01]  /*10f0*/  @!P6 IMAD.IADD R9, R9, 0x1, -R42.reuse ;  /* 0x000000010909e824 */ /* 0x100fe200078e0a2a */
[----:B------:R-:W-:Y:S01]  /*1100*/  ISETP.GT.U32.AND P6, PT, R42, R7, PT ;  /* 0x000000072a00720c */ /* 0x000fe20003fc4070 */
[----:B------:R-:W-:Y:S01]  /*1110*/  VIADD R12, R0, 0xf5 ;  /* 0x000000f5000c7836 */ /* 0x000fe20000000000 */
[----:B------:R-:W-:Y:S01]  /*1120*/  IABS R17, R18 ;  /* 0x0000001200117213 */ /* 0x000fe20000000000 */
[----:B------:R-:W-:Y:S01]  /*1130*/  @!P5 IMAD.IADD R3, R3, 0x1, -R42 ;  /* 0x000000010303d824 */ /* 0x000fe200078e0a2a */
[----:B------:R-:W-:Y:S01]  /*1140*/  ISETP.GT.U32.AND P5, PT, R42, R13, PT ;  /* 0x0000000d2a00720c */ /* 0x000fe20003fa4070 */
[----:B------:R-:W-:Y:S01]  /*1150*/  @!P4 IMAD.MOV R5, RZ, RZ, -R5 ;  /* 0x000000ffff05c224 */ /* 0x000fe200078e0a05 */
[----:B------:R-:W-:-:S02]  /*1160*/  IABS R19, R12 ;  /* 0x0000000c00137213 */ /* 0x000fc40000000000 */
[----:B------:R-:W-:Y:S02]  /*1170*/  ISETP.GT.U32.AND P4, PT, R42, R11, PT ;  /* 0x0000000b2a00720c */ /* 0x000fe40003f84070 */
[----:B------:R0:W-:Y:S01]  /*1180*/  STL [R1+0x14], R5 ;  /* 0x0000140501007387 */ /* 0x0001e20000100800 */
[----:B------:R-:W-:-:S04]  /*1190*/  IMAD.HI.U32 R4, R2, R19, RZ ;  /* 0x0000001302047227 */ /* 0x000fc800078e00ff */
[----:B------:R-:W-:Y:S02]  /*11a0*/  @!P6 IMAD.IADD R7, R7, 0x1, -R42 ;  /* 0x000000010707e824 */ /* 0x000fe400078e0a2a */
[----:B------:R-:W-:Y:S02]  /*11b0*/  IMAD.MOV R4, RZ, RZ, -R4 ;  /* 0x000000ffff047224 */ /* 0x000fe400078e0a04 */
[----:B------:R-:W-:Y:S01]  /*11c0*/  @!P5 IMAD.IADD R13, R13, 0x1, -R42 ;  /* 0x000000010d0dd824 */ /* 0x000fe200078e0a2a */
[C---:B------:R-:W-:Y:S01]  /*11d0*/  ISETP.GT.U32.AND P5, PT, R42.reuse, R7, PT ;  /* 0x000000072a00720c */ /* 0x040fe20003fa4070 */
[----:B------:R-:W-:Y:S02]  /*11e0*/  IMAD R19, R42, R4, R19 ;  /* 0x000000042a137224 */ /* 0x000fe400078e0213 */
[----:B------:R-:W-:-:S04]  /*11f0*/  IMAD.HI.U32 R4, R2, R15, RZ ;  /* 0x0000000f02047227 */ /* 0x000fc800078e00ff */
[----:B------:R-:W-:Y:S01]  /*1200*/  @!P4 IMAD.IADD R11, R11, 0x1, -R42 ;  /* 0x000000010b0bc824 */ /* 0x000fe200078e0a2a */
[C---:B------:R-:W-:Y:S01]  /*1210*/  ISETP.GT.U32.AND P4, PT, R42.reuse, R3, PT ;  /* 0x000000032a00720c */ /* 0x040fe20003f84070 */
[----:B------:R-:W-:Y:S02]  /*1220*/  IMAD.MOV R4, RZ, RZ, -R4 ;  /* 0x000000ffff047224 */ /* 0x000fe400078e0a04 */
[----:B0-----:R-:W-:Y:S01]  /*1230*/  IMAD.MOV.U32 R5, RZ, RZ, R9 ;  /* 0x000000ffff057224 */ /* 0x001fe200078e0009 */
[C---:B------:R-:W-:Y:S01]  /*1240*/  ISETP.GT.U32.AND P6, PT, R42.reuse, R11, PT ;  /* 0x0000000b2a00720c */ /* 0x040fe20003fc4070 */
[C---:B------:R-:W-:Y:S02]  /*1250*/  IMAD R20, R42.reuse, R4, R15 ;  /* 0x000000042a147224 */ /* 0x040fe400078e020f */
[----:B------:R-:W-:Y:S02]  /*1260*/  @!P5 IMAD.IADD R7, R7, 0x1, -R42 ;  /* 0x000000010707d824 */ /* 0x000fe400078e0a2a */
[----:B------:R-:W-:Y:S01]  /*1270*/  @!P2 IMAD.MOV R5, RZ, RZ, -R5 ;  /* 0x000000ffff05a224 */ /* 0x000fe200078e0a05 */
[C---:B------:R-:W-:Y:S01]  /*1280*/  ISETP.GT.U32.AND P5, PT, R42.reuse, R20, PT ;  /* 0x000000142a00720c */ /* 0x040fe20003fa4070 */
[----:B------:R-:W-:Y:S01]  /*1290*/  IMAD.MOV.U32 R9, RZ, RZ, R8 ;  /* 0x000000ffff097224 */ /* 0x000fe200078e0008 */
[C---:B------:R-:W-:Y:S01]  /*12a0*/  ISETP.GT.U32.AND P2, PT, R42.reuse, R13, PT ;  /* 0x0000000d2a00720c */ /* 0x040fe20003f44070 */
[--C-:B------:R-:W-:Y:S01]  /*12b0*/  @!P4 IMAD.IADD R3, R3, 0x1, -R42.reuse ;  /* 0x000000010303c824 */ /* 0x100fe200078e0a2a */
[----:B------:R-:W-:Y:S01]  /*12c0*/  ISETP.GT.U32.AND P4, PT, R42, R19, PT ;  /* 0x000000132a00720c */ /* 0x000fe20003f84070 */
[----:B------:R-:W-:Y:S01]  /*12d0*/  IMAD.HI.U32 R8, R2, R17, RZ ;  /* 0x0000001102087227 */ /* 0x000fe200078e00ff */
[----:B------:R-:W-:Y:S03]  /*12e0*/  STL [R1+0x10], R5 ;  /* 0x0000100501007387 */ /* 0x000fe60000100800 */
[----:B------:R-:W-:Y:S01]  /*12f0*/  @!P6 IMAD.IADD R11, R11, 0x1, -R42 ;  /* 0x000000010b0be824 */ /* 0x000fe200078e0a2a */
[----:B------:R-:W-:Y:S01]  /*1300*/  ISETP.GE.AND P6, PT, R10, RZ, PT ;  /* 0x000000ff0a00720c */ /* 0x000fe20003fc6270 */
[----:B------:R-:W-:-:S02]  /*1310*/  VIADD R10, R0, 0xf1 ;  /* 0x000000f1000a7836 */ /* 0x000fc40000000000 */
[----:B------:R-:W-:Y:S02]  /*1320*/  @!P5 IMAD.IADD R20, R20, 0x1, -R42 ;  /* 0x000000011414d824 */ /* 0x000fe400078e0a2a */
[----:B------:R-:W-:Y:S01]  /*1330*/  IMAD.MOV.U32 R6, RZ, RZ, R3 ;  /* 0x000000ffff067224 */ /* 0x000fe200078e0003 */
[----:B------:R-:W-:Y:S01]  /*1340*/  IABS R15, R10 ;  /* 0x0000000a000f7213 */ /* 0x000fe20000000000 */
[----:B------:R-:W-:Y:S01]  /*1350*/  IMAD.HI.U32 R4, R2, R9, RZ ;  /* 0x0000000902047227 */ /* 0x000fe200078e00ff */
[----:B------:R-:W-:-:S03]  /*1360*/  ISETP.GT.U32.AND P5, PT, R42, R20, PT ;  /* 0x000000142a00720c */ /* 0x000fc60003fa4070 */
[----:B------:R-:W-:-:S04]  /*1370*/  IMAD.HI.U32 R3, R2, R15, RZ ;  /* 0x0000000f02037227 */ /* 0x000fc800078e00ff */
[----:B------:R-:W-:Y:S02]  /*1380*/  IMAD.MOV R3, RZ, RZ, -R3 ;  /* 0x000000ffff037224 */ /* 0x000fe400078e0a03 */
[----:B------:R-:W-:Y:S02]  /*1390*/  @!P1 IMAD.MOV R6, RZ, RZ, -R6 ;  /* 0x000000ffff069224 */ /* 0x000fe400078e0a06 */
[----:B------:R-:W-:Y:S02]  /*13a0*/  IMAD R26, R42, R3, R15 ;  /* 0x000000032a1a7224 */ /* 0x000fe400078e020f */
[----:B------:R-:W-:Y:S01]  /*13b0*/  @!P2 IMAD.IADD R13, R13, 0x1, -R42 ;  /* 0x000000010d0da824 */ /* 0x000fe200078e0a2a */
[----:B------:R0:W-:Y:S01]  /*13c0*/  STL [R1+0xc], R6 ;  /* 0x00000c0601007387 */ /* 0x0001e20000100800 */
[----:B------:R-:W-:Y:S01]  /*13d0*/  IMAD.MOV R8, RZ, RZ, -R8 ;  /* 0x000000ffff087224 */ /* 0x000fe200078e0a08 */
[----:B------:R-:W-:Y:S01]  /*13e0*/  ISETP.GE.AND P2, PT, R12, RZ, PT ;  /* 0x000000ff0c00720c */ /* 0x000fe20003f46270 */
[----:B------:R-:W-:Y:S01]  /*13f0*/  @!P5 IMAD.IADD R20, R20, 0x1, -R42 ;  /* 0x000000011414d824 */ /* 0x000fe200078e0a2a */
[----:B------:R-:W-:Y:S01]  /*1400*/  ISETP.GT.U32.AND P5, PT, R42, R26, PT ;  /* 0x0000001a2a00720c */ /* 0x000fe20003fa4070 */
[----:B------:R-:W-:-:S02]  /*1410*/  IMAD.MOV R4, RZ, RZ, -R4 ;  /* 0x000000ffff047224 */ /* 0x000fc400078e0a04 */
[----:B------:R-:W-:Y:S01]  /*1420*/  @!P4 IMAD.IADD R19, R19, 0x1, -R42 ;  /* 0x000000011313c824 */ /* 0x000fe200078e0a2a */
[----:B------:R-:W-:Y:S01]  /*1430*/  ISETP.GE.AND P4, PT, R14, RZ, PT ;  /* 0x000000ff0e00720c */ /* 0x000fe20003f86270 */
[C---:B------:R-:W-:Y:S02]  /*1440*/  IMAD R24, R42.reuse, R8, R17 ;  /* 0x000000082a187224 */ /* 0x040fe400078e0211 */
[----:B0-----:R-:W-:Y:S01]  /*1450*/  IMAD.MOV.U32 R6, RZ, RZ, R13 ;  /* 0x000000ffff067224 */ /* 0x001fe200078e000d */
[----:B------:R-:W-:Y:S01]  /*1460*/  ISETP.GT.U32.AND P1, PT, R42, R19, PT ;  /* 0x000000132a00720c */ /* 0x000fe20003f24070 */
[----:B------:R-:W-:Y:S02]  /*1470*/  VIADD R8, R0, 0xf0 ;  /* 0x000000f000087836 */ /* 0x000fe40000000000 */
[----:B------:R-:W-:Y:S02]  /*1480*/  IMAD R22, R42, R4, R9 ;  /* 0x000000042a167224 */ /* 0x000fe400078e0209 */
[----:B------:R-:W-:-:S02]  /*1490*/  IMAD.MOV.U32 R5, RZ, RZ, R11 ;  /* 0x000000ffff057224 */ /* 0x000fc400078e000b */
[----:B------:R-:W-:Y:S01]  /*14a0*/  @!P6 IMAD.MOV R6, RZ, RZ, -R6 ;  /* 0x000000ffff06e224 */ /* 0x000fe200078e0a06 */
[----:B------:R-:W-:Y:S01]  /*14b0*/  ISETP.GT.U32.AND P6, PT, R42, R24, PT ;  /* 0x000000182a00720c */ /* 0x000fe20003fc4070 */
[----:B------:R-:W-:Y:S01]  /*14c0*/  IMAD.MOV.U32 R4, RZ, RZ, R7 ;  /* 0x000000ffff047224 */ /* 0x000fe200078e0007 */
[----:B------:R-:W-:Y:S01]  /*14d0*/  IABS R7, R8 ;  /* 0x0000000800077213 */ /* 0x000fe20000000000 */
[----:B------:R-:W-:Y:S02]  /*14e0*/  VIADD R12, R0, 0xef ;  /* 0x000000ef000c7836 */ /* 0x000fe40000000000 */
[----:B------:R-:W-:Y:S01]  /*14f0*/  @!P3 IMAD.MOV R5, RZ, RZ, -R5 ;  /* 0x000000ffff05b224 */ /* 0x000fe200078e0a05 */
[----:B------:R-:W-:Y:S01]  /*1500*/  ISETP.GT.U32.AND P3, PT, R42, R22, PT ;  /* 0x000000162a00720c */ /* 0x000fe20003f64070 */
[----:B------:R-:W-:Y:S01]  /*1510*/  @!P5 IMAD.IADD R26, R26, 0x1, -R42 ;  /* 0x000000011a1ad824 */ /* 0x000fe200078e0a2a */
[----:B------:R-:W-:Y:S01]  /*1520*/  IABS R9, R12 ;  /* 0x0000000c00097213 */ /* 0x000fe20000000000 */
[----:B------:R-:W-:Y:S01]  /*1530*/  IMAD.HI.U32 R3, R2, R7, RZ ;  /* 0x0000000702037227 */ /* 0x000fe200078e00ff */
[----:B------:R-:W-:Y:S02]  /*1540*/  STL [R1+0x8], R5 ;  /* 0x0000080501007387 */ /* 0x000fe40000100800 */
[----:B------:R-:W-:Y:S01]  /*1550*/  ISETP.GT.U32.AND P5, PT, R42, R26, PT ;  /* 0x0000001a2a00720c */ /* 0x000fe20003fa4070 */
[----:B------:R-:W-:-:S02]  /*1560*/  IMAD.MOV R28, RZ, RZ, -R3 ;  /* 0x000000ffff1c7224 */ /* 0x000fc400078e0a03 */
[----:B------:R-:W-:-:S04]  /*1570*/  IMAD.HI.U32 R3, R2, R9, RZ ;  /* 0x0000000902037227 */ /* 0x000fc800078e00ff */
[--C-:B------:R-:W-:Y:S01]  /*1580*/  @!P1 IMAD.IADD R19, R19, 0x1, -R42.reuse ;  /* 0x0000000113139824 */ /* 0x100fe200078e0a2a */
[----:B------:R-:W-:Y:S01]  /*1590*/  ISETP.GE.AND P1, PT, R18, RZ, PT ;  /* 0x000000ff1200720c */ /* 0x000fe20003f26270 */
[--C-:B------:R-:W-:Y:S02]  /*15a0*/  @!P6 IMAD.IADD R24, R24, 0x1, -R42.reuse ;  /* 0x000000011818e824 */ /* 0x100fe400078e0a2a */
[----:B------:R-:W-:Y:S02]  /*15b0*/  IMAD.MOV R3, RZ, RZ, -R3 ;  /* 0x000000ffff037224 */ /* 0x000fe400078e0a03 */
[----:B------:R-:W-:Y:S01]  /*15c0*/  @!P3 IMAD.IADD R22, R22, 0x1, -R42 ;  /* 0x000000011616b824 */ /* 0x000fe200078e0a2a */
[----:B------:R-:W-:Y:S01]  /*15d0*/  ISETP.GE.AND P3, PT, R10, RZ, PT ;  /* 0x000000ff0a00720c */ /* 0x000fe20003f66270 */
[----:B------:R-:W-:Y:S01]  /*15e0*/  @!P2 IMAD.MOV R19, RZ, RZ, -R19 ;  /* 0x000000ffff13a224 */ /* 0x000fe200078e0a13 */
[C---:B------:R-:W-:Y:S01]  /*15f0*/  ISETP.GT.U32.AND P2, PT, R42.reuse, R24, PT ;  /* 0x000000182a00720c */ /* 0x040fe20003f44070 */
[----:B------:R-:W-:Y:S01]  /*1600*/  @!P0 IMAD.MOV R4, RZ, RZ, -R4 ;  /* 0x000000ffff048224 */ /* 0x000fe200078e0a04 */
[C---:B------:R-:W-:Y:S01]  /*1610*/  ISETP.GT.U32.AND P6, PT, R42.reuse, R22, PT ;  /* 0x000000162a00720c */ /* 0x040fe20003fc4070 */
[----:B------:R-:W-:Y:S01]  /*1620*/  IMAD R30, R42, R3, R9 ;  /* 0x000000032a1e7224 */ /* 0x000fe200078e0209 */
[----:B------:R-:W-:Y:S01]  /*1630*/  ISETP.GE.AND P0, PT, R16, RZ, PT ;  /* 0x000000ff1000720c */ /* 0x000fe20003f06270 */
[----:B------:R-:W-:Y:S01]  /*1640*/  VIADD R10, R0, 0xee ;  /* 0x000000ee000a7836 */ /* 0x000fe20000000000 */
[----:B------:R0:W-:Y:S01]  /*1650*/  STL [R1+0x4], R4 ;  /* 0x0000040401007387 */ /* 0x0001e20000100800 */
[----:B------:R-:W-:Y:S01]  /*1660*/  @!P5 IMAD.IADD R26, R26, 0x1, -R42 ;  /* 0x000000011a1ad824 */ /* 0x000fe200078e0a2a */
[C---:B------:R-:W-:Y:S01]  /*1670*/  ISETP.GT.U32.AND P5, PT, R42.reuse, R30, PT ;  /* 0x0000001e2a00720c */ /* 0x040fe20003fa4070 */
[----:B------:R-:W-:Y:S01]  /*1680*/  IMAD R28, R42, R28, R7 ;  /* 0x0000001c2a1c7224 */ /* 0x000fe200078e0207 */
[----:B------:R-:W-:Y:S01]  /*1690*/  STL [R1+0xba0], R6 ;  /* 0x000ba00601007387 */ /* 0x000fe20000100800 */
[----:B------:R-:W-:-:S02]  /*16a0*/  VIADD R13, R0, 0xed ;  /* 0x000000ed000d7836 */ /* 0x000fc40000000000 */
[--C-:B------:R-:W-:Y:S01]  /*16b0*/  @!P2 IMAD.IADD R24, R24, 0x1, -R42.reuse ;  /* 0x000000011818a824 */ /* 0x100fe200078e0a2a */
[----:B------:R-:W-:Y:S01]  /*16c0*/  ISETP.GE.AND P2, PT, R8, RZ, PT ;  /* 0x000000ff0800720c */ /* 0x000fe20003f46270 */
[----:B------:R-:W-:Y:S01]  /*16d0*/  VIADD R8, R0, 0xec ;  /* 0x000000ec00087836 */ /* 0x000fe20000000000 */
[----:B0-----:R-:W-:Y:S01]  /*16e0*/  IABS R4, R10 ;  /* 0x0000000a00047213 */ /* 0x001fe20000000000 */
[----:B------:R-:W-:Y:S01]  /*16f0*/  @!P6 IMAD.IADD R22, R22, 0x1, -R42 ;  /* 0x000000011616e824 */ /* 0x000fe200078e0a2a */
[----:B------:R-:W-:Y:S01]  /*1700*/  ISETP.GT.U32.AND P6, PT, R42, R28, PT ;  /* 0x0000001c2a00720c */ /* 0x000fe20003fc4070 */
[----:B------:R-:W-:Y:S01]  /*1710*/  @!P4 IMAD.MOV R20, RZ, RZ, -R20 ;  /* 0x000000ffff14c224 */ /* 0x000fe200078e0a14 */
[----:B------:R-:W-:Y:S01]  /*1720*/  IABS R35, R8 ;  /* 0x0000000800237213 */ /* 0x000fe20000000000 */
[----:B------:R-:W-:Y:S01]  /*1730*/  IMAD.MOV.U32 R7, RZ, RZ, R4 ;  /* 0x000000ffff077224 */ /* 0x000fe200078e0004 */
[----:B------:R-:W-:Y:S01]  /*1740*/  IABS R11, R13 ;  /* 0x0000000d000b7213 */ /* 0x000fe20000000000 */
[----:B------:R-:W-:Y:S01]  /*1750*/  @!P5 IMAD.IADD R30, R30, 0x1, -R42 ;  /* 0x000000011e1ed824 */ /* 0x000fe200078e0a2a */
[----:B------:R-:W-:Y:S01]  /*1760*/  STL [R1+0xba4], R19 ;  /* 0x000ba41301007387 */ /* 0x000fe20000100800 */
[----:B------:R-:W-:-:S03]  /*1770*/  IMAD.HI.U32 R3, R2, R7, RZ ;  /* 0x0000000702037227 */ /* 0x000fc600078e00ff */
[----:B------:R-:W-:Y:S01]  /*1780*/  ISETP.GT.U32.AND P5, PT, R42, R30, PT ;  /* 0x0000001e2a00720c */ /* 0x000fe20003fa4070 */
[----:B------:R-:W-:Y:S01]  /*1790*/  IMAD.MOV R3, RZ, RZ, -R3 ;  /* 0x000000ffff037224 */ /* 0x000fe200078e0a03 */
[----:B------:R-:W-:Y:S01]  /*17a0*/  STL [R1+0xba8], R20 ;  /* 0x000ba81401007387 */ /* 0x000fe20000100800 */
[----:B------:R-:W-:Y:S01]  /*17b0*/  @!P6 IMAD.IADD R28, R28, 0x1, -R42 ;  /* 0x000000011c1ce824 */ /* 0x000fe200078e0a2a */
[----:B------:R-:W-:Y:S01]  /*17c0*/  ISETP.GE.AND P6, PT, R12, RZ, PT ;  /* 0x000000ff0c00720c */ /* 0x000fe20003fc6270 */
[----:B------:R-:W-:Y:S02]  /*17d0*/  IMAD R32, R42, R3, R7 ;  /* 0x000000032a207224 */ /* 0x000fe400078e0207 */
[----:B------:R-:W-:Y:S01]  /*17e0*/  IMAD.HI.U32 R3, R2, R35, RZ ;  /* 0x0000002302037227 */ /* 0x000fe200078e00ff */
[----:B------:R-:W-:-:S03]  /*17f0*/  ISETP.GT.U32.AND P4, PT, R42, R28, PT ;  /* 0x0000001c2a00720c */ /* 0x000fc60003f84070 */
[----:B------:R-:W-:Y:S02]  /*1800*/  IMAD.MOV R3, RZ, RZ, -R3 ;  /* 0x000000ffff037224 */ /* 0x000fe400078e0a03 */
[----:B------:R-:W-:Y:S01]  /*1810*/  @!P0 IMAD.MOV R22, RZ, RZ, -R22 ;  /* 0x000000ffff168224 */ /* 0x000fe200078e0a16 */
[C---:B------:R-:W-:Y:S01]  /*1820*/  ISETP.GT.U32.AND P0, PT, R42.reuse, R32, PT ;  /* 0x000000202a00720c */ /* 0x040fe20003f04070 */
[----:B------:R-:W-:Y:S02]  /*1830*/  IMAD R35, R42, R3, R35 ;  /* 0x000000032a237224 */ /* 0x000fe400078e0223 */
[----:B------:R-:W-:Y:S01]  /*1840*/  @!P5 IMAD.IADD R30, R30, 0x1, -R42 ;  /* 0x000000011e1ed824 */ /* 0x000fe200078e0a2a */
[----:B------:R-:W-:Y:S01]  /*1850*/  STL [R1+0xbac], R22 ;  /* 0x000bac1601007387 */ /* 0x000fe20000100800 */
[----:B------:R-:W-:Y:S01]  /*1860*/  IMAD.HI.U32 R4, R2, R11, RZ ;  /* 0x0000000b02047227 */ /* 0x000fe200078e00ff */
[----:B------:R-:W-:-:S03]  /*1870*/  ISETP.GT.U32.AND P5, PT, R42, R35, PT ;  /* 0x000000232a00720c */ /* 0x000fc60003fa4070 */
[----:B------:R-:W-:Y:S02]  /*1880*/  VIADD R9, R0, 0xeb ;  /* 0x000000eb00097836 */ /* 0x000fe40000000000 */
[----:B------:R-:W-:Y:S02]  /*1890*/  IMAD.MOV R4, RZ, RZ, -R4 ;  /* 0x000000ffff047224 */ /* 0x000fe400078e0a04 */
[----:B------:R-:W-:Y:S01]  /*18a0*/  @!P4 IMAD.IADD R28, R28, 0x1, -R42 ;  /* 0x000000011c1cc824 */ /* 0x000fe200078e0a2a */
[----:B------:R-:W-:Y:S01]  /*18b0*/  IABS R37, R9 ;  /* 0x0000000900257213 */ /* 0x000fe20000000000 */
[----:B------:R-:W-:Y:S01]  /*18c0*/  IMAD R34, R42, R4, R11 ;  /* 0x000000042a227224 */ /* 0x000fe200078e020b */
[----:B------:R-:W-:Y:S01]  /*18d0*/  ISETP.GE.AND P4, PT, R13, RZ, PT ;  /* 0x000000ff0d00720c */ /* 0x000fe20003f86270 */
[----:B------:R-:W-:Y:S02]  /*18e0*/  VIADD R4, R0, 0xea ;  /* 0x000000ea00047836 */ /* 0x000fe40000000000 */
[----:B------:R-:W-:-:S03]  /*18f0*/  IMAD.HI.U32 R3, R2, R37, RZ ;  /* 0x0000002502037227 */ /* 0x000fc600078e00ff */
[----:B------:R-:W-:Y:S01]  /*1900*/  IABS R39, R4 ;  /* 0x0000000400277213 */ /* 0x000fe20000000000 */
[--C-:B------:R-:W-:Y:S01]  /*1910*/  @!P0 IMAD.IADD R32, R32, 0x1, -R42.reuse ;  /* 0x0000000120208824 */ /* 0x100fe200078e0a2a */
[----:B------:R-:W-:Y:S01]  /*1920*/  ISETP.GE.AND P0, PT, R8, RZ, PT ;  /* 0x000000ff0800720c */ /* 0x000fe20003f06270 */
[----:B------:R-:W-:Y:S02]  /*1930*/  @!P5 IMAD.IADD R35, R35, 0x1, -R42 ;  /* 0x000000012323d824 */ /* 0x000fe400078e0a2a */
[----:B------:R-:W-:Y:S02]  /*1940*/  IMAD.MOV R3, RZ, RZ, -R3 ;  /* 0x000000ffff037224 */ /* 0x000fe400078e0a03 */
[----:B------:R-:W-:Y:S01]  /*1950*/  @!P2 IMAD.MOV R28, RZ, RZ, -R28 ;  /* 0x000000ffff1ca224 */ /* 0x000fe200078e0a1c */
[C---:B------:R-:W-:Y:S01]  /*1960*/  ISETP.GT.U32.AND P2, PT, R42.reuse, R32, PT ;  /* 0x000000202a00720c */ /* 0x040fe20003f44070 */
[C---:B------:R-:W-:Y:S01]  /*1970*/  IMAD R37, R42.reuse, R3, R37 ;  /* 0x000000032a257224 */ /* 0x040fe200078e0225 */
[C---:B------:R-:W-:Y:S01]  /*1980*/  ISETP.GT.U32.AND P5, PT, R42.reuse, R35, PT ;  /* 0x000000232a00720c */ /* 0x040fe20003fa4070 */
[----:B------:R-:W-:Y:S01]  /*1990*/  @!P3 IMAD.MOV R26, RZ, RZ, -R26 ;  /* 0x000000ffff1ab224 */ /* 0x000fe200078e0a1a */
[----:B------:R-:W-:Y:S01]  /*19a0*/  ISETP.GT.U32.AND P3, PT, R42, R34, PT ;  /* 0x000000222a00720c */ /* 0x000fe20003f64070 */
[----:B------:R-:W-:-:S04]  /*19b0*/  IMAD.HI.U32 R3, R2, R39, RZ ;  /* 0x0000002702037227 */ /* 0x000fc800078e00ff */
[----:B------:R-:W-:Y:S02]  /*19c0*/  IMAD.MOV R3, RZ, RZ, -R3 ;  /* 0x000000ffff037224 */ /* 0x000fe400078e0a03 */
[----:B------:R-:W-:Y:S02]  /*19d0*/  VIADD R7, R0, 0xe9 ;  /* 0x000000e900077836 */ /* 0x000fe40000000000 */
[----:B------:R-:W-:Y:S02]  /*19e0*/  IMAD R39, R42, R3, R39 ;  /* 0x000000032a277224 */ /* 0x000fe400078e0227 */
[--C-:B------:R-:W-:Y:S01]  /*19f0*/  @!P2 IMAD.IADD R32, R32, 0x1, -R42.reuse ;  /* 0x000000012020a824 */ /* 0x100fe200078e0a2a */
[C---:B------:R-:W-:Y:S01]  /*1a00*/  ISETP.GT.U32.AND P2, PT, R42.reuse, R37, PT ;  /* 0x000000252a00720c */ /* 0x040fe20003f44070 */
[----:B------:R-:W-:Y:S01]  /*1a10*/  @!P5 IMAD.IADD R35, R35, 0x1, -R42 ;  /* 0x000000012323d824 */ /* 0x000fe200078e0a2a */
[----:B------:R-:W-:Y:S01]  /*1a20*/  ISETP.GT.U32.AND P5, PT, R42, R39, PT ;  /* 0x000000272a00720c */ /* 0x000fe20003fa4070 */
[----:B------:R-:W-:Y:S01]  /*1a30*/  @!P1 IMAD.MOV R24, RZ, RZ, -R24 ;  /* 0x000000ffff189224 */ /* 0x000fe200078e0a18 */
[----:B------:R-:W-:Y:S01]  /*1a40*/  ISETP.GE.AND P1, PT, R10, RZ, PT ;  /* 0x000000ff0a00720c */ /* 0x000fe20003f26270 */
[----:B------:R-:W-:Y:S01]  /*1a50*/  @!P3 IMAD.IADD R34, R34, 0x1, -R42 ;  /* 0x000000012222b824 */ /* 0x000fe200078e0a2a */
[----:B------:R-:W-:Y:S01]  /*1a60*/  IABS R41, R7 ;  /* 0x0000000700297213 */ /* 0x000fe20000000000 */
[----:B------:R-:W-:Y:S01]  /*1a70*/  @!P6 IMAD.MOV R30, RZ, RZ, -R30 ;  /* 0x000000ffff1ee224 */ /* 0x000fe200078e0a1e */
[----:B------:R-:W-:Y:S01]  /*1a80*/  ISETP.GE.AND P6, PT, R9, RZ, PT ;  /* 0x000000ff0900720c */ /* 0x000fe20003fc6270 */
[----:B------:R-:W-:Y:S01]  /*1a90*/  VIADD R8, R0, 0xe8 ;  /* 0x000000e800087836 */ /* 0x000fe20000000000 */
[----:B------:R-:W-:Y:S01]  /*1aa0*/  ISETP.GT.U32.AND P3, PT, R42, R34, PT ;  /* 0x000000222a00720c */ /* 0x000fe20003f64070 */
[----:B------:R-:W-:-:S03]  /*1ab0*/  IMAD.HI.U32 R3, R2, R41, RZ ;  /* 0x0000002902037227 */ /* 0x000fc600078e00ff */
[----:B------:R-:W-:Y:S01]  /*1ac0*/  IABS R43, R8 ;  /* 0x00000008002b7213 */ /* 0x000fe20000000000 */
[----:B------:R-:W-:Y:S02]  /*1ad0*/  VIADD R9, R0, 0xe7 ;  /* 0x000000e700097836 */ /* 0x000fe40000000000 */
[--C-:B------:R-:W-:Y:S01]  /*1ae0*/  @!P2 IMAD.IADD R37, R37, 0x1, -R42.reuse ;  /* 0x000000012525a824 */ /* 0x100fe200078e0a2a */
[----:B------:R-:W-:Y:S01]  /*1af0*/  ISETP.GE.AND P2, PT, R7, RZ, PT ;  /* 0x000000ff0700720c */ /* 0x000fe20003f46270 */
[----:B------:R-:W-:Y:S01]  /*1b00*/  @!P5 IMAD.IADD R39, R39, 0x1, -R42 ;  /* 0x000000012727d824 */ /* 0x000fe200078e0a2a */
[----:B------:R-:W-:Y:S01]  /*1b10*/  IABS R45, R9 ;  /* 0x00000009002d7213 */ /* 0x000fe20000000000 */
[----:B------:R-:W-:Y:S02]  /*1b20*/  IMAD.MOV R3, RZ, RZ, -R3 ;  /* 0x000000ffff037224 */ /* 0x000fe400078e0a03 */
[----:B------:R-:W-:Y:S01]  /*1b30*/  @!P1 IMAD.MOV R32, RZ, RZ, -R32 ;  /* 0x000000ffff209224 */ /* 0x000fe200078e0a20 */
[C---:B------:R-:W-:Y:S01]  /*1b40*/  ISETP.GT.U32.AND P1, PT, R42.reuse, R37, PT ;  /* 0x000000252a00720c */ /* 0x040fe20003f24070 */
[C---:B------:R-:W-:Y:S01]  /*1b50*/  IMAD R41, R42.reuse, R3, R41 ;  /* 0x000000032a297224 */ /* 0x040fe200078e0229 */
[----:B------:R-:W-:Y:S01]  /*1b60*/  ISETP.GT.U32.AND P5, PT, R42, R39, PT ;  /* 0x000000272a00720c */ /* 0x000fe20003fa4070 */
[----:B------:R-:W-:Y:S01]  /*1b70*/  @!P3 IMAD.IADD R34, R34, 0x1, -R42 ;  /* 0x000000012222b824 */ /* 0x000fe200078e0a2a */
[----:B------:R-:W-:Y:S01]  /*1b80*/  ISETP.GE.AND P3, PT, R4, RZ, PT ;  /* 0x000000ff0400720c */ /* 0x000fe20003f66270 */
[----:B------:R-:W-:-:S04]  /*1b90*/  IMAD.HI.U32 R3, R2, R43, RZ ;  /* 0x0000002b02037227 */ /* 0x000fc800078e00ff */
[----:B------:R-:W-:-:S04]  /*1ba0*/  IMAD.HI.U32 R4, R2, R45, RZ ;  /* 0x0000002d02047227 */ /* 0x000fc800078e00ff */
[----:B------:R-:W-:Y:S01]  /*1bb0*/  @!P4 IMAD.MOV R34, RZ, RZ, -R34 ;  /* 0x000000ffff22c224 */ /* 0x000fe200078e0a22 */
[C---:B------:R-:W-:Y:S01]  /*1bc0*/  ISETP.GT.U32.AND P4, PT, R42.reuse, R41, PT ;  /* 0x000000292a00720c */ /* 0x040fe20003f84070 */
[----:B------:R-:W-:Y:S02]  /*1bd0*/  IMAD.MOV R3, RZ, RZ, -R3 ;  /* 0x000000ffff037224 */ /* 0x000fe400078e0a03 */
[----:B------:R-:W-:Y:S02]  /*1be0*/  IMAD.MOV R4, RZ, RZ, -R4 ;  /* 0x000000ffff047224 */ /* 0x000fe400078e0a04 */
[C---:B------:R-:W-:Y:S02]  /*1bf0*/  IMAD R43, R42.reuse, R3, R43 ;  /* 0x000000032a2b7224 */ /* 0x040fe400078e022b */
[----:B------:R-:W-:Y:S01]  /*1c00*/  @!P1 IMAD.IADD R37, R37, 0x1, -R42 ;  /* 0x0000000125259824 */ /* 0x000fe200078e0a2a */
[----:B------:R-:W-:Y:S01]  /*1c10*/  ISETP.GE.AND P1, PT, R9, RZ, PT ;  /* 0x000000ff0900720c */ /* 0x000fe20003f26270 */
[----:B------:R-:W-:-:S02]  /*1c20*/  IMAD R45, R42, R4, R45 ;  /* 0x000000042a2d7224 */ /* 0x000fc400078e022d */
[--C-:B------:R-:W-:Y:S01]  /*1c30*/  @!P5 IMAD.IADD R39, R39, 0x1, -R42.reuse ;  /* 0x000000012727d824 */ /* 0x100fe200078e0a2a */
[C---:B------:R-:W-:Y:S01]  /*1c40*/  ISETP.GT.U32.AND P5, PT, R42.reuse, R43, PT ;  /* 0x0000002b2a00720c */ /* 0x040fe20003fa4070 */
[----:B------:R-:W-:Y:S01]  /*1c50*/  @!P6 IMAD.MOV R37, RZ, RZ, -R37 ;  /* 0x000000ffff25e224 */ /* 0x000fe200078e0a25 */
[----:B------:R-:W-:Y:S01]  /*1c60*/  ISETP.GT.U32.AND P6, PT, R42, R45, PT ;  /* 0x0000002d2a00720c */ /* 0x000fe20003fc4070 */
[--C-:B------:R-:W-:Y:S02]  /*1c70*/  @!P4 IMAD.IADD R41, R41, 0x1, -R42.reuse ;  /* 0x000000012929c824 */ /* 0x100fe400078e0a2a */
[----:B------:R-:W-:Y:S02]  /*1c80*/  VIADD R7, R0, 0xe6 ;  /* 0x000000e600077836 */ /* 0x000fe40000000000 */
[----:B------:R-:W-:Y:S01]  /*1c90*/  @!P0 IMAD.MOV R35, RZ, RZ, -R35 ;  /* 0x000000ffff238224 */ /* 0x000fe200078e0a23 */
[----:B------:R-:W-:Y:S01]  /*1ca0*/  ISETP.GT.U32.AND P4, PT, R42, R41, PT ;  /* 0x000000292a00720c */ /* 0x000fe20003f84070 */
[----:B------:R-:W-:Y:S01]  /*1cb0*/  VIADD R4, R0, 0xe5 ;  /* 0x000000e500047836 */ /* 0x000fe20000000000 */
[----:B------:R-:W-:Y:S01]  /*1cc0*/  ISETP.GE.AND P0, PT, R8, RZ, PT ;  /* 0x000000ff0800720c */ /* 0x000fe20003f06270 */
[----:B------:R-:W-:Y:S01]  /*1cd0*/  VIADD R8, R0, 0xe4 ;  /* 0x000000e400087836 */ /* 0x000fe20000000000 */
[----:B------:R-:W-:Y:S01]  /*1ce0*/  IABS R47, R7 ;  /* 0x00000007002f7213 */ /* 0x000fe20000000000 */
[--C-:B------:R-:W-:Y:S01]  /*1cf0*/  @!P5 IMAD.IADD R43, R43, 0x1, -R42.reuse ;  /* 0x000000012b2bd824 */ /* 0x100fe200078e0a2a */
[----:B------:R-:W-:Y:S01]  /*1d00*/  IABS R49, R4 ;  /* 0x0000000400317213 */ /* 0x000fe20000000000 */
[----:B------:R-:W-:Y:S01]  /*1d10*/  @!P6 IMAD.IADD R45, R45, 0x1, -R42 ;  /* 0x000000012d2de824 */ /* 0x000fe200078e0a2a */
[----:B------:R-:W-:Y:S01]  /*1d20*/  IABS R51, R8 ;  /* 0x0000000800337213 */ /* 0x000fe20000000000 */
[----:B------:R-:W-:Y:S01]  /*1d30*/  IMAD.HI.U32 R3, R2, R47, RZ ;  /* 0x0000002f02037227 */ /* 0x000fe200078e00ff */
[----:B------:R-:W-:-:S02]  /*1d40*/  ISETP.GT.U32.AND P5, PT, R42, R43, PT ;  /* 0x0000002b2a00720c */ /* 0x000fc40003fa4070 */
[----:B------:R-:W-:Y:S01]  /*1d50*/  ISETP.GT.U32.AND P6, PT, R42, R45, PT ;  /* 0x0000002d2a00720c */ /* 0x000fe20003fc4070 */
[----:B------:R-:W-:Y:S01]  /*1d60*/  @!P3 IMAD.MOV R39, RZ, RZ, -R39 ;  /* 0x000000ffff27b224 */ /* 0x000fe200078e0a27 */
[----:B------:R-:W-:Y:S01]  /*1d70*/  ISETP.GE.AND P3, PT, R7, RZ, PT ;  /* 0x000000ff0700720c */ /* 0x000fe20003f66270 */
[----:B------:R-:W-:Y:S02]  /*1d80*/  IMAD.MOV R7, RZ, RZ, -R3 ;  /* 0x000000ffff077224 */ /* 0x000fe400078e0a03 */
[----:B------:R-:W-:Y:S01]  /*1d90*/  @!P4 IMAD.IADD R41, R41, 0x1, -R42 ;  /* 0x000000012929c824 */ /* 0x000fe200078e0a2a */
[----:B------:R-:W-:Y:S01]  /*1da0*/  ISETP.GE.AND P4, PT, R4, RZ, PT ;  /* 0x000000ff0400720c */ /* 0x000fe20003f86270 */
[----:B------:R-:W-:-:S04]  /*1db0*/  IMAD.HI.U32 R4, R2, R51, RZ ;  /* 0x0000003302047227 */ /* 0x000fc800078e00ff */
[C---:B------:R-:W-:Y:S02]  /*1dc0*/  IMAD R47, R42.reuse, R7, R47 ;  /* 0x000000072a2f7224 */ /* 0x040fe400078e022f */
[----:B------:R-:W-:Y:S02]  /*1dd0*/  IMAD.MOV R4, RZ, RZ, -R4 ;  /* 0x000000ffff047224 */ /* 0x000fe400078e0a04 */
[--C-:B------:R-:W-:Y:S01]  /*1de0*/  @!P5 IMAD.IADD R43, R43, 0x1, -R42.reuse ;  /* 0x000000012b2bd824 */ /* 0x100fe200078e0a2a */
[C---:B------:R-:W-:Y:S01]  /*1df0*/  ISETP.GT.U32.AND P5, PT, R42.reuse, R47, PT ;  /* 0x0000002f2a00720c */ /* 0x040fe20003fa4070 */
[----:B------:R-:W-:Y:S02]  /*1e00*/  IMAD R51, R42, R4, R51 ;  /* 0x000000042a337224 */ /* 0x000fe400078e0233 */
[----:B------:R-:W-:Y:S02]  /*1e10*/  @!P6 IMAD.IADD R45, R45, 0x1, -R42 ;  /* 0x000000012d2de824 */ /* 0x000fe400078e0a2a */
[----:B------:R-:W-:-:S04]  /*1e20*/  IMAD.HI.U32 R3, R2, R49, RZ ;  /* 0x0000003102037227 */ /* 0x000fc800078e00ff */
[----:B------:R-:W-:Y:S01]  /*1e30*/  @!P1 IMAD.MOV R45, RZ, RZ, -R45 ;  /* 0x000000ffff2d9224 */ /* 0x000fe200078e0a2d */
[----:B------:R-:W-:Y:S01]  /*1e40*/  ISETP.GT.U32.AND P1, PT, R42, R51, PT ;  /* 0x000000332a00720c */ /* 0x000fe20003f24070 */
[----:B------:R-:W-:Y:S01]  /*1e50*/  @!P2 IMAD.MOV R41, RZ, RZ, -R41 ;  /* 0x000000ffff29a224 */ /* 0x000fe200078e0a29 */
[----:B------:R-:W-:Y:S01]  /*1e60*/  ISETP.GE.AND P2, PT, R8, RZ, PT ;  /* 0x000000ff0800720c */ /* 0x000fe20003f46270 */
[----:B------:R-:W-:Y:S02]  /*1e70*/  IMAD.MOV R3, RZ, RZ, -R3 ;  /* 0x000000ffff037224 */ /* 0x000fe400078e0a03 */
[----:B------:R-:W-:Y:S02]  /*1e80*/  VIADD R8, R0, 0xe2 ;  /* 0x000000e200087836 */ /* 0x000fe40000000000 */
[C---:B------:R-:W-:Y:S02]  /*1e90*/  IMAD R49, R42.reuse, R3, R49 ;  /* 0x000000032a317224 */ /* 0x040fe400078e0231 */
[--C-:B------:R-:W-:Y:S01]  /*1ea0*/  @!P5 IMAD.IADD R47, R47, 0x1, -R42.reuse ;  /* 0x000000012f2fd824 */ /* 0x100fe200078e0a2a */
[----:B------:R-:W-:Y:S01]  /*1eb0*/  IABS R55, R8 ;  /* 0x0000000800377213 */ /* 0x000fe20000000000 */
[----:B------:R-:W-:Y:S01]  /*1ec0*/  @!P0 IMAD.MOV R43, RZ, RZ, -R43 ;  /* 0x000000ffff2b8224 */ /* 0x000fe200078e0a2b */
[----:B------:R-:W-:Y:S01]  /*1ed0*/  ISETP.GT.U32.AND P0, PT, R42, R49, PT ;  /* 0x000000312a00720c */ /* 0x000fe20003f04070 */
[----:B------:R-:W-:Y:S01]  /*1ee0*/  VIADD R10, R0, 0xe0 ;  /* 0x000000e0000a7836 */ /* 0x000fe20000000000 */
[----:B------:R-:W-:Y:S01]  /*1ef0*/  ISETP.GT.U32.AND P5, PT, R42, R47, PT ;  /* 0x0000002f2a00720c */ /* 0x000fe20003fa4070 */
[----:B------:R-:W-:-:S02]  /*1f00*/  @!P1 IMAD.IADD R51, R51, 0x1, -R42 ;  /* 0x0000000133339824 */ /* 0x000fc400078e0a2a */
[----:B------:R-:W-:Y:S01]  /*1f10*/  IMAD.HI.U32 R4, R2, R55, RZ ;  /* 0x0000003702047227 */ /* 0x000fe200078e00ff */
[----:B------:R-:W-:Y:S02]  /*1f20*/  IABS R59, R10 ;  /* 0x0000000a003b7213 */ /* 0x000fe40000000000 */
[----:B------:R-:W-:Y:S01]  /*1f30*/  ISETP.GT.U32.AND P1, PT, R42, R51, PT ;  /* 0x000000332a00720c */ /* 0x000fe20003f24070 */
[----:B------:R-:W-:Y:S02]  /*1f40*/  VIADD R3, R0, 0xe3 ;  /* 0x000000e300037836 */ /* 0x000fe40000000000 */
[----:B------:R-:W-:Y:S02]  /*1f50*/  IMAD.MOV R4, RZ, RZ, -R4 ;  /* 0x000000ffff047224 */ /* 0x000fe400078e0a04 */
[----:B------:R-:W-:Y:S01]  /*1f60*/  @!P0 IMAD.IADD R49, R49, 0x1, -R42 ;  /* 0x0000000131318824 */ /* 0x000fe200078e0a2a */
[----:B------:R-:W-:Y:S01]  /*1f70*/  IABS R53, R3 ;  /* 0x0000000300357213 */ /* 0x000fe20000000000 */
[----:B------:R-:W-:Y:S01]  /*1f80*/  IMAD R55, R42, R4, R55 ;  /* 0x000000042a377224 */ /* 0x000fe200078e0237 */
[----:B------:R-:W-:Y:S01]  /*1f90*/  ISETP.GE.AND P6, PT, R3, RZ, PT ;  /* 0x000000ff0300720c */ /* 0x000fe20003fc6270 */
[----:B------:R-:W-:Y:S01]  /*1fa0*/  IMAD.HI.U32 R4, R2, R59, RZ ;  /* 0x0000003b02047227 */ /* 0x000fe200078e00ff */
[----:B------:R-:W-:-:S03]  /*1fb0*/  ISETP.GT.U32.AND P0, PT, R42, R49, PT ;  /* 0x000000312a00720c */ /* 0x000fc60003f04070 */
[----:B------:R-:W-:Y:S01]  /*1fc0*/  @!P5 IMAD.IADD R47, R47, 0x1, -R42 ;  /* 0x000000012f2fd824 */ /* 0x000fe200078e0a2a */
[----:B------:R-:W-:Y:S01]  /*1fd0*/  ISETP.GE.AND P5, PT, R8, RZ, PT ;  /* 0x000000ff0800720c */ /* 0x000fe20003fa6270 */
[----:B------:R-:W-:Y:S02]  /*1fe0*/  VIADD R9, R0, 0xe1 ;  /* 0x000000e100097836 */ /* 0x000fe40000000000 */
[----:B------:R-:W-:-:S03]  /*1ff0*/  IMAD.HI.U32 R3, R2, R53, RZ ;  /* 0x0000003502037227 */ /* 0x000fc600078e00ff */
[----:B------:R-:W-:Y:S01]  /*2000*/  IABS R57, R9 ;  /* 0x0000000900397213 */ /* 0x000fe20000000000 */
[----:B------:R-:W-:Y:S02]  /*2010*/  IMAD.MOV R4, RZ, RZ, -R4 ;  /* 0x000000ffff047224 */ /* 0x000fe400078e0a04 */
[----:B------:R-:W-:Y:S01]  /*2020*/  @!P3 IMAD.MOV R47, RZ, RZ, -R47 ;  /* 0x000000ffff2fb224 */ /* 0x000fe200078e0a2f */
[C---:B------:R-:W-:Y:S01]  /*2030*/  ISETP.GT.U32.AND P3, PT, R42.reuse, R55, PT ;  /* 0x000000372a00720c */ /* 0x040fe20003f64070 */
[----:B------:R-:W-:Y:S02]  /*2040*/  IMAD.MOV R7, RZ, RZ, -R3 ;  /* 0x000000ffff077224 */ /* 0x000fe400078e0a03 */
[C---:B------:R-:W-:Y:S02]  /*2050*/  IMAD R59, R42.reuse, R4, R59 ;  /* 0x000000042a3b7224 */ /* 0x040fe400078e023b */
[----:B------:R-:W-:Y:S02]  /*2060*/  @!P1 IMAD.IADD R51, R51, 0x1, -R42 ;  /* 0x0000000133339824 */ /* 0x000fe400078e0a2a */
[----:B------:R-:W-:-:S02]  /*2070*/  IMAD R53, R42, R7, R53 ;  /* 0x000000072a357224 */ /* 0x000fc400078e0235 */
[----:B------:R-:W-:Y:S01]  /*2080*/  @!P2 IMAD.MOV R51, RZ, RZ, -R51 ;  /* 0x000000ffff33a224 */ /* 0x000fe200078e0a33 */
[----:B------:R-:W-:Y:S01]  /*2090*/  ISETP.GT.U32.AND P2, PT, R42, R59, PT ;  /* 0x0000003b2a00720c */ /* 0x000fe20003f44070 */
[----:B------:R-:W-:Y:S02]  /*20a0*/  VIADD R7, R0, 0xdf ;  /* 0x000000df00077836 */ /* 0x000fe40000000000 */
[----:B------:R-:W-:-:S03]  /*20b0*/  IMAD.HI.U32 R3, R2, R57, RZ ;  /* 0x0000003902037227 */ /* 0x000fc600078e00ff */
[----:B------:R-:W-:Y:S01]  /*20c0*/  IABS R61, R7 ;  /* 0x00000007003d7213 */ /* 0x000fe20000000000 */
[----:B------:R-:W-:Y:S02]  /*20d0*/  IMAD.MOV R3, RZ, RZ, -R3 ;  /* 0x000000ffff037224 */ /* 0x000fe400078e0a03 */
[--C-:B------:R-:W-:Y:S01]  /*20e0*/  @!P0 IMAD.IADD R49, R49, 0x1, -R42.reuse ;  /* 0x0000000131318824 */ /* 0x100fe200078e0a2a */
[C---:B------:R-:W-:Y:S01]  /*20f0*/  ISETP.GT.U32.AND P0, PT, R42.reuse, R53, PT ;  /* 0x000000352a00720c */ /* 0x040fe20003f04070 */
[----:B------:R-:W-:Y:S02]  /*2100*/  @!P3 IMAD.IADD R55, R55, 0x1, -R42 ;  /* 0x000000013737b824 */ /* 0x000fe400078e0a2a */
[----:B------:R-:W-:Y:S02]  /*2110*/  IMAD R57, R42, R3, R57 ;  /* 0x000000032a397224 */ /* 0x000fe400078e0239 */
[----:B------:R-:W-:Y:S01]  /*2120*/  VIADD R8, R0, 0xde ;  /* 0x000000de00087836 */ /* 0x000fe20000000000 */
[----:B------:R-:W-:Y:S01]  /*2130*/  ISETP.GT.U32.AND P3, PT, R42, R55, PT ;  /* 0x000000372a00720c */ /* 0x000fe20003f64070 */
[----:B------:R-:W-:Y:S01]  /*2140*/  IMAD.HI.U32 R3, R2, R61, RZ ;  /* 0x0000003d02037227 */ /* 0x000fe200078e00ff */
[----:B------:R-:W-:-:S02]  /*2150*/  ISETP.GT.U32.AND P1, PT, R42, R57, PT ;  /* 0x000000392a00720c */ /* 0x000fc40003f24070 */
[----:B------:R-:W-:Y:S01]  /*2160*/  IABS R63, R8 ;  /* 0x00000008003f7213 */ /* 0x000fe20000000000 */
[--C-:B------:R-:W-:Y:S02]  /*2170*/  @!P2 IMAD.IADD R59, R59, 0x1, -R42.reuse ;  /* 0x000000013b3ba824 */ /* 0x100fe400078e0a2a */
[----:B------:R-:W-:Y:S02]  /*2180*/  IMAD.MOV R3, RZ, RZ, -R3 ;  /* 0x000000ffff037224 */ /* 0x000fe400078e0a03 */
[----:B------:R-:W-:Y:S01]  /*2190*/  @!P0 IMAD.IADD R53, R53, 0x1, -R42 ;  /* 0x0000000135358824 */ /* 0x000fe200078e0a2a */
[C---:B------:R-:W-:Y:S01]  /*21a0*/  ISETP.GT.U32.AND P2, PT, R42.reuse, R59, PT ;  /* 0x0000003b2a00720c */ /* 0x040fe20003f44070 */
[----:B------:R-:W-:Y:S02]  /*21b0*/  IMAD R61, R42, R3, R61 ;  /* 0x000000032a3d7224 */ /* 0x000fe400078e023d */
[----:B------:R-:W-:Y:S01]  /*21c0*/  IMAD.HI.U32 R3, R2, R63, RZ ;  /* 0x0000003f02037227 */ /* 0x000fe200078e00ff */
[----:B------:R-:W-:-:S03]  /*21d0*/  ISETP.GT.U32.AND P0, PT, R42, R53, PT ;  /* 0x000000352a00720c */ /* 0x000fc60003f04070 */
[----:B------:R-:W-:Y:S02]  /*21e0*/  IMAD.MOV R3, RZ, RZ, -R3 ;  /* 0x000000ffff037224 */ /* 0x000fe400078e0a03 */
[----:B------:R-:W-:Y:S01]  /*21f0*/  @!P4 IMAD.MOV R49, RZ, RZ, -R49 ;  /* 0x000000ffff31c224 */ /* 0x000fe200078e0a31 */
[----:B------:R-:W-:Y:S01]  /*2200*/  ISETP.GE.AND P4, PT, R9, RZ, PT ;  /* 0x000000ff0900720c */ /* 0x000fe20003f86270 */
[--C-:B------:R-:W-:Y:S01]  /*2210*/  @!P3 IMAD.IADD R55, R55, 0x1, -R42.reuse ;  /* 0x000000013737b824 */ /* 0x100fe200078e0a2a */
[----:B------:R-:W-:Y:S01]  /*2220*/  ISETP.GT.U32.AND P3, PT, R42, R61, PT ;  /* 0x0000003d2a00720c */ /* 0x000fe20003f64070 */
[----:B------:R-:W-:Y:S02]  /*2230*/  VIADD R9, R0, 0xdd ;  /* 0x000000dd00097836 */ /* 0x000fe40000000000 */
[--C-:B------:R-:W-:Y:S02]  /*2240*/  @!P1 IMAD.IADD R57, R57, 0x1, -R42.reuse ;  /* 0x0000000139399824 */ /* 0x100fe400078e0a2a */
[C---:B------:R-:W-:Y:S01]  /*2250*/  IMAD R63, R42.reuse, R3, R63 ;  /* 0x000000032a3f7224 */ /* 0x040fe200078e023f */
[----:B------:R-:W-:Y:S01]  /*2260*/  IABS R65, R9 ;  /* 0x0000000900417213 */ /* 0x000fe20000000000 */
[--C-:B------:R-:W-:Y:S01]  /*2270*/  @!P2 IMAD.IADD R59, R59, 0x1, -R42.reuse ;  /* 0x000000013b3ba824 */ /* 0x100fe200078e0a2a */
[C---:B------:R-:W-:Y:S01]  /*2280*/  ISETP.GT.U32.AND P1, PT, R42.reuse, R57, PT ;  /* 0x000000392a00720c */ /* 0x040fe20003f24070 */
[----:B------:R-:W-:Y:S01]  /*2290*/  @!P0 IMAD.IADD R53, R53, 0x1, -R42 ;  /* 0x0000000135358824 */ /* 0x000fe200078e0a2a */
[----:B------:R-:W-:Y:S01]  /*22a0*/  ISETP.GT.U32.AND P2, PT, R42, R63, PT ;  /* 0x0000003f2a00720c */ /* 0x000fe20003f44070 */
[----:B------:R-:W-:Y:S01]  /*22b0*/  IMAD.HI.U32 R4, R2, R65, RZ ;  /* 0x0000004102047227 */ /* 0x000fe200078e00ff */
[----:B------:R-:W-:-:S03]  /*22c0*/  ISETP.GE.AND P0, PT, R10, RZ, PT ;  /* 0x000000ff0a00720c */ /* 0x000fc60003f06270 */
[----:B------:R-:W-:Y:S02]  /*22d0*/  @!P3 IMAD.IADD R61, R61, 0x1, -R42 ;  /* 0x000000013d3db824 */ /* 0x000fe400078e0a2a */
[----:B------:R-:W-:Y:S02]  /*22e0*/  IMAD.MOV R4, RZ, RZ, -R4 ;  /* 0x000000ffff047224 */ /* 0x000fe400078e0a04 */
[----:B------:R-:W-:Y:S01]  /*22f0*/  VIADD R3, R0, 0xdc ;  /* 0x000000dc00037836 */ /* 0x000fe20000000000 */
[C---:B------:R-:W-:Y:S01]  /*2300*/  ISETP.GT.U32.AND P3, PT, R42.reuse, R61, PT ;  /* 0x0000003d2a00720c */ /* 0x040fe20003f64070 */
[----:B------:R-:W-:Y:S01]  /*2310*/  @!P6 IMAD.MOV R53, RZ, RZ, -R53 ;  /* 0x000000ffff35e224 */ /* 0x000fe200078e0a35 */
[----:B------:R-:W-:Y:S01]  /*2320*/  ISETP.GE.AND P6, PT, R7, RZ, PT ;  /* 0x000000ff0700720c */ /* 0x000fe20003fc6270 */
[----:B------:R-:W-:Y:S01]  /*2330*/  IMAD R65, R42, R4, R65 ;  /* 0x000000042a417224 */ /* 0x000fe200078e0241 */
[----:B------:R-:W-:Y:S01]  /*2340*/  IABS R7, R3 ;  /* 0x0000000300077213 */ /* 0x000fe20000000000 */
[----:B------:R-:W-:Y:S01]  /*2350*/  @!P1 IMAD.IADD R57, R57, 0x1, -R42 ;  /* 0x0000000139399824 */ /* 0x000fe200078e0a2a */
[----:B------:R-:W-:Y:S01]  /*2360*/  ISETP.GE.AND P1, PT, R9, RZ, PT ;  /* 0x000000ff0900720c */ /* 0x000fe20003f26270 */
[----:B------:R-:W-:-:S02]  /*2370*/  VIADD R4, R0, 0xdb ;  /* 0x000000db00047836 */ /* 0x000fc40000000000 */
[----:B------:R-:W-:Y:S02]  /*2380*/  @!P2 IMAD.IADD R63, R63, 0x1, -R42 ;  /* 0x000000013f3fa824 */ /* 0x000fe400078e0a2a */
[----:B------:R-:W-:Y:S01]  /*2390*/  @!P4 IMAD.MOV R57, RZ, RZ, -R57 ;  /* 0x000000ffff39c224 */ /* 0x000fe200078e0a39 */
[----:B------:R-:W-:Y:S01]  /*23a0*/  ISETP.GE.AND P4, PT, R3, RZ, PT ;  /* 0x000000ff0300720c */ /* 0x000fe20003f86270 */
[----:B------:R-:W-:Y:S01]  /*23b0*/  IMAD.HI.U32 R3, R2, R7, RZ ;  /* 0x0000000702037227 */ /* 0x000fe200078e00ff */
[----:B------:R-:W-:Y:S02]  /*23c0*/  IABS R9, R4 ;  /* 0x0000000400097213 */ /* 0x000fe40000000000 */
[----:B------:R-:W-:Y:S01]  /*23d0*/  ISETP.GT.U32.AND P2, PT, R42, R63, PT ;  /* 0x0000003f2a00720c */ /* 0x000fe20003f44070 */
[----:B------:R-:W-:Y:S01]  /*23e0*/  @!P0 IMAD.MOV R59, RZ, RZ, -R59 ;  /* 0x000000ffff3b8224 */ /* 0x000fe200078e0a3b */
[----:B------:R-:W-:Y:S01]  /*23f0*/  ISETP.GE.AND P0, PT, R4, RZ, PT ;  /* 0x000000ff0400720c */ /* 0x000fe20003f06270 */
[----:B------:R-:W-:-:S04]  /*2400*/  IMAD.HI.U32 R4, R2, R9, RZ ;  /* 0x0000000902047227 */ /* 0x000fc800078e00ff */
[----:B------:R-:W-:Y:S02]  /*2410*/  IMAD.MOV R3, RZ, RZ, -R3 ;  /* 0x000000ffff037224 */ /* 0x000fe400078e0a03 */
[----:B------:R-:W-:Y:S01]  /*2420*/  @!P3 IMAD.IADD R61, R61, 0x1, -R42 ;  /* 0x000000013d3db824 */ /* 0x000fe200078e0a2a */
[C---:B------:R-:W-:Y:S01]  /*2430*/  ISETP.GT.U32.AND P3, PT, R42.reuse, R65, PT ;  /* 0x000000412a00720c */ /* 0x040fe20003f64070 */
[----:B------:R-:W-:Y:S02]  /*2440*/  IMAD.MOV R4, RZ, RZ, -R4 ;  /* 0x000000ffff047224 */ /* 0x000fe400078e0a04 */
[C---:B------:R-:W-:Y:S02]  /*2450*/  IMAD R66, R42.reuse, R3, R7 ;  /* 0x000000032a427224 */ /* 0x040fe400078e0207 */
[C---:B------:R-:W-:Y:S02]  /*2460*/  IMAD R68, R42.reuse, R4, R9 ;  /* 0x000000042a447224 */ /* 0x040fe400078e0209 */
[--C-:B------:R-:W-:Y:S01]  /*2470*/  @!P2 IMAD.IADD R63, R63, 0x1, -R42.reuse ;  /* 0x000000013f3fa824 */ /* 0x100fe200078e0a2a */
[C---:B------:R-:W-:Y:S01]  /*2480*/  ISETP.GT.U32.AND P2, PT, R42.reuse, R66, PT ;  /* 0x000000422a00720c */ /* 0x040fe20003f44070 */
[----:B------:R-:W-:Y:S01]  /*2490*/  @!P6 IMAD.MOV R61, RZ, RZ, -R61 ;  /* 0x000000ffff3de224 */ /* 0x000fe200078e0a3d */
[----:B------:R-:W-:Y:S01]  /*24a0*/  ISETP.GT.U32.AND P6, PT, R42, R68, PT ;  /* 0x000000442a00720c */ /* 0x000fe20003fc4070 */
[----:B------:R-:W-:Y:S01]  /*24b0*/  @!P5 IMAD.MOV R55, RZ, RZ, -R55 ;  /* 0x000000ffff37d224 */ /* 0x000fe200078e0a37 */
[----:B------:R-:W-:Y:S01]  /*24c0*/  ISETP.GE.AND P5, PT, R8, RZ, PT ;  /* 0x000000ff0800720c */ /* 0x000fe20003fa6270 */
[----:B------:R-:W-:-:S02]  /*24d0*/  @!P3 IMAD.IADD R65, R65, 0x1, -R42 ;  /* 0x000000014141b824 */ /* 0x000fc400078e0a2a */
[C---:B------:R-:W-:Y:S02]  /*24e0*/  VIADD R8, R0.reuse, 0xda ;  /* 0x000000da00087836 */ /* 0x040fe40000000000 */
[----:B------:R-:W-:Y:S01]  /*24f0*/  VIADD R10, R0, 0xd9 ;  /* 0x000000d9000a7836 */ /* 0x000fe20000000000 */
[----:B------:R-:W-:Y:S01]  /*2500*/  ISETP.GT.U32.AND P3, PT, R42, R65, PT ;  /* 0x000000412a00720c */ /* 0x000fe20003f64070 */
[----:B------:R-:W-:Y:S01]  /*2510*/  VIADD R12, R0, 0xd6 ;  /* 0x000000d6000c7836 */ /* 0x000fe20000000000 */
[----:B------:R-:W-:Y:S01]  /*2520*/  IABS R11, R8 ;  /* 0x00000008000b7213 */ /* 0x000fe20000000000 */
[--C-:B------:R-:W-:Y:S01]  /*2530*/  @!P2 IMAD.IADD R66, R66, 0x1, -R42.reuse ;  /* 0x000000014242a824 */ /* 0x100fe200078e0a2a */
[----:B------:R-:W-:Y:S01]  /*2540*/  IABS R13, R10 ;  /* 0x0000000a000d7213 */ /* 0x000fe20000000000 */
[----:B------:R-:W-:Y:S02]  /*2550*/  @!P6 IMAD.IADD R68, R68, 0x1, -R42 ;  /* 0x000000014444e824 */ /* 0x000fe400078e0a2a */
[----:B------:R-:W-:Y:S01]  /*2560*/  IMAD.HI.U32 R3, R2, R11, RZ ;  /* 0x0000000b02037227 */ /* 0x000fe200078e00ff */
[----:B------:R-:W-:-:S02]  /*2570*/  ISETP.GT.U32.AND P2, PT, R42, R66, PT ;  /* 0x000000422a00720c */ /* 0x000fc40003f44070 */
[----:B------:R-:W-:Y:S01]  /*2580*/  ISETP.GT.U32.AND P6, PT, R42, R68, PT ;  /* 0x000000442a00720c */ /* 0x000fe20003fc4070 */
[----:B------:R-:W-:Y:S01]  /*2590*/  @!P5 IMAD.MOV R63, RZ, RZ, -R63 ;  /* 0x000000ffff3fd224 */ /* 0x000fe200078e0a3f */
[----:B------:R-:W-:Y:S01]  /*25a0*/  ISETP.GE.AND P5, PT, R8, RZ, PT ;  /* 0x000000ff0800720c */ /* 0x000fe20003fa6270 */
[----:B------:R-:W-:Y:S02]  /*25b0*/  VIADD R8, R0, 0xd8 ;  /* 0x000000d800087836 */ /* 0x000fe40000000000 */
[----:B------:R-:W-:-:S03]  /*25c0*/  IMAD.HI.U32 R4, R2, R13, RZ ;  /* 0x0000000d02047227 */ /* 0x000fc600078e00ff */
[----:B------:R-:W-:Y:S01]  /*25d0*/  IABS R7, R8 ;  /* 0x0000000800077213 */ /* 0x000fe20000000000 */
[----:B------:R-:W-:Y:S02]  /*25e0*/  IMAD.MOV R3, RZ, RZ, -R3 ;  /* 0x000000ffff037224 */ /* 0x000fe400078e0a03 */
[----:B------:R-:W-:Y:S01]  /*25f0*/  @!P3 IMAD.IADD R65, R65, 0x1, -R42 ;  /* 0x000000014141b824 */ /* 0x000fe200078e0a2a */
[----:B------:R-:W-:Y:S01]  /*2600*/  ISETP.GE.AND P3, PT, R10, RZ, PT ;  /* 0x000000ff0a00720c */ /* 0x000fe20003f66270 */
[----:B------:R-:W-:Y:S02]  /*2610*/  IMAD.MOV R4, RZ, RZ, -R4 ;  /* 0x000000ffff047224 */ /* 0x000fe400078e0a04 */
[----:B------:R-:W-:Y:S01]  /*2620*/  IMAD R70, R42, R3, R11 ;  /* 0x000000032a467224 */ /* 0x000fe200078e020b */
[----:B------:R-:W-:Y:S01]  /*2630*/  IABS R11, R12 ;  /* 0x0000000c000b7213 */ /* 0x000fe20000000000 */
[----:B------:R-:W-:Y:S02]  /*2640*/  VIADD R10, R0, 0xd7 ;  /* 0x000000d7000a7836 */ /* 0x000fe40000000000 */
[----:B------:R-:W-:-:S02]  /*2650*/  IMAD R72, R42, R4, R13 ;  /* 0x000000042a487224 */ /* 0x000fc400078e020d */
[----:B------:R-:W-:Y:S01]  /*2660*/  @!P2 IMAD.IADD R66, R66, 0x1, -R42 ;  /* 0x000000014242a824 */ /* 0x000fe200078e0a2a */
[----:B------:R-:W-:Y:S01]  /*2670*/  IABS R9, R10 ;  /* 0x0000000a00097213 */ /* 0x000fe20000000000 */
[----:B------:R-:W-:Y:S01]  /*2680*/  IMAD.HI.U32 R3, R2, R7, RZ ;  /* 0x0000000702037227 */ /* 0x000fe200078e00ff */
[----:B------:R-:W-:-:S03]  /*2690*/  ISETP.GT.U32.AND P2, PT, R42, R70, PT ;  /* 0x000000462a00720c */ /* 0x000fc60003f44070 */
[----:B------:R-:W-:Y:S01]  /*26a0*/  @!P6 IMAD.IADD R68, R68, 0x1, -R42 ;  /* 0x000000014444e824 */ /* 0x000fe200078e0a2a */
[----:B------:R-:W-:Y:S01]  /*26b0*/  ISETP.GT.U32.AND P6, PT, R42, R72, PT ;  /* 0x000000482a00720c */ /* 0x000fe20003fc4070 */
[----:B------:R-:W-:Y:S02]  /*26c0*/  IMAD.MOV R74, RZ, RZ, -R3 ;  /* 0x000000ffff4a7224 */ /* 0x000fe400078e0a03 */
[----:B------:R-:W-:-:S04]  /*26d0*/  IMAD.HI.U32 R3, R2, R9, RZ ;  /* 0x0000000902037227 */ /* 0x000fc800078e00ff */
[----:B------:R-:W-:Y:S02]  /*26e0*/  IMAD R74, R42, R74, R7 ;  /* 0x0000004a2a4a7224 */ /* 0x000fe400078e0207 */
[----:B------:R-:W-:Y:S02]  /*26f0*/  IMAD.MOV R76, RZ, RZ, -R3 ;  /* 0x000000ffff4c7224 */ /* 0x000fe400078e0a03 */
[--C-:B------:R-:W-:Y:S01]  /*2700*/  @!P2 IMAD.IADD R70, R70, 0x1, -R42.reuse ;  /* 0x000000014646a824 */ /* 0x100fe200078e0a2a */
[C---:B------:R-:W-:Y:S01]  /*2710*/  ISETP.GT.U32.AND P2, PT, R42.reuse, R74, PT ;  /* 0x0000004a2a00720c */ /* 0x040fe20003f44070 */
[----:B------:R-:W-:Y:S02]  /*2720*/  IMAD R76, R42, R76, R9 ;  /* 0x0000004c2a4c7224 */ /* 0x000fe400078e0209 */
[----:B------:R-:W-:Y:S02]  /*2730*/  @!P6 IMAD.IADD R72, R72, 0x1, -R42 ;  /* 0x000000014848e824 */ /* 0x000fe400078e0a2a */
[----:B------:R-:W-:Y:S01]  /*2740*/  VIADD R14, R0, 0xd5 ;  /* 0x000000d5000e7836 */ /* 0x000fe20000000000 */
[----:B------:R-:W-:Y:S01]  /*2750*/  ISETP.GT.U32.AND P6, PT, R42, R76, PT ;  /* 0x0000004c2a00720c */ /* 0x000fe20003fc4070 */
[----:B------:R-:W-:-:S02]  /*2760*/  VIADD R16, R0, 0xd4 ;  /* 0x000000d400107836 */ /* 0x000fc40000000000 */
[----:B------:R-:W-:Y:S01]  /*2770*/  IMAD.HI.U32 R4, R2, R11, RZ ;  /* 0x0000000b02047227 */ /* 0x000fe200078e00ff */
[----:B------:R-:W-:Y:S02]  /*2780*/  IABS R13, R14 ;  /* 0x0000000e000d7213 */ /* 0x000fe40000000000 */
[----:B------:R-:W-:Y:S01]  /*2790*/  IABS R15, R16 ;  /* 0x00000010000f7213 */ /* 0x000fe20000000000 */
[----:B------:R-:W-:Y:S02]  /*27a0*/  IMAD.MOV R4, RZ, RZ, -R4 ;  /* 0x000000ffff047224 */ /* 0x000fe400078e0a04 */
[----:B------:R-:W-:Y:S01]  /*27b0*/  @!P2 IMAD.IADD R74, R74, 0x1, -R42 ;  /* 0x000000014a4aa824 */ /* 0x000fe200078e0a2a */
[----:B------:R-:W-:Y:S01]  /*27c0*/  ISETP.GT.U32.AND P2, PT, R42, R70, PT ;  /* 0x000000462a00720c */ /* 0x000fe20003f44070 */
[----:B------:R-:W-:-:S04]  /*27d0*/  IMAD.HI.U32 R7, R2, R13, RZ ;  /* 0x0000000d02077227 */ /* 0x000fc800078e00ff */
[----:B------:R-:W-:Y:S02]  /*27e0*/  IMAD R78, R42, R4, R11 ;  /* 0x000000042a4e7224 */ /* 0x000fe400078e020b */
[----:B------:R-:W-:Y:S01]  /*27f0*/  @!P6 IMAD.IADD R76, R76, 0x1, -R42 ;  /* 0x000000014c4ce824 */ /* 0x000fe200078e0a2a */
[----:B------:R-:W-:Y:S01]  /*2800*/  ISETP.GT.U32.AND P6, PT, R42, R74, PT ;  /* 0x0000004a2a00720c */ /* 0x000fe20003fc4070 */
[----:B------:R-:W-:-:S04]  /*2810*/  IMAD.HI.U32 R3, R2, R15, RZ ;  /* 0x0000000f02037227 */ /* 0x000fc800078e00ff */
[----:B------:R-:W-:Y:S02]  /*2820*/  IMAD.MOV R7, RZ, RZ, -R7 ;  /* 0x000000ffff077224 */ /* 0x000fe400078e0a07 */
[----:B------:R-:W-:Y:S01]  /*2830*/  @!P1 IMAD.MOV R65, RZ, RZ, -R65 ;  /* 0x000000ffff419224 */ /* 0x000fe200078e0a41 */
[C---:B------:R-:W-:Y:S01]  /*2840*/  ISETP.GT.U32.AND P1, PT, R42.reuse, R72, PT ;  /* 0x000000482a00720c */ /* 0x040fe20003f24070 */
[----:B------:R-:W-:Y:S01]  /*2850*/  @!P0 IMAD.MOV R68, RZ, RZ, -R68 ;  /* 0x000000ffff448224 */ /* 0x000fe200078e0a44 */
[C---:B------:R-:W-:Y:S01]  /*2860*/  ISETP.GT.U32.AND P0, PT, R42.reuse, R78, PT ;  /* 0x0000004e2a00720c */ /* 0x040fe20003f04070 */
[----:B------:R-:W-:Y:S02]  /*2870*/  IMAD.MOV R3, RZ, RZ, -R3 ;  /* 0x000000ffff037224 */ /* 0x000fe400078e0a03 */
[C---:B------:R-:W-:Y:S02]  /*2880*/  IMAD R80, R42.reuse, R7, R13 ;  /* 0x000000072a507224 */ /* 0x040fe400078e020d */
[----:B------:R-:W-:Y:S01]  /*2890*/  @!P4 IMAD.MOV R66, RZ, RZ, -R66 ;  /* 0x000000ffff42c224 */ /* 0x000fe200078e0a42 */
[----:B------:R-:W-:Y:S01]  /*28a0*/  ISETP.GT.U32.AND P4, PT, R42, R76, PT ;  /* 0x0000004c2a00720c */ /* 0x000fe20003f84070 */
[----:B------:R-:W-:-:S02]  /*28b0*/  VIADD R13, R0, 0xd2 ;  /* 0x000000d2000d7836 */ /* 0x000fc40000000000 */
[----:B------:R-:W-:Y:S02]  /*28c0*/  VIADD R11, R0, 0xd3 ;  /* 0x000000d3000b7836 */ /* 0x000fe40000000000 */
[----:B------:R-:W-:Y:S01]  /*28d0*/  IMAD R82, R42, R3, R15 ;  /* 0x000000032a527224 */ /* 0x000fe200078e020f */
[----:B------:R-:W-:Y:S01]  /*28e0*/  IABS R9, R13 ;  /* 0x0000000d00097213 */ /* 0x000fe20000000000 */
[--C-:B------:R-:W-:Y:S01]  /*28f0*/  @!P6 IMAD.IADD R74, R74, 0x1, -R42.reuse ;  /* 0x000000014a4ae824 */ /* 0x100fe200078e0a2a */
[----:B------:R-:W-:Y:S01]  /*2900*/  IABS R7, R11 ;  /* 0x0000000b00077213 */ /* 0x000fe20000000000 */
[--C-:B------:R-:W-:Y:S01]  /*2910*/  @!P2 IMAD.IADD R70, R70, 0x1, -R42.reuse ;  /* 0x000000014646a824 */ /* 0x100fe200078e0a2a */
[----:B------:R-:W-:Y:S01]  /*2920*/  ISETP.GT.U32.AND P6, PT, R42, R82, PT ;  /* 0x000000522a00720c */ /* 0x000fe20003fc4070 */
[--C-:B------:R-:W-:Y:S01]  /*2930*/  @!P1 IMAD.IADD R72, R72, 0x1, -R42.reuse ;  /* 0x0000000148489824 */ /* 0x100fe200078e0a2a */
[----:B------:R-:W-:Y:S01]  /*2940*/  ISETP.GE.AND P1, PT, R8, RZ, PT ;  /* 0x000000ff0800720c */ /* 0x000fe20003f26270 */
[----:B------:R-:W-:Y:S01]  /*2950*/  @!P0 IMAD.IADD R78, R78, 0x1, -R42 ;  /* 0x000000014e4e8824 */ /* 0x000fe200078e0a2a */
[----:B------:R-:W-:Y:S01]  /*2960*/  ISETP.GT.U32.AND P2, PT, R42, R80, PT ;  /* 0x000000502a00720c */ /* 0x000fe20003f44070 */
[----:B------:R-:W-:Y:S01]  /*2970*/  IMAD.HI.U32 R4, R2, R9, RZ ;  /* 0x0000000902047227 */ /* 0x000fe200078e00ff */
[----:B------:R-:W-:-:S03]  /*2980*/  ISETP.GE.AND P0, PT, R12, RZ, PT ;  /* 0x000000ff0c00720c */ /* 0x000fc60003f06270 */
[----:B------:R-:W-:-:S04]  /*2990*/  IMAD.HI.U32 R3, R2, R7, RZ ;  /* 0x0000000702037227 */ /* 0x000fc800078e00ff */
[----:B------:R-:W-:Y:S01]  /*29a0*/  @!P4 IMAD.IADD R76, R76, 0x1, -R42 ;  /* 0x000000014c4cc824 */ /* 0x000fe200078e0a2a */
[----:B------:R-:W-:Y:S01]  /*29b0*/  ISETP.GE.AND P4, PT, R10, RZ, PT ;  /* 0x000000ff0a00720c */ /* 0x000fe20003f86270 */
[----:B------:R-:W-:Y:S01]  /*29c0*/  @!P5 IMAD.MOV R70, RZ, RZ, -R70 ;  /* 0x000000ffff46d224 */ /* 0x000fe200078e0a46 */
[C---:B------:R-:W-:Y:S01]  /*29d0*/  ISETP.GT.U32.AND P5, PT, R42.reuse, R78, PT ;  /* 0x0000004e2a00720c */ /* 0x040fe20003fa4070 */
[----:B------:R-:W-:Y:S02]  /*29e0*/  IMAD.MOV R4, RZ, RZ, -R4 ;  /* 0x000000ffff047224 */ /* 0x000fe400078e0a04 */
[----:B------:R-:W-:Y:S02]  /*29f0*/  IMAD.MOV R3, RZ, RZ, -R3 ;  /* 0x000000ffff037224 */ /* 0x000fe400078e0a03 */
[C---:B------:R-:W-:Y:S02]  /*2a00*/  IMAD R86, R42.reuse, R4, R9 ;  /* 0x000000042a567224 */ /* 0x040fe400078e0209 */
[----:B------:R-:W-:-:S02]  /*2a10*/  IMAD R84, R42, R3, R7 ;  /* 0x000000032a547224 */ /* 0x000fc400078e0207 */
[----:B------:R-:W-:Y:S02]  /*2a20*/  VIADD R4, R0, 0xd1 ;  /* 0x000000d100047836 */ /* 0x000fe40000000000 */
[----:B------:R-:W-:Y:S02]  /*2a30*/  @!P6 IMAD.IADD R82, R82, 0x1, -R42 ;  /* 0x000000015252e824 */ /* 0x000fe400078e0a2a */
[----:B------:R-:W-:Y:S01]  /*2a40*/  @!P1 IMAD.MOV R74, RZ, RZ, -R74 ;  /* 0x000000ffff4a9224 */ /* 0x000fe200078e0a4a */
[----:B------:R-:W-:Y:S01]  /*2a50*/  ISETP.GT.U32.AND P1, PT, R42, R84, PT ;  /* 0x000000542a00720c */ /* 0x000fe20003f24070 */
[----:B------:R-:W-:Y:S01]  /*2a60*/  @!P2 IMAD.IADD R80, R80, 0x1, -R42 ;  /* 0x000000015050a824 */ /* 0x000fe200078e0a2a */
[----:B------:R-:W-:Y:S01]  /*2a70*/  ISETP.GT.U32.AND P6, PT, R42, R82, PT ;  /* 0x000000522a00720c */ /* 0x000fe20003fc4070 */
[----:B------:R-:W-:Y:S01]  /*2a80*/  @!P4 IMAD.MOV R76, RZ, RZ, -R76 ;  /* 0x000000ffff4cc224 */ /* 0x000fe200078e0a4c */
[----:B------:R-:W-:Y:S01]  /*2a90*/  IABS R7, R4 ;  /* 0x0000000400077213 */ /* 0x000fe20000000000 */
[----:B------:R-:W-:Y:S01]  /*2aa0*/  @!P5 IMAD.IADD R78, R78, 0x1, -R42 ;  /* 0x000000014e4ed824 */ /* 0x000fe200078e0a2a */
[----:B------:R-:W-:Y:S01]  /*2ab0*/  ISETP.GE.AND P4, PT, R16, RZ, PT ;  /* 0x000000ff1000720c */ /* 0x000fe20003f86270 */
[----:B------:R-:W-:Y:S01]  /*2ac0*/  @!P3 IMAD.MOV R72, RZ, RZ, -R72 ;  /* 0x000000ffff48b224 */ /* 0x000fe200078e0a48 */
[----:B------:R-:W-:Y:S01]  /*2ad0*/  ISETP.GT.U32.AND P5, PT, R42, R86, PT ;  /* 0x000000562a00720c */ /* 0x000fe20003fa4070 */
[----:B------:R-:W-:Y:S01]  /*2ae0*/  IMAD.HI.U32 R3, R2, R7, RZ ;  /* 0x0000000702037227 */ /* 0x000fe200078e00ff */
[----:B------:R-:W-:-:S02]  /*2af0*/  ISETP.GT.U32.AND P3, PT, R42, R80, PT ;  /* 0x000000502a00720c */ /* 0x000fc40003f64070 */
[----:B------:R-:W-:Y:S01]  /*2b00*/  ISETP.GE.AND P2, PT, R14, RZ, PT ;  /* 0x000000ff0e00720c */ /* 0x000fe20003f46270 */
[----:B------:R-:W-:Y:S02]  /*2b10*/  IMAD.MOV R3, RZ, RZ, -R3 ;  /* 0x000000ffff037224 */ /* 0x000fe400078e0a03 */
[----:B------:R-:W-:Y:S02]  /*2b20*/  VIADD R8, R0, 0xd0 ;  /* 0x000000d000087836 */ /* 0x000fe40000000000 */
[--C-:B------:R-:W-:Y:S01]  /*2b30*/  @!P6 IMAD.IADD R82, R82, 0x1, -R42.reuse ;  /* 0x000000015252e824 */ /* 0x100fe200078e0a2a */
[----:B------:R-:W-:Y:S01]  /*2b40*/  ISETP.GE.AND P6, PT, R13, RZ, PT ;  /* 0x000000ff0d00720c */ /* 0x000fe20003fc6270 */
[--C-:B------:R-:W-:Y:S01]  /*2b50*/  @!P1 IMAD.IADD R84, R84, 0x1, -R42.reuse ;  /* 0x0000000154549824 */ /* 0x100fe200078e0a2a */
[----:B------:R-:W-:Y:S01]  /*2b60*/  IABS R89, R8 ;  /* 0x0000000800597213 */ /* 0x000fe20000000000 */
[----:B------:R-:W-:Y:S01]  /*2b70*/  IMAD R88, R42, R3, R7 ;  /* 0x000000032a587224 */ /* 0x000fe200078e0207 */
[----:B------:R-:W-:Y:S01]  /*2b80*/  ISETP.GE.AND P1, PT, R4, RZ, PT ;  /* 0x000000ff0400720c */ /* 0x000fe20003f26270 */
[----:B------:R-:W-:-:S02]  /*2b90*/  @!P5 IMAD.IADD R86, R86, 0x1, -R42 ;  /* 0x000000015656d824 */ /* 0x000fc400078e0a2a */
[----:B------:R-:W-:Y:S01]  /*2ba0*/  @!P0 IMAD.MOV R78, RZ, RZ, -R78 ;  /* 0x000000ffff4e8224 */ /* 0x000fe200078e0a4e */
[C---:B------:R-:W-:Y:S01]  /*2bb0*/  ISETP.GT.U32.AND P0, PT, R42.reuse, R84, PT ;  /* 0x000000542a00720c */ /* 0x040fe20003f04070 */
[----:B------:R-:W-:Y:S01]  /*2bc0*/  @!P4 IMAD.MOV R82, RZ, RZ, -R82 ;  /* 0x000000ffff52c224 */ /* 0x000fe200078e0a52 */
[----:B------:R-:W-:Y:S01]  /*2bd0*/  ISETP.GT.U32.AND P4, PT, R42, R88, PT ;  /* 0x000000582a00720c */ /* 0x000fe20003f84070 */
[----:B------:R-:W-:Y:S01]  /*2be0*/  @!P3 IMAD.IADD R80, R80, 0x1, -R42 ;  /* 0x000000015050b824 */ /* 0x000fe200078e0a2a */
[----:B------:R-:W-:Y:S01]  /*2bf0*/  ISETP.GE.AND P3, PT, R11, RZ, PT ;  /* 0x000000ff0b00720c */ /* 0x000fe20003f66270 */
[----:B------:R-:W-:Y:S01]  /*2c00*/  IMAD.HI.U32 R4, R2, R89, RZ ;  /* 0x0000005902047227 */ /* 0x000fe200078e00ff */
[----:B------:R-:W-:-:S03]  /*2c10*/  ISETP.GT.U32.AND P5, PT, R42, R86, PT ;  /* 0x000000562a00720c */ /* 0x000fc60003fa4070 */
[----:B------:R-:W-:Y:S02]  /*2c20*/  IMAD.MOV R4, RZ, RZ, -R4 ;  /* 0x000000ffff047224 */ /* 0x000fe400078e0a04 */
[----:B------:R-:W-:Y:S01]  /*2c30*/  @!P2 IMAD.MOV R80, RZ, RZ, -R80 ;  /* 0x000000ffff50a224 */ /* 0x000fe200078e0a50 */
[----:B------:R-:W-:Y:S01]  /*2c40*/  ISETP.GE.AND P2, PT, R8, RZ, PT ;  /* 0x000000ff0800720c */ /* 0x000fe20003f46270 */
[----:B------:R-:W-:Y:S02]  /*2c50*/  IMAD R89, R42, R4, R89 ;  /* 0x000000042a597224 */ /* 0x000fe400078e0259 */
[C---:B------:R-:W-:Y:S02]  /*2c60*/  VIADD R3, R0.reuse, 0xcf ;  /* 0x000000cf00037836 */ /* 0x040fe40000000000 */
[----:B------:R-:W-:Y:S02]  /*2c70*/  VIADD R8, R0, 0xcd ;  /* 0x000000cd00087836 */ /* 0x000fe40000000000 */
[--C-:B------:R-:W-:Y:S01]  /*2c80*/  @!P0 IMAD.IADD R84, R84, 0x1, -R42.reuse ;  /* 0x0000000154548824 */ /* 0x100fe200078e0a2a */
[----:B------:R-:W-:Y:S01]  /*2c90*/  IABS R91, R3 ;  /* 0x00000003005b7213 */ /* 0x000fe20000000000 */
[--C-:B------:R-:W-:Y:S01]  /*2ca0*/  @!P4 IMAD.IADD R88, R88, 0x1, -R42.reuse ;  /* 0x000000015858c824 */ /* 0x100fe200078e0a2a */
[----:B------:R-:W-:Y:S01]  /*2cb0*/  IABS R95, R8 ;  /* 0x00000008005f7213 */ /* 0x000fe20000000000 */
[----:B------:R-:W-:Y:S01]  /*2cc0*/  @!P5 IMAD.IADD R86, R86, 0x1, -R42 ;  /* 0x000000015656d824 */ /* 0x000fe200078e0a2a */
[C---:B------:R-:W-:Y:S01]  /*2cd0*/  ISETP.GT.U32.AND P5, PT, R42.reuse, R89, PT ;  /* 0x000000592a00720c */ /* 0x040fe20003fa4070 */
[----:B------:R-:W-:Y:S01]  /*2ce0*/  @!P3 IMAD.MOV R84, RZ, RZ, -R84 ;  /* 0x000000ffff54b224 */ /* 0x000fe200078e0a54 */
[----:B------:R-:W-:Y:S01]  /*2cf0*/  ISETP.GT.U32.AND P3, PT, R42, R88, PT ;  /* 0x000000582a00720c */ /* 0x000fe20003f64070 */
[----:B------:R-:W-:Y:S01]  /*2d00*/  VIADD R4, R0, 0xce ;  /* 0x000000ce00047836 */ /* 0x000fe20000000000 */
[----:B------:R-:W-:Y:S01]  /*2d10*/  ISETP.GE.AND P0, PT, R3, RZ, PT ;  /* 0x000000ff0300720c */ /* 0x000fe20003f06270 */
[----:B------:R-:W-:-:S03]  /*2d20*/  IMAD.HI.U32 R3, R2, R91, RZ ;  /* 0x0000005b02037227 */ /* 0x000fc600078e00ff */
[----:B------:R-:W-:Y:S01]  /*2d30*/  IABS R93, R4 ;  /* 0x00000004005d7213 */ /* 0x000fe20000000000 */
[----:B------:R-:W-:Y:S01]  /*2d40*/  IMAD.HI.U32 R7, R2, R95, RZ ;  /* 0x0000005f02077227 */ /* 0x000fe200078e00ff */
[----:B------:R-:W-:-:S03]  /*2d50*/  ISETP.GE.AND P4, PT, R4, RZ, PT ;  /* 0x000000ff0400720c */ /* 0x000fc60003f86270 */
[----:B------:R-:W-:Y:S02]  /*2d60*/  IMAD.MOV R3, RZ, RZ, -R3 ;  /* 0x000000ffff037224 */ /* 0x000fe400078e0a03 */
[----:B------:R-:W-:Y:S02]  /*2d70*/  IMAD.MOV R7, RZ, RZ, -R7 ;  /* 0x000000ffff077224 */ /* 0x000fe400078e0a07 */
[----:B------:R-:W-:-:S04]  /*2d80*/  IMAD.HI.U32 R4, R2, R93, RZ ;  /* 0x0000005d02047227 */ /* 0x000fc800078e00ff */
[--C-:B------:R-:W-:Y:S02]  /*2d90*/  @!P5 IMAD.IADD R89, R89, 0x1, -R42.reuse ;  /* 0x000000015959d824 */ /* 0x100fe400078e0a2a */
[----:B------:R-:W-:Y:S02]  /*2da0*/  IMAD R91, R42, R3, R91 ;  /* 0x000000032a5b7224 */ /* 0x000fe400078e025b */
[----:B------:R-:W-:Y:S01]  /*2db0*/  @!P3 IMAD.IADD R88, R88, 0x1, -R42 ;  /* 0x000000015858b824 */ /* 0x000fe200078e0a2a */
[C---:B------:R-:W-:Y:S01]  /*2dc0*/  ISETP.GT.U32.AND P5, PT, R42.reuse, R89, PT ;  /* 0x000000592a00720c */ /* 0x040fe20003fa4070 */
[C---:B------:R-:W-:Y:S01]  /*2dd0*/  IMAD R95, R42.reuse, R7, R95 ;  /* 0x000000072a5f7224 */ /* 0x040fe200078e025f */
[C---:B------:R-:W-:Y:S01]  /*2de0*/  ISETP.GT.U32.AND P3, PT, R42.reuse, R91, PT ;  /* 0x0000005b2a00720c */ /* 0x040fe20003f64070 */
[----:B------:R-:W-:Y:S02]  /*2df0*/  IMAD.MOV R4, RZ, RZ, -R4 ;  /* 0x000000ffff047224 */ /* 0x000fe400078e0a04 */
[----:B------:R-:W-:Y:S01]  /*2e00*/  @!P1 IMAD.MOV R88, RZ, RZ, -R88 ;  /* 0x000000ffff589224 */ /* 0x000fe200078e0a58 */
[C---:B------:R-:W-:Y:S01]  /*2e10*/  ISETP.GT.U32.AND P1, PT, R42.reuse, R95, PT ;  /* 0x0000005f2a00720c */ /* 0x040fe20003f24070 */
[----:B------:R-:W-:-:S02]  /*2e20*/  IMAD R93, R42, R4, R93 ;  /* 0x000000042a5d7224 */ /* 0x000fc400078e025d */
[C---:B------:R-:W-:Y:S02]  /*2e30*/  VIADD R4, R0.reuse, 0xcc ;  /* 0x000000cc00047836 */ /* 0x040fe40000000000 */
[C---:B------:R-:W-:Y:S02]  /*2e40*/  VIADD R10, R0.reuse, 0xca ;  /* 0x000000ca000a7836 */ /* 0x040fe40000000000 */
[--C-:B------:R-:W-:Y:S01]  /*2e50*/  @!P5 IMAD.IADD R89, R89, 0x1, -R42.reuse ;  /* 0x000000015959d824 */ /* 0x100fe200078e0a2a */
[----:B------:R-:W-:Y:S01]  /*2e60*/  IABS R7, R4 ;  /* 0x0000000400077213 */ /* 0x000fe20000000000 */
[----:B------:R-:W-:Y:S01]  /*2e70*/  VIADD R12, R0, 0xc9 ;  /* 0x000000c9000c7836 */ /* 0x000fe20000000000 */
[----:B------:R-:W-:Y:S01]  /*2e80*/  IABS R11, R10 ;  /* 0x0000000a000b7213 */ /* 0x000fe20000000000 */
[--C-:B------:R-:W-:Y:S01]  /*2e90*/  @!P3 IMAD.IADD R91, R91, 0x1, -R42.reuse ;  /* 0x000000015b5bb824 */ /* 0x100fe200078e0a2a */
[----:B------:R-:W-:Y:S01]  /*2ea0*/  ISETP.GT.U32.AND P5, PT, R42, R93, PT ;  /* 0x0000005d2a00720c */ /* 0x000fe20003fa4070 */
        /* <DEDUP_REMOVED lines=8> */
[----:B------:R-:W-:-:S04]  /*2f30*/  IMAD.HI.U32 R4, R2, R11, RZ ;  /* 0x0000000b02047227 */ /* 0x000fc800078e00ff */
[----:B------:R-:W-:Y:S01]  /*2f40*/  @!P6 IMAD.MOV R86, RZ, RZ, -R86 ;  /* 0x000000ffff56e224 */ /* 0x000fe200078e0a56 */
[----:B------:R-:W-:Y:S01]  /*2f50*/  ISETP.GE.AND P6, PT, R8, RZ, PT ;  /* 0x000000ff0800720c */ /* 0x000fe20003fc6270 */
[----:B------:R-:W-:Y:S02]  /*2f60*/  IMAD R96, R42, R3, R7 ;  /* 0x000000032a607224 */ /* 0x000fe400078e0207 */
[----:B------:R-:W-:Y:S02]  /*2f70*/  VIADD R8, R0, 0xcb ;  /* 0x000000cb00087836 */ /* 0x000fe40000000000 */
[----:B------:R-:W-:-:S03]  /*2f80*/  IMAD.HI.U32 R7, R2, R13, RZ ;  /* 0x0000000d02077227 */ /* 0x000fc600078e00ff */
[----:B------:R-:W-:Y:S01]  /*2f90*/  IABS R9, R8 ;  /* 0x0000000800097213 */ /* 0x000fe20000000000 */
[----:B------:R-:W-:Y:S02]  /*2fa0*/  IMAD.MOV R4, RZ, RZ, -R4 ;  /* 0x000000ffff047224 */ /* 0x000fe400078e0a04 */
[----:B------:R-:W-:Y:S02]  /*2fb0*/  IMAD.MOV R7, RZ, RZ, -R7 ;  /* 0x000000ffff077224 */ /* 0x000fe400078e0a07 */
[C---:B------:R-:W-:Y:S02]  /*2fc0*/  IMAD R100, R42.reuse, R4, R11 ;  /* 0x000000042a647224 */ /* 0x040fe400078e020b */
[--C-:B------:R-:W-:Y:S01]  /*2fd0*/  @!P3 IMAD.IADD R91, R91, 0x1, -R42.reuse ;  /* 0x000000015b5bb824 */ /* 0x100fe200078e0a2a */
[C---:B------:R-:W-:Y:S01]  /*2fe0*/  ISETP.GT.U32.AND P3, PT, R42.reuse, R96, PT ;  /* 0x000000602a00720c */ /* 0x040fe20003f64070 */
[C---:B------:R-:W-:Y:S02]  /*2ff0*/  IMAD R102, R42.reuse, R7, R13 ;  /* 0x000000072a667224 */ /* 0x040fe400078e020d */
[----:B------:R-:W-:Y:S01]  /*3000*/  @!P1 IMAD.IADD R95, R95, 0x1, -R42 ;  /* 0x000000015f5f9824 */ /* 0x000fe200078e0a2a */
[----:B------:R-:W-:Y:S01]  /*3010*/  ISETP.GT.U32.AND P1, PT, R42, R100, PT ;  /* 0x000000642a00720c */ /* 0x000fe20003f24070 */
[----:B------:R-:W-:-:S02]  /*3020*/  VIADD R4, R0, 0xc8 ;  /* 0x000000c800047836 */ /* 0x000fc40000000000 */
[----:B------:R-:W-:-:S03]  /*3030*/  IMAD.HI.U32 R3, R2, R9, RZ ;  /* 0x0000000902037227 */ /* 0x000fc600078e00ff */
[----:B------:R-:W-:Y:S01]  /*3040*/  IABS R103, R4 ;  /* 0x0000000400677213 */ /* 0x000fe20000000000 */
[----:B------:R-:W-:Y:S01]  /*3050*/  @!P6 IMAD.MOV R95, RZ, RZ, -R95 ;  /* 0x000000ffff5fe224 */ /* 0x000fe200078e0a5f */
[----:B------:R-:W-:Y:S01]  /*3060*/  ISETP.GT.U32.AND P6, PT, R42, R102, PT ;  /* 0x000000662a00720c */ /* 0x000fe20003fc4070 */
[----:B------:R-:W-:Y:S02]  /*3070*/  IMAD.MOV R3, RZ, RZ, -R3 ;  /* 0x000000ffff037224 */ /* 0x000fe400078e0a03 */
[----:B------:R-:W-:Y:S02]  /*3080*/  VIADD R7, R0, 0xc7 ;  /* 0x000000c700077836 */ /* 0x000fe40000000000 */
[----:B------:R-:W-:Y:S02]  /*3090*/  IMAD R98, R42, R3, R9 ;  /* 0x000000032a627224 */ /* 0x000fe400078e0209 */
[----:B------:R-:W-:Y:S01]  /*30a0*/  IMAD.HI.U32 R3, R2, R103, RZ ;  /* 0x0000006702037227 */ /* 0x000fe200078e00ff */
[----:B------:R-:W-:-:S03]  /*30b0*/  IABS R105, R7 ;  /* 0x0000000700697213 */ /* 0x000fc60000000000 */
[--C-:B------:R-:W-:Y:S02]  /*30c0*/  @!P5 IMAD.IADD R93, R93, 0x1, -R42.reuse ;  /* 0x000000015d5dd824 */ /* 0x100fe400078e0a2a */
[--C-:B------:R-:W-:Y:S02]  /*30d0*/  @!P3 IMAD.IADD R96, R96, 0x1, -R42.reuse ;  /* 0x000000016060b824 */ /* 0x100fe400078e0a2a */
[--C-:B------:R-:W-:Y:S01]  /*30e0*/  @!P1 IMAD.IADD R100, R100, 0x1, -R42.reuse ;  /* 0x0000000164649824 */ /* 0x100fe200078e0a2a */
[C---:B------:R-:W-:Y:S01]  /*30f0*/  ISETP.GT.U32.AND P5, PT, R42.reuse, R93, PT ;  /* 0x0000005d2a00720c */ /* 0x040fe20003fa4070 */
[----:B------:R-:W-:Y:S01]  /*3100*/  IMAD.MOV R3, RZ, RZ, -R3 ;  /* 0x000000ffff037224 */ /* 0x000fe200078e0a03 */
[----:B------:R-:W-:Y:S01]  /*3110*/  ISETP.GT.U32.AND P3, PT, R42, R96, PT ;  /* 0x000000602a00720c */ /* 0x000fe20003f64070 */
[----:B------:R-:W-:Y:S01]  /*3120*/  @!P6 IMAD.IADD R102, R102, 0x1, -R42 ;  /* 0x000000016666e824 */ /* 0x000fe200078e0a2a */
[C---:B------:R-:W-:Y:S01]  /*3130*/  ISETP.GT.U32.AND P6, PT, R42.reuse, R100, PT ;  /* 0x000000642a00720c */ /* 0x040fe20003fc4070 */
[----:B------:R-:W-:-:S02]  /*3140*/  IMAD R103, R42, R3, R103 ;  /* 0x000000032a677224 */ /* 0x000fc400078e0267 */
[----:B------:R-:W-:-:S04]  /*3150*/  IMAD.HI.U32 R3, R2, R105, RZ ;  /* 0x0000006902037227 */ /* 0x000fc800078e00ff */
[----:B------:R-:W-:Y:S01]  /*3160*/  @!P0 IMAD.MOV R91, RZ, RZ, -R91 ;  /* 0x000000ffff5b8224 */ /* 0x000fe200078e0a5b */
[----:B------:R-:W-:Y:S01]  /*3170*/  ISETP.GT.U32.AND P0, PT, R42, R98, PT ;  /* 0x000000622a00720c */ /* 0x000fe20003f04070 */
[----:B------:R-:W-:Y:S02]  /*3180*/  IMAD.MOV R3, RZ, RZ, -R3 ;  /* 0x000000ffff037224 */ /* 0x000fe400078e0a03 */
[--C-:B------:R-:W-:Y:S01]  /*3190*/  @!P5 IMAD.IADD R93, R93, 0x1, -R42.reuse ;  /* 0x000000015d5dd824 */ /* 0x100fe200078e0a2a */
[----:B------:R-:W-:Y:S01]  /*31a0*/  ISETP.GE.AND P5, PT, R8, RZ, PT ;  /* 0x000000ff0800720c */ /* 0x000fe20003fa6270 */
[----:B------:R-:W-:Y:S02]  /*31b0*/  IMAD R105, R42, R3, R105 ;  /* 0x000000032a697224 */ /* 0x000fe400078e0269 */
[--C-:B------:R-:W-:Y:S01]  /*31c0*/  @!P3 IMAD.IADD R96, R96, 0x1, -R42.reuse ;  /* 0x000000016060b824 */ /* 0x100fe200078e0a2a */
[----:B------:R-:W-:Y:S01]  /*31d0*/  ISETP.GE.AND P3, PT, R12, RZ, PT ;  /* 0x000000ff0c00720c */ /* 0x000fe20003f66270 */
[----:B------:R-:W-:Y:S01]  /*31e0*/  @!P6 IMAD.IADD R100, R100, 0x1, -R42 ;  /* 0x000000016464e824 */ /* 0x000fe200078e0a2a */
[----:B------:R-:W-:Y:S01]  /*31f0*/  ISETP.GT.U32.AND P6, PT, R42, R105, PT ;  /* 0x000000692a00720c */ /* 0x000fe20003fc4070 */
[----:B------:R-:W-:-:S02]  /*3200*/  VIADD R8, R0, 0xc6 ;  /* 0x000000c600087836 */ /* 0x000fc40000000000 */
[----:B------:R-:W-:Y:S01]  /*3210*/  @!P4 IMAD.MOV R93, RZ, RZ, -R93 ;  /* 0x000000ffff5dc224 */ /* 0x000fe200078e0a5d */
[----:B------:R-:W-:Y:S01]  /*3220*/  ISETP.GE.AND P4, PT, R10, RZ, PT ;  /* 0x000000ff0a00720c */ /* 0x000fe20003f86270 */
[----:B------:R-:W-:Y:S01]  /*3230*/  @!P0 IMAD.IADD R98, R98, 0x1, -R42 ;  /* 0x0000000162628824 */ /* 0x000fe200078e0a2a */
[----:B------:R-:W-:Y:S01]  /*3240*/  IABS R107, R8 ;  /* 0x00000008006b7213 */ /* 0x000fe20000000000 */
[----:B------:R-:W-:Y:S01]  /*3250*/  @!P2 IMAD.MOV R96, RZ, RZ, -R96 ;  /* 0x000000ffff60a224 */ /* 0x000fe200078e0a60 */
[----:B------:R-:W-:Y:S01]  /*3260*/  ISETP.GT.U32.AND P2, PT, R42, R102, PT ;  /* 0x000000662a00720c */ /* 0x000fe20003f44070 */
[----:B------:R-:W-:Y:S01]  /*3270*/  VIADD R10, R0, 0xc5 ;  /* 0x000000c5000a7836 */ /* 0x000fe20000000000 */
[----:B------:R-:W-:Y:S01]  /*3280*/  ISETP.GT.U32.AND P1, PT, R42, R98, PT ;  /* 0x000000622a00720c */ /* 0x000fe20003f24070 */
[----:B------:R-:W-:Y:S01]  /*3290*/  VIADD R11, R0, 0xc4 ;  /* 0x000000c4000b7836 */ /* 0x000fe20000000000 */
[----:B------:R-:W-:Y:S01]  /*32a0*/  ISETP.GE.AND P0, PT, R4, RZ, PT ;  /* 0x000000ff0400720c */ /* 0x000fe20003f06270 */
[----:B------:R-:W-:Y:S01]  /*32b0*/  IMAD.HI.U32 R3, R2, R107, RZ ;  /* 0x0000006b02037227 */ /* 0x000fe200078e00ff */
[----:B------:R-:W-:-:S02]  /*32c0*/  IABS R109, R10 ;  /* 0x0000000a006d7213 */ /* 0x000fc40000000000 */
[----:B------:R-:W-:Y:S01]  /*32d0*/  IABS R9, R11 ;  /* 0x0000000b00097213 */ /* 0x000fe20000000000 */
[----:B------:R-:W-:Y:S02]  /*32e0*/  @!P6 IMAD.IADD R105, R105, 0x1, -R42 ;  /* 0x000000016969e824 */ /* 0x000fe400078e0a2a */
[----:B------:R-:W-:-:S03]  /*32f0*/  IMAD.HI.U32 R4, R2, R109, RZ ;  /* 0x0000006d02047227 */ /* 0x000fc600078e00ff */
[----:B------:R-:W-:Y:S01]  /*3300*/  ISETP.GT.U32.AND P6, PT, R42, R105, PT ;  /* 0x000000692a00720c */ /* 0x000fe20003fc4070 */
[----:B------:R-:W-:Y:S02]  /*3310*/  IMAD.MOV R3, RZ, RZ, -R3 ;  /* 0x000000ffff037224 */ /* 0x000fe400078e0a03 */
[----:B------:R-:W-:Y:S01]  /*3320*/  @!P2 IMAD.IADD R102, R102, 0x1, -R42 ;  /* 0x000000016666a824 */ /* 0x000fe200078e0a2a */
[----:B------:R-:W-:Y:S01]  /*3330*/  ISETP.GE.AND P2, PT, R7, RZ, PT ;  /* 0x000000ff0700720c */ /* 0x000fe20003f46270 */
[----:B------:R-:W-:-:S04]  /*3340*/  IMAD.HI.U32 R7, R2, R9, RZ ;  /* 0x0000000902077227 */ /* 0x000fc800078e00ff */
[----:B------:R-:W-:Y:S02]  /*3350*/  IMAD.MOV R4, RZ, RZ, -R4 ;  /* 0x000000ffff047224 */ /* 0x000fe400078e0a04 */
[----:B------:R-:W-:Y:S02]  /*3360*/  IMAD R107, R42, R3, R107 ;  /* 0x000000032a6b7224 */ /* 0x000fe400078e026b */
[----:B------:R-:W-:Y:S01]  /*3370*/  @!P1 IMAD.IADD R98, R98, 0x1, -R42 ;  /* 0x0000000162629824 */ /* 0x000fe200078e0a2a */
[C---:B------:R-:W-:Y:S01]  /*3380*/  ISETP.GT.U32.AND P1, PT, R42.reuse, R103, PT ;  /* 0x000000672a00720c */ /* 0x040fe20003f24070 */
[----:B------:R-:W-:Y:S02]  /*3390*/  IMAD.MOV R7, RZ, RZ, -R7 ;  /* 0x000000ffff077224 */ /* 0x000fe400078e0a07 */
[C---:B------:R-:W-:Y:S02]  /*33a0*/  IMAD R109, R42.reuse, R4, R109 ;  /* 0x000000042a6d7224 */ /* 0x040fe400078e026d */
[----:B------:R-:W-:Y:S01]  /*33b0*/  @!P4 IMAD.MOV R100, RZ, RZ, -R100 ;  /* 0x000000ffff64c224 */ /* 0x000fe200078e0a64 */
[C---:B------:R-:W-:Y:S01]  /*33c0*/  ISETP.GT.U32.AND P4, PT, R42.reuse, R107, PT ;  /* 0x0000006b2a00720c */ /* 0x040fe20003f84070 */
[----:B------:R-:W-:-:S02]  /*33d0*/  IMAD R110, R42, R7, R9 ;  /* 0x000000072a6e7224 */ /* 0x000fc400078e0209 */
[----:B------:R-:W-:Y:S01]  /*33e0*/  @!P3 IMAD.MOV R102, RZ, RZ, -R102 ;  /* 0x000000ffff66b224 */ /* 0x000fe200078e0a66 */
[C---:B------:R-:W-:Y:S01]  /*33f0*/  ISETP.GT.U32.AND P3, PT, R42.reuse, R109, PT ;  /* 0x0000006d2a00720c */ /* 0x040fe20003f64070 */
[--C-:B------:R-:W-:Y:S01]  /*3400*/  @!P6 IMAD.IADD R105, R105, 0x1, -R42.reuse ;  /* 0x000000016969e824 */ /* 0x100fe200078e0a2a */
[----:B------:R-:W-:Y:S01]  /*3410*/  ISETP.GT.U32.AND P6, PT, R42, R110, PT ;  /* 0x0000006e2a00720c */ /* 0x000fe20003fc4070 */
[----:B------:R-:W-:Y:S02]  /*3420*/  VIADD R4, R0, 0xc3 ;  /* 0x000000c300047836 */ /* 0x000fe40000000000 */
[--C-:B------:R-:W-:Y:S01]  /*3430*/  @!P1 IMAD.IADD R103, R103, 0x1, -R42.reuse ;  /* 0x0000000167679824 */ /* 0x100fe200078e0a2a */
[----:B------:R-:W-:Y:S01]  /*3440*/  ISETP.GE.AND P1, PT, R8, RZ, PT ;  /* 0x000000ff0800720c */ /* 0x000fe20003f26270 */
[----:B------:R-:W-:Y:S01]  /*3450*/  VIADD R8, R0, 0xc2 ;  /* 0x000000c200087836 */ /* 0x000fe20000000000 */
[----:B------:R-:W-:Y:S01]  /*3460*/  IABS R7, R4 ;  /* 0x0000000400077213 */ /* 0x000fe20000000000 */
[----:B------:R-:W-:Y:S01]  /*3470*/  @!P4 IMAD.IADD R107, R107, 0x1, -R42 ;  /* 0x000000016b6bc824 */ /* 0x000fe200078e0a2a */
[----:B------:R-:W-:Y:S01]  /*3480*/  ISETP.GE.AND P4, PT, R11, RZ, PT ;  /* 0x000000ff0b00720c */ /* 0x000fe20003f86270 */
[----:B------:R-:W-:Y:S01]  /*3490*/  @!P5 IMAD.MOV R98, RZ, RZ, -R98 ;  /* 0x000000ffff62d224 */ /* 0x000fe200078e0a62 */
[----:B------:R-:W-:Y:S01]  /*34a0*/  IABS R9, R8 ;  /* 0x0000000800097213 */ /* 0x000fe20000000000 */
[----:B------:R-:W-:Y:S01]  /*34b0*/  @!P3 IMAD.IADD R109, R109, 0x1, -R42 ;  /* 0x000000016d6db824 */ /* 0x000fe200078e0a2a */
[----:B------:R-:W-:Y:S01]  /*34c0*/  ISETP.GT.U32.AND P3, PT, R42, R107, PT ;  /* 0x0000006b2a00720c */ /* 0x000fe20003f64070 */
[----:B------:R-:W-:Y:S01]  /*34d0*/  IMAD.HI.U32 R3, R2, R7, RZ ;  /* 0x0000000702037227 */ /* 0x000fe200078e00ff */
[----:B------:R-:W-:-:S03]  /*34e0*/  ISETP.GT.U32.AND P5, PT, R42, R103, PT ;  /* 0x000000672a00720c */ /* 0x000fc60003fa4070 */
[----:B------:R-:W-:Y:S01]  /*34f0*/  @!P6 IMAD.IADD R110, R110, 0x1, -R42 ;  /* 0x000000016e6ee824 */ /* 0x000fe200078e0a2a */
[----:B------:R-:W-:Y:S01]  /*3500*/  ISETP.GT.U32.AND P6, PT, R42, R109, PT ;  /* 0x0000006d2a00720c */ /* 0x000fe20003fc4070 */
[----:B------:R-:W-:Y:S02]  /*3510*/  IMAD.MOV R112, RZ, RZ, -R3 ;  /* 0x000000ffff707224 */ /* 0x000fe400078e0a03 */
[----:B------:R-:W-:-:S04]  /*3520*/  IMAD.HI.U32 R3, R2, R9, RZ ;  /* 0x0000000902037227 */ /* 0x000fc800078e00ff */
[C---:B------:R-:W-:Y:S02]  /*3530*/  IMAD R112, R42.reuse, R112, R7 ;  /* 0x000000702a707224 */ /* 0x040fe400078e0207 */
[----:B------:R-:W-:Y:S02]  /*3540*/  IMAD.MOV R3, RZ, RZ, -R3 ;  /* 0x000000ffff037224 */ /* 0x000fe400078e0a03 */
[--C-:B------:R-:W-:Y:S01]  /*3550*/  @!P3 IMAD.IADD R107, R107, 0x1, -R42.reuse ;  /* 0x000000016b6bb824 */ /* 0x100fe200078e0a2a */
[C---:B------:R-:W-:Y:S01]  /*3560*/  ISETP.GT.U32.AND P3, PT, R42.reuse, R112, PT ;  /* 0x000000702a00720c */ /* 0x040fe20003f64070 */
[----:B------:R-:W-:Y:S02]  /*3570*/  IMAD R114, R42, R3, R9 ;  /* 0x000000032a727224 */ /* 0x000fe400078e0209 */
[--C-:B------:R-:W-:Y:S01]  /*3580*/  @!P5 IMAD.IADD R103, R103, 0x1, -R42.reuse ;  /* 0x000000016767d824 */ /* 0x100fe200078e0a2a */
[----:B------:R-:W-:Y:S01]  /*3590*/  ISETP.GE.AND P5, PT, R10, RZ, PT ;  /* 0x000000ff0a00720c */ /* 0x000fe20003fa6270 */
[----:B------:R-:W-:Y:S01]  /*35a0*/  @!P6 IMAD.IADD R109, R109, 0x1, -R42 ;  /* 0x000000016d6de824 */ /* 0x000fe200078e0a2a */
[----:B------:R-:W-:Y:S01]  /*35b0*/  ISETP.GT.U32.AND P6, PT, R42, R114, PT ;  /* 0x000000722a00720c */ /* 0x000fe20003fc4070 */
[----:B------:R-:W-:-:S02]  /*35c0*/  VIADD R10, R0, 0xc1 ;  /* 0x000000c1000a7836 */ /* 0x000fc40000000000 */
[----:B------:R-:W-:Y:S01]  /*35d0*/  @!P0 IMAD.MOV R103, RZ, RZ, -R103 ;  /* 0x000000ffff678224 */ /* 0x000fe200078e0a67 */
[----:B------:R-:W-:Y:S01]  /*35e0*/  ISETP.GT.U32.AND P0, PT, R42, R110, PT ;  /* 0x0000006e2a00720c */ /* 0x000fe20003f04070 */
[----:B------:R-:W-:Y:S01]  /*35f0*/  VIADD R11, R0, 0xc0 ;  /* 0x000000c0000b7836 */ /* 0x000fe20000000000 */
[----:B------:R-:W-:Y:S01]  /*3600*/  IABS R7, R10 ;  /* 0x0000000a00077213 */ /* 0x000fe20000000000 */
[----:B------:R-:W-:Y:S01]  /*3610*/  @!P3 IMAD.IADD R112, R112, 0x1, -R42 ;  /* 0x000000017070b824 */ /* 0x000fe200078e0a2a */
[----:B------:R-:W-:Y:S01]  /*3620*/  ISETP.GE.AND P3, PT, R8, RZ, PT ;  /* 0x000000ff0800720c */ /* 0x000fe20003f66270 */
[----:B------:R-:W-:Y:S01]  /*3630*/  VIADD R9, R0, 0xbf ;  /* 0x000000bf00097836 */ /* 0x000fe20000000000 */
[----:B------:R-:W-:Y:S01]  /*3640*/  IABS R117, R11 ;  /* 0x0000000b00757213 */ /* 0x000fe20000000000 */
[----:B------:R-:W-:-:S03]  /*3650*/  IMAD.HI.U32 R3, R2, R7, RZ ;  /* 0x0000000702037227 */ /* 0x000fc600078e00ff */
[----:B------:R-:W-:Y:S01]  /*3660*/  IABS R119, R9 ;  /* 0x0000000900777213 */ /* 0x000fe20000000000 */
[----:B------:R-:W-:Y:S01]  /*3670*/  @!P6 IMAD.IADD R114, R114, 0x1, -R42 ;  /* 0x000000017272e824 */ /* 0x000fe200078e0a2a */
[----:B------:R-:W-:Y:S01]  /*3680*/  ISETP.GT.U32.AND P6, PT, R42, R112, PT ;  /* 0x000000702a00720c */ /* 0x000fe20003fc4070 */
[----:B------:R-:W-:Y:S02]  /*3690*/  IMAD.MOV R116, RZ, RZ, -R3 ;  /* 0x000000ffff747224 */ /* 0x000fe400078e0a03 */
[----:B------:R-:W-:-:S04]  /*36a0*/  IMAD.HI.U32 R3, R2, R117, RZ ;  /* 0x0000007502037227 */ /* 0x000fc800078e00ff */
[----:B------:R-:W-:Y:S01]  /*36b0*/  @!P0 IMAD.IADD R110, R110, 0x1, -R42 ;  /* 0x000000016e6e8824 */ /* 0x000fe200078e0a2a */
[----:B------:R-:W-:Y:S01]  /*36c0*/  ISETP.GE.AND P0, PT, R4, RZ, PT ;  /* 0x000000ff0400720c */ /* 0x000fe20003f06270 */
[C---:B------:R-:W-:Y:S02]  /*36d0*/  IMAD R116, R42.reuse, R116, R7 ;  /* 0x000000742a747224 */ /* 0x040fe400078e0207 */
[----:B------:R-:W-:Y:S02]  /*36e0*/  IMAD.MOV R4, RZ, RZ, -R3 ;  /* 0x000000ffff047224 */ /* 0x000fe400078e0a03 */
[----:B------:R-:W-:Y:S01]  /*36f0*/  @!P2 IMAD.MOV R105, RZ, RZ, -R105 ;  /* 0x000000ffff69a224 */ /* 0x000fe200078e0a69 */
[C---:B------:R-:W-:Y:S01]  /*3700*/  ISETP.GT.U32.AND P2, PT, R42.reuse, R116, PT ;  /* 0x000000742a00720c */ /* 0x040fe20003f44070 */
[----:B------:R-:W-:Y:S01]  /*3710*/  @!P1 IMAD.MOV R107, RZ, RZ, -R107 ;  /* 0x000000ffff6b9224 */ /* 0x000fe200078e0a6b */
[C---:B------:R-:W-:Y:S01]  /*3720*/  ISETP.GT.U32.AND P1, PT, R42.reuse, R114, PT ;  /* 0x000000722a00720c */ /* 0x040fe20003f24070 */
[----:B------:R-:W-:-:S02]  /*3730*/  IMAD R117, R42, R4, R117 ;  /* 0x000000042a757224 */ /* 0x000fc400078e0275 */
[----:B------:R-:W-:Y:S02]  /*3740*/  @!P6 IMAD.IADD R112, R112, 0x1, -R42 ;  /* 0x000000017070e824 */ /* 0x000fe400078e0a2a */
[----:B------:R-:W-:Y:S01]  /*3750*/  IMAD.HI.U32 R3, R2, R119, RZ ;  /* 0x0000007702037227 */ /* 0x000fe200078e00ff */
[----:B------:R-:W-:-:S03]  /*3760*/  ISETP.GT.U32.AND P6, PT, R42, R117, PT ;  /* 0x000000752a00720c */ /* 0x000fc60003fc4070 */
[----:B------:R-:W-:Y:S02]  /*3770*/  VIADD R4, R0, 0xbe ;  /* 0x000000be00047836 */ /* 0x000fe40000000000 */
[----:B------:R-:W-:Y:S02]  /*3780*/  IMAD.MOV R3, RZ, RZ, -R3 ;  /* 0x000000ffff037224 */ /* 0x000fe400078e0a03 */
[--C-:B------:R-:W-:Y:S01]  /*3790*/  @!P1 IMAD.IADD R114, R114, 0x1, -R42.reuse ;  /* 0x0000000172729824 */ /* 0x100fe200078e0a2a */
[----:B------:R-:W-:Y:S01]  /*37a0*/  IABS R121, R4 ;  /* 0x0000000400797213 */ /* 0x000fe20000000000 */
[--C-:B------:R-:W-:Y:S01]  /*37b0*/  @!P2 IMAD.IADD R116, R116, 0x1, -R42.reuse ;  /* 0x000000017474a824 */ /* 0x100fe200078e0a2a */
[----:B------:R-:W-:Y:S01]  /*37c0*/  ISETP.GE.AND P2, PT, R4, RZ, PT ;  /* 0x000000ff0400720c */ /* 0x000fe20003f46270 */
[C---:B------:R-:W-:Y:S01]  /*37d0*/  IMAD R119, R42.reuse, R3, R119 ;  /* 0x000000032a777224 */ /* 0x040fe200078e0277 */
[----:B------:R-:W-:Y:S01]  /*37e0*/  ISETP.GE.AND P1, PT, R9, RZ, PT ;  /* 0x000000ff0900720c */ /* 0x000fe20003f26270 */
[----:B------:R-:W-:Y:S01]  /*37f0*/  @!P6 IMAD.IADD R117, R117, 0x1, -R42 ;  /* 0x000000017575e824 */ /* 0x000fe200078e0a2a */
[C---:B------:R-:W-:Y:S01]  /*3800*/  ISETP.GT.U32.AND P6, PT, R42.reuse, R116, PT ;  /* 0x000000742a00720c */ /* 0x040fe20003fc4070 */
[----:B------:R-:W-:Y:S01]  /*3810*/  @!P3 IMAD.MOV R114, RZ, RZ, -R114 ;  /* 0x000000ffff72b224 */ /* 0x000fe200078e0a72 */
[----:B------:R-:W-:Y:S01]  /*3820*/  ISETP.GT.U32.AND P3, PT, R42, R119, PT ;  /* 0x000000772a00720c */ /* 0x000fe20003f64070 */
[----:B------:R-:W-:-:S04]  /*3830*/  IMAD.HI.U32 R3, R2, R121, RZ ;  /* 0x0000007902037227 */ /* 0x000fc800078e00ff */
[----:B------:R-:W-:Y:S01]  /*3840*/  @!P5 IMAD.MOV R109, RZ, RZ, -R109 ;  /* 0x000000ffff6dd224 */ /* 0x000fe200078e0a6d */
[----:B------:R-:W-:Y:S01]  /*3850*/  ISETP.GE.AND P5, PT, R10, RZ, PT ;  /* 0x000000ff0a00720c */ /* 0x000fe20003fa6270 */
[----:B------:R-:W-:Y:S01]  /*3860*/  @!P0 IMAD.MOV R112, RZ, RZ, -R112 ;  /* 0x000000ffff708224 */ /* 0x000fe200078e0a70 */
[----:B------:R-:W-:Y:S01]  /*3870*/  ISETP.GT.U32.AND P0, PT, R42, R117, PT ;  /* 0x000000752a00720c */ /* 0x000fe20003f04070 */
[C---:B------:R-:W-:Y:S02]  /*3880*/  VIADD R7, R0.reuse, 0xbd ;  /* 0x000000bd00077836 */ /* 0x040fe40000000000 */
[----:B------:R-:W-:Y:S02]  /*3890*/  IMAD.MOV R3, RZ, RZ, -R3 ;  /* 0x000000ffff037224 */ /* 0x000fe400078e0a03 */
[----:B------:R-:W-:Y:S01]  /*38a0*/  VIADD R8, R0, 0xbc ;  /* 0x000000bc00087836 */ /* 0x000fe20000000000 */
[----:B------:R-:W-:Y:S01]  /*38b0*/  IABS R123, R7 ;  /* 0x00000007007b7213 */ /* 0x000fe20000000000 */
[----:B------:R-:W-:-:S02]  /*38c0*/  IMAD R121, R42, R3, R121 ;  /* 0x000000032a797224 */ /* 0x000fc400078e0279 */
[----:B------:R-:W-:Y:S01]  /*38d0*/  @!P4 IMAD.MOV R110, RZ, RZ, -R110 ;  /* 0x000000ffff6ec224 */ /* 0x000fe200078e0a6e */
[----:B------:R-:W-:Y:S01]  /*38e0*/  ISETP.GE.AND P4, PT, R11, RZ, PT ;  /* 0x000000ff0b00720c */ /* 0x000fe20003f86270 */
[--C-:B------:R-:W-:Y:S01]  /*38f0*/  @!P6 IMAD.IADD R116, R116, 0x1, -R42.reuse ;  /* 0x000000017474e824 */ /* 0x100fe200078e0a2a */
[----:B------:R-:W-:Y:S01]  /*3900*/  IABS R125, R8 ;  /* 0x00000008007d7213 */ /* 0x000fe20000000000 */
[----:B------:R-:W-:Y:S01]  /*3910*/  @!P3 IMAD.IADD R119, R119, 0x1, -R42 ;  /* 0x000000017777b824 */ /* 0x000fe200078e0a2a */
[----:B------:R-:W-:Y:S01]  /*3920*/  ISETP.GT.U32.AND P6, PT, R42, R121, PT ;  /* 0x000000792a00720c */ /* 0x000fe20003fc4070 */
[----:B------:R-:W-:Y:S01]  /*3930*/  IMAD.HI.U32 R3, R2, R123, RZ ;  /* 0x0000007b02037227 */ /* 0x000fe200078e00ff */
[----:B------:R-:W-:-:S03]  /*3940*/  ISETP.GE.AND P3, PT, R8, RZ, PT ;  /* 0x000000ff0800720c */ /* 0x000fc60003f66270 */
[----:B------:R-:W-:Y:S01]  /*3950*/  @!P0 IMAD.IADD R117, R117, 0x1, -R42 ;  /* 0x0000000175758824 */ /* 0x000fe200078e0a2a */
[----:B------:R-:W-:Y:S01]  /*3960*/  ISETP.GE.AND P0, PT, R7, RZ, PT ;  /* 0x000000ff0700720c */ /* 0x000fe20003f06270 */
[----:B------:R-:W-:Y:S01]  /*3970*/  @!P5 IMAD.MOV R116, RZ, RZ, -R116 ;  /* 0x000000ffff74d224 */ /* 0x000fe200078e0a74 */
[----:B------:R-:W-:Y:S01]  /*3980*/  ISETP.GT.U32.AND P5, PT, R42, R119, PT ;  /* 0x000000772a00720c */ /* 0x000fe20003fa4070 */
[----:B------:R-:W-:-:S04]  /*3990*/  IMAD.HI.U32 R4, R2, R125, RZ ;  /* 0x0000007d02047227 */ /* 0x000fc800078e00ff */
[----:B------:R-:W-:Y:S02]  /*39a0*/  IMAD.MOV R7, RZ, RZ, -R3 ;  /* 0x000000ffff077224 */ /* 0x000fe400078e0a03 */
[----:B------:R-:W-:Y:S02]  /*39b0*/  VIADD R10, R0, 0xbb ;  /* 0x000000bb000a7836 */ /* 0x000fe40000000000 */
[----:B------:R-:W-:Y:S02]  /*39c0*/  IMAD.MOV R4, RZ, RZ, -R4 ;  /* 0x000000ffff047224 */ /* 0x000fe400078e0a04 */
[C---:B------:R-:W-:Y:S01]  /*39d0*/  IMAD R123, R42.reuse, R7, R123 ;  /* 0x000000072a7b7224 */ /* 0x040fe200078e027b */
[----:B------:R-:W-:Y:S01]  /*39e0*/  IABS R127, R10 ;  /* 0x0000000a007f7213 */ /* 0x000fe20000000000 */
[----:B------:R-:W-:Y:S02]  /*39f0*/  IMAD R125, R42, R4, R125 ;  /* 0x000000042a7d7224 */ /* 0x000fe400078e027d */
[----:B------:R-:W-:-:S02]  /*3a00*/  @!P6 IMAD.IADD R121, R121, 0x1, -R42 ;  /* 0x000000017979e824 */ /* 0x000fc400078e0a2a */
[----:B------:R-:W-:Y:S01]  /*3a10*/  @!P4 IMAD.MOV R117, RZ, RZ, -R117 ;  /* 0x000000ffff75c224 */ /* 0x000fe200078e0a75 */
[C---:B------:R-:W-:Y:S01]  /*3a20*/  ISETP.GT.U32.AND P4, PT, R42.reuse, R123, PT ;  /* 0x0000007b2a00720c */ /* 0x040fe20003f84070 */
[----:B------:R-:W-:Y:S01]  /*3a30*/  @!P5 IMAD.IADD R119, R119, 0x1, -R42 ;  /* 0x000000017777d824 */ /* 0x000fe200078e0a2a */
[----:B------:R-:W-:Y:S01]  /*3a40*/  ISETP.GT.U32.AND P6, PT, R42, R121, PT ;  /* 0x000000792a00720c */ /* 0x000fe20003fc4070 */
[----:B------:R-:W-:Y:S01]  /*3a50*/  IMAD.HI.U32 R3, R2, R127, RZ ;  /* 0x0000007f02037227 */ /* 0x000fe200078e00ff */
[----:B------:R-:W-:-:S03]  /*3a60*/  ISETP.GT.U32.AND P5, PT, R42, R125, PT ;  /* 0x0000007d2a00720c */ /* 0x000fc60003fa4070 */
[----:B------:R-:W-:Y:S02]  /*3a70*/  IMAD.MOV R3, RZ, RZ, -R3 ;  /* 0x000000ffff037224 */ /* 0x000fe400078e0a03 */
[----:B------:R-:W-:Y:S02]  /*3a80*/  VIADD R8, R0, 0xba ;  /* 0x000000ba00087836 */ /* 0x000fe40000000000 */
[C---:B------:R-:W-:Y:S02]  /*3a90*/  IMAD R127, R42.reuse, R3, R127 ;  /* 0x000000032a7f7224 */ /* 0x040fe400078e027f */
[--C-:B------:R-:W-:Y:S01]  /*3aa0*/  @!P4 IMAD.IADD R123, R123, 0x1, -R42.reuse ;  /* 0x000000017b7bc824 */ /* 0x100fe200078e0a2a */
[----:B------:R-:W-:Y:S01]  /*3ab0*/  IABS R129, R8 ;  /* 0x0000000800817213 */ /* 0x000fe20000000000 */
[--C-:B------:R-:W-:Y:S01]  /*3ac0*/  @!P6 IMAD.IADD R121, R121, 0x1, -R42.reuse ;  /* 0x000000017979e824 */ /* 0x100fe200078e0a2a */
[C---:B------:R-:W-:Y:S01]  /*3ad0*/  ISETP.GT.U32.AND P6, PT, R42.reuse, R127, PT ;  /* 0x0000007f2a00720c */ /* 0x040fe20003fc4070 */
[----:B------:R-:W-:Y:S01]  /*3ae0*/  @!P5 IMAD.IADD R125, R125, 0x1, -R42 ;  /* 0x000000017d7dd824 */ /* 0x000fe200078e0a2a */
[----:B------:R-:W-:Y:S01]  /*3af0*/  ISETP.GT.U32.AND P5, PT, R42, R123, PT ;  /* 0x0000007b2a00720c */ /* 0x000fe20003fa4070 */
[----:B------:R-:W-:Y:S01]  /*3b00*/  VIADD R11, R0, 0xb9 ;  /* 0x000000b9000b7836 */ /* 0x000fe20000000000 */
[----:B------:R-:W-:Y:S01]  /*3b10*/  ISETP.GE.AND P4, PT, R10, RZ, PT ;  /* 0x000000ff0a00720c */ /* 0x000fe20003f86270 */
[----:B------:R-:W-:-:S03]  /*3b20*/  IMAD.HI.U32 R3, R2, R129, RZ ;  /* 0x0000008102037227 */ /* 0x000fc600078e00ff */
[----:B------:R-:W-:Y:S01]  /*3b30*/  IABS R131, R11 ;  /* 0x0000000b00837213 */ /* 0x000fe20000000000 */
[----:B------:R-:W-:Y:S02]  /*3b40*/  IMAD.MOV R3, RZ, RZ, -R3 ;  /* 0x000000ffff037224 */ /* 0x000fe400078e0a03 */
[----:B------:R-:W-:Y:S02]  /*3b50*/  VIADD R13, R0, 0xb7 ;  /* 0x000000b7000d7836 */ /* 0x000fe40000000000 */
[----:B------:R-:W-:Y:S02]  /*3b60*/  IMAD R129, R42, R3, R129 ;  /* 0x000000032a817224 */ /* 0x000fe400078e0281 */
[----:B------:R-:W-:Y:S01]  /*3b70*/  IMAD.HI.U32 R4, R2, R131, RZ ;  /* 0x0000008302047227 */ /* 0x000fe200078e00ff */
[----:B------:R-:W-:-:S03]  /*3b80*/  IABS R9, R13 ;  /* 0x0000000d00097213 */ /* 0x000fc60000000000 */
[--C-:B------:R-:W-:Y:S01]  /*3b90*/  @!P6 IMAD.IADD R127, R127, 0x1, -R42.reuse ;  /* 0x000000017f7fe824 */ /* 0x100fe200078e0a2a */
[C---:B------:R-:W-:Y:S01]  /*3ba0*/  ISETP.GT.U32.AND P6, PT, R42.reuse, R125, PT ;  /* 0x0000007d2a00720c */ /* 0x040fe20003fc4070 */
[----:B------:R-:W-:Y:S01]  /*3bb0*/  @!P5 IMAD.IADD R123, R123, 0x1, -R42 ;  /* 0x000000017b7bd824 */ /* 0x000fe200078e0a2a */
[----:B------:R-:W-:Y:S01]  /*3bc0*/  ISETP.GT.U32.AND P5, PT, R42, R129, PT ;  /* 0x000000812a00720c */ /* 0x000fe20003fa4070 */
[----:B------:R-:W-:Y:S02]  /*3bd0*/  IMAD.MOV R4, RZ, RZ, -R4 ;  /* 0x000000ffff047224 */ /* 0x000fe400078e0a04 */
[----:B------:R-:W-:Y:S02]  /*3be0*/  VIADD R12, R0, 0xb8 ;  /* 0x000000b8000c7836 */ /* 0x000fe40000000000 */
[----:B------:R-:W-:Y:S02]  /*3bf0*/  IMAD R131, R42, R4, R131 ;  /* 0x000000042a837224 */ /* 0x000fe400078e0283 */
[----:B------:R-:W-:Y:S01]  /*3c00*/  IMAD.HI.U32 R4, R2, R9, RZ ;  /* 0x0000000902047227 */ /* 0x000fe200078e00ff */
[----:B------:R-:W-:-:S03]  /*3c10*/  IABS R7, R12 ;  /* 0x0000000c00077213 */ /* 0x000fc60000000000 */
[----:B------:R-:W-:Y:S02]  /*3c20*/  IMAD.MOV R4, RZ, RZ, -R4 ;  /* 0x000000ffff047224 */ /* 0x000fe400078e0a04 */
[--C-:B------:R-:W-:Y:S01]  /*3c30*/  @!P6 IMAD.IADD R125, R125, 0x1, -R42.reuse ;  /* 0x000000017d7de824 */ /* 0x100fe200078e0a2a */
[C---:B------:R-:W-:Y:S01]  /*3c40*/  ISETP.GT.U32.AND P6, PT, R42.reuse, R131, PT ;  /* 0x000000832a00720c */ /* 0x040fe20003fc4070 */
[----:B------:R-:W-:Y:S02]  /*3c50*/  IMAD R134, R42, R4, R9 ;  /* 0x000000042a867224 */ /* 0x000fe400078e0209 */
[----:B------:R-:W-:Y:S02]  /*3c60*/  @!P5 IMAD.IADD R129, R129, 0x1, -R42 ;  /* 0x000000018181d824 */ /* 0x000fe400078e0a2a */
[----:B------:R-:W-:Y:S02]  /*3c70*/  VIADD R10, R0, 0xb6 ;  /* 0x000000b6000a7836 */ /* 0x000fe40000000000 */
[----:B------:R-:W-:-:S04]  /*3c80*/  IMAD.HI.U32 R3, R2, R7, RZ ;  /* 0x0000000702037227 */ /* 0x000fc800078e00ff */
[----:B------:R-:W-:Y:S01]  /*3c90*/  @!P2 IMAD.MOV R121, RZ, RZ, -R121 ;  /* 0x000000ffff79a224 */ /* 0x000fe200078e0a79 */
[----:B------:R-:W-:Y:S01]  /*3ca0*/  ISETP.GE.AND P2, PT, R8, RZ, PT ;  /* 0x000000ff0800720c */ /* 0x000fe20003f46270 */
[----:B------:R-:W-:Y:S01]  /*3cb0*/  @!P0 IMAD.MOV R123, RZ, RZ, -R123 ;  /* 0x000000ffff7b8224 */ /* 0x000fe200078e0a7b */
[C---:B------:R-:W-:Y:S01]  /*3cc0*/  ISETP.GT.U32.AND P0, PT, R42.reuse, R129, PT ;  /* 0x000000812a00720c */ /* 0x040fe20003f04070 */
[----:B------:R-:W-:Y:S01]  /*3cd0*/  @!P3 IMAD.MOV R125, RZ, RZ, -R125 ;  /* 0x000000ffff7db224 */ /* 0x000fe200078e0a7d */
[----:B------:R-:W-:Y:S01]  /*3ce0*/  ISETP.GT.U32.AND P3, PT, R42, R134, PT ;  /* 0x000000862a00720c */ /* 0x000fe20003f64070 */
[----:B------:R-:W-:Y:S01]  /*3cf0*/  IMAD.MOV R3, RZ, RZ, -R3 ;  /* 0x000000ffff037224 */ /* 0x000fe200078e0a03 */
[----:B------:R-:W-:Y:S01]  /*3d00*/  IABS R8, R10 ;  /* 0x0000000a00087213 */ /* 0x000fe20000000000 */
[----:B------:R-:W-:Y:S02]  /*3d10*/  VIADD R4, R0, 0xb5 ;  /* 0x000000b500047836 */ /* 0x000fe40000000000 */
[----:B------:R-:W-:-:S02]  /*3d20*/  IMAD R132, R42, R3, R7 ;  /* 0x000000032a847224 */ /* 0x000fc400078e0207 */
[----:B------:R-:W-:Y:S01]  /*3d30*/  IMAD.MOV.U32 R7, RZ, RZ, R8 ;  /* 0x000000ffff077224 */ /* 0x000fe200078e0008 */
[----:B------:R-:W-:Y:S01]  /*3d40*/  IABS R9, R4 ;  /* 0x0000000400097213 */ /* 0x000fe20000000000 */
[----:B------:R-:W-:Y:S01]  /*3d50*/  @!P6 IMAD.IADD R131, R131, 0x1, -R42 ;  /* 0x000000018383e824 */ /* 0x000fe200078e0a2a */
[----:B------:R-:W-:Y:S01]  /*3d60*/  ISETP.GT.U32.AND P5, PT, R42, R132, PT ;  /* 0x000000842a00720c */ /* 0x000fe20003fa4070 */
[----:B------:R-:W-:-:S03]  /*3d70*/  IMAD.HI.U32 R3, R2, R7, RZ ;  /* 0x0000000702037227 */ /* 0x000fc600078e00ff */
[----:B------:R-:W-:Y:S01]  /*3d80*/  ISETP.GT.U32.AND P6, PT, R42, R131, PT ;  /* 0x000000832a00720c */ /* 0x000fe20003fc4070 */
[--C-:B------:R-:W-:Y:S01]  /*3d90*/  @!P0 IMAD.IADD R129, R129, 0x1, -R42.reuse ;  /* 0x0000000181818824 */ /* 0x100fe200078e0a2a */
[----:B------:R-:W-:Y:S01]  /*3da0*/  ISETP.GE.AND P0, PT, R13, RZ, PT ;  /* 0x000000ff0d00720c */ /* 0x000fe20003f06270 */
[----:B------:R-:W-:Y:S01]  /*3db0*/  @!P3 IMAD.IADD R134, R134, 0x1, -R42 ;  /* 0x000000018686b824 */ /* 0x000fe200078e0a2a */
[----:B------:R-:W-:Y:S01]  /*3dc0*/  ISETP.GE.AND P3, PT, R10, RZ, PT ;  /* 0x000000ff0a00720c */ /* 0x000fe20003f66270 */
[----:B------:R-:W-:Y:S02]  /*3dd0*/  IMAD.MOV R3, RZ, RZ, -R3 ;  /* 0x000000ffff037224 */ /* 0x000fe400078e0a03 */
[----:B------:R-:W-:Y:S01]  /*3de0*/  @!P1 IMAD.MOV R119, RZ, RZ, -R119 ;  /* 0x000000ffff779224 */ /* 0x000fe200078e0a77 */
[C---:B------:R-:W-:Y:S01]  /*3df0*/  ISETP.GT.U32.AND P1, PT, R42.reuse, R127, PT ;  /* 0x0000007f2a00720c */ /* 0x040fe20003f24070 */
[----:B------:R-:W-:Y:S01]  /*3e00*/  @!P2 IMAD.MOV R129, RZ, RZ, -R129 ;  /* 0x000000ffff81a224 */ /* 0x000fe200078e0a81 */
[C---:B------:R-:W-:Y:S01]  /*3e10*/  ISETP.GT.U32.AND P2, PT, R42.reuse, R134, PT ;  /* 0x000000862a00720c */ /* 0x040fe20003f44070 */
[----:B------:R-:W-:-:S02]  /*3e20*/  IMAD R136, R42, R3, R7 ;  /* 0x000000032a887224 */ /* 0x000fc400078e0207 */
[----:B------:R-:W-:-:S04]  /*3e30*/  IMAD.HI.U32 R3, R2, R9, RZ ;  /* 0x0000000902037227 */ /* 0x000fc800078e00ff */
[--C-:B------:R-:W-:Y:S02]  /*3e40*/  @!P5 IMAD.IADD R132, R132, 0x1, -R42.reuse ;  /* 0x000000018484d824 */ /* 0x100fe400078e0a2a */
[----:B------:R-:W-:Y:S02]  /*3e50*/  IMAD.MOV R3, RZ, RZ, -R3 ;  /* 0x000000ffff037224 */ /* 0x000fe400078e0a03 */
[--C-:B------:R-:W-:Y:S01]  /*3e60*/  @!P6 IMAD.IADD R131, R131, 0x1, -R42.reuse ;  /* 0x000000018383e824 */ /* 0x100fe200078e0a2a */
[C---:B------:R-:W-:Y:S01]  /*3e70*/  ISETP.GT.U32.AND P5, PT, R42.reuse, R132, PT ;  /* 0x000000842a00720c */ /* 0x040fe20003fa4070 */
[C---:B------:R-:W-:Y:S01]  /*3e80*/  IMAD R138, R42.reuse, R3, R9 ;  /* 0x000000032a8a7224 */ /* 0x040fe200078e0209 */
[----:B------:R-:W-:Y:S01]  /*3e90*/  ISETP.GT.U32.AND P6, PT, R42, R136, PT ;  /* 0x000000882a00720c */ /* 0x000fe20003fc4070 */
[--C-:B------:R-:W-:Y:S01]  /*3ea0*/  @!P1 IMAD.IADD R127, R127, 0x1, -R42.reuse ;  /* 0x000000017f7f9824 */ /* 0x100fe200078e0a2a */
[----:B------:R-:W-:Y:S01]  /*3eb0*/  ISETP.GE.AND P1, PT, R11, RZ, PT ;  /* 0x000000ff0b00720c */ /* 0x000fe20003f26270 */
[----:B------:R-:W-:Y:S01]  /*3ec0*/  @!P2 IMAD.IADD R134, R134, 0x1, -R42 ;  /* 0x000000018686a824 */ /* 0x000fe200078e0a2a */
[----:B------:R-:W-:Y:S01]  /*3ed0*/  ISETP.GT.U32.AND P2, PT, R42, R138, PT ;  /* 0x0000008a2a00720c */ /* 0x000fe20003f44070 */
[----:B------:R-:W-:Y:S01]  /*3ee0*/  @!P4 IMAD.MOV R127, RZ, RZ, -R127 ;  /* 0x000000ffff7fc224 */ /* 0x000fe200078e0a7f */
[----:B------:R-:W-:Y:S01]  /*3ef0*/  ISETP.GE.AND P4, PT, R12, RZ, PT ;  /* 0x000000ff0c00720c */ /* 0x000fe20003f86270 */
[----:B------:R-:W-:-:S02]  /*3f00*/  VIADD R3, R0, 0xb4 ;  /* 0x000000b400037836 */ /* 0x000fc40000000000 */
[----:B------:R-:W-:Y:S02]  /*3f10*/  VIADD R7, R0, 0xb2 ;  /* 0x000000b200077836 */ /* 0x000fe40000000000 */
[--C-:B------:R-:W-:Y:S01]  /*3f20*/  @!P5 IMAD.IADD R132, R132, 0x1, -R42.reuse ;  /* 0x000000018484d824 */ /* 0x100fe200078e0a2a */
[----:B------:R-:W-:Y:S01]  /*3f30*/  ISETP.GE.AND P5, PT, R4, RZ, PT ;  /* 0x000000ff0400720c */ /* 0x000fe20003fa6270 */
[--C-:B------:R-:W-:Y:S01]  /*3f40*/  @!P6 IMAD.IADD R136, R136, 0x1, -R42.reuse ;  /* 0x000000018888e824 */ /* 0x100fe200078e0a2a */
[----:B------:R-:W-:Y:S01]  /*3f50*/  IABS R9, R3 ;  /* 0x0000000300097213 */ /* 0x000fe20000000000 */
[----:B------:R-:W-:Y:S01]  /*3f60*/  VIADD R4, R0, 0xb3 ;  /* 0x000000b300047836 */ /* 0x000fe20000000000 */
[----:B------:R-:W-:Y:S01]  /*3f70*/  IABS R11, R7 ;  /* 0x00000007000b7213 */ /* 0x000fe20000000000 */
[----:B------:R-:W-:Y:S01]  /*3f80*/  @!P2 IMAD.IADD R138, R138, 0x1, -R42 ;  /* 0x000000018a8aa824 */ /* 0x000fe200078e0a2a */
[----:B------:R-:W-:Y:S01]  /*3f90*/  ISETP.GT.U32.AND P6, PT, R42, R136, PT ;  /* 0x000000882a00720c */ /* 0x000fe20003fc4070 */
[----:B------:R-:W-:Y:S01]  /*3fa0*/  @!P4 IMAD.MOV R132, RZ, RZ, -R132 ;  /* 0x000000ffff84c224 */ /* 0x000fe200078e0a84 */
[----:B------:R-:W-:Y:S01]  /*3fb0*/  ISETP.GE.AND P4, PT, R4, RZ, PT ;  /* 0x000000ff0400720c */ /* 0x000fe20003f86270 */
[----:B------:R-:W-:Y:S01]  /*3fc0*/  @!P1 IMAD.MOV R131, RZ, RZ, -R131 ;  /* 0x000000ffff839224 */ /* 0x000fe200078e0a83 */
[----:B------:R-:W-:Y:S01]  /*3fd0*/  IABS R4, R4 ;  /* 0x0000000400047213 */ /* 0x000fe20000000000 */
[----:B------:R-:W-:Y:S01]  /*3fe0*/  @!P0 IMAD.MOV R134, RZ, RZ, -R134 ;  /* 0x000000ffff868224 */ /* 0x000fe200078e0a86 */
[----:B------:R-:W-:Y:S01]  /*3ff0*/  ISETP.GE.AND P1, PT, R3, RZ, PT ;  /* 0x000000ff0300720c */ /* 0x000fe20003f26270 */
[----:B------:R-:W-:Y:S01]  /*4000*/  IMAD.HI.U32 R3, R2, R9, RZ ;  /* 0x0000000902037227 */ /* 0x000fe200078e00ff */
[----:B------:R-:W-:-:S02]  /*4010*/  ISETP.GT.U32.AND P2, PT, R42, R138, PT ;  /* 0x0000008a2a00720c */ /* 0x000fc40003f44070 */
[----:B------:R-:W-:Y:S01]  /*4020*/  ISETP.GE.AND P0, PT, R7, RZ, PT ;  /* 0x000000ff0700720c */ /* 0x000fe20003f06270 */
[----:B------:R-:W-:Y:S02]  /*4030*/  IMAD.MOV.U32 R7, RZ, RZ, R4 ;  /* 0x000000ffff077224 */ /* 0x000fe400078e0004 */
[----:B------:R-:W-:Y:S02]  /*4040*/  IMAD.MOV R140, RZ, RZ, -R3 ;  /* 0x000000ffff8c7224 */ /* 0x000fe400078e0a03 */
[----:B------:R-:W-:-:S04]  /*4050*/  IMAD.HI.U32 R4, R2, R11, RZ ;  /* 0x0000000b02047227 */ /* 0x000fc800078e00ff */
[----:B------:R-:W-:Y:S02]  /*4060*/  @!P6 IMAD.IADD R136, R136, 0x1, -R42 ;  /* 0x000000018888e824 */ /* 0x000fe400078e0a2a */
[C---:B------:R-:W-:Y:S02]  /*4070*/  IMAD R140, R42.reuse, R140, R9 ;  /* 0x0000008c2a8c7224 */ /* 0x040fe400078e0209 */
[----:B------:R-:W-:Y:S02]  /*4080*/  IMAD.MOV R4, RZ, RZ, -R4 ;  /* 0x000000ffff047224 */ /* 0x000fe400078e0a04 */
[----:B------:R-:W-:Y:S01]  /*4090*/  @!P3 IMAD.MOV R136, RZ, RZ, -R136 ;  /* 0x000000ffff88b224 */ /* 0x000fe200078e0a88 */
[----:B------:R-:W-:Y:S01]  /*40a0*/  ISETP.GT.U32.AND P3, PT, R42, R140, PT ;  /* 0x0000008c2a00720c */ /* 0x000fe20003f64070 */
[----:B------:R-:W-:Y:S02]  /*40b0*/  @!P2 IMAD.IADD R138, R138, 0x1, -R42 ;  /* 0x000000018a8aa824 */ /* 0x000fe400078e0a2a */
[----:B------:R-:W-:-:S02]  /*40c0*/  IMAD R144, R42, R4, R11 ;  /* 0x000000042a907224 */ /* 0x000fc400078e020b */
[----:B------:R-:W-:Y:S02]  /*40d0*/  @!P5 IMAD.MOV R138, RZ, RZ, -R138 ;  /* 0x000000ffff8ad224 */ /* 0x000fe400078e0a8a */
[----:B------:R-:W-:Y:S01]  /*40e0*/  IMAD.HI.U32 R3, R2, R7, RZ ;  /* 0x0000000702037227 */ /* 0x000fe200078e00ff */
[----:B------:R-:W-:-:S03]  /*40f0*/  ISETP.GT.U32.AND P5, PT, R42, R144, PT ;  /* 0x000000902a00720c */ /* 0x000fc60003fa4070 */
[----:B------:R-:W-:Y:S02]  /*4100*/  VIADD R8, R0, 0xb1 ;  /* 0x000000b100087836 */ /* 0x000fe40000000000 */
[----:B------:R-:W-:Y:S02]  /*4110*/  IMAD.MOV R142, RZ, RZ, -R3 ;  /* 0x000000ffff8e7224 */ /* 0x000fe400078e0a03 */
[--C-:B------:R-:W-:Y:S01]  /*4120*/  @!P3 IMAD.IADD R140, R140, 0x1, -R42.reuse ;  /* 0x000000018c8cb824 */ /* 0x100fe200078e0a2a */
[----:B------:R-:W-:Y:S01]  /*4130*/  ISETP.GE.AND P6, PT, R8, RZ, PT ;  /* 0x000000ff0800720c */ /* 0x000fe20003fc6270 */
[----:B------:R-:W-:Y:S01]  /*4140*/  IMAD R142, R42, R142, R7 ;  /* 0x0000008e2a8e7224 */ /* 0x000fe200078e0207 */
[----:B------:R-:W-:Y:S01]  /*4150*/  IABS R13, R8 ;  /* 0x00000008000d7213 */ /* 0x000fe20000000000 */
[----:B------:R-:W-:Y:S01]  /*4160*/  VIADD R8, R0, 0xaf ;  /* 0x000000af00087836 */ /* 0x000fe20000000000 */
[----:B------:R-:W-:Y:S01]  /*4170*/  ISETP.GT.U32.AND P3, PT, R42, R140, PT ;  /* 0x0000008c2a00720c */ /* 0x000fe20003f64070 */
[----:B------:R-:W-:Y:S01]  /*4180*/  @!P5 IMAD.IADD R144, R144, 0x1, -R42 ;  /* 0x000000019090d824 */ /* 0x000fe200078e0a2a */
[----:B------:R-:W-:Y:S01]  /*4190*/  ISETP.GT.U32.AND P2, PT, R42, R142, PT ;  /* 0x0000008e2a00720c */ /* 0x000fe20003f44070 */
[----:B------:R-:W-:Y:S01]  /*41a0*/  IMAD.HI.U32 R3, R2, R13, RZ ;  /* 0x0000000d02037227 */ /* 0x000fe200078e00ff */
[----:B------:R-:W-:-:S02]  /*41b0*/  IABS R149, R8 ;  /* 0x0000000800957213 */ /* 0x000fc40000000000 */
[----:B------:R-:W-:Y:S01]  /*41c0*/  ISETP.GT.U32.AND P5, PT, R42, R144, PT ;  /* 0x000000902a00720c */ /* 0x000fe20003fa4070 */
[----:B------:R-:W-:Y:S02]  /*41d0*/  IMAD.MOV R3, RZ, RZ, -R3 ;  /* 0x000000ffff037224 */ /* 0x000fe400078e0a03 */
[----:B------:R-:W-:-:S04]  /*41e0*/  IMAD.HI.U32 R4, R2, R149, RZ ;  /* 0x0000009502047227 */ /* 0x000fc800078e00ff */
[----:B------:R-:W-:Y:S02]  /*41f0*/  VIADD R7, R0, 0xb0 ;  /* 0x000000b000077836 */ /* 0x000fe40000000000 */
[----:B------:R-:W-:Y:S02]  /*4200*/  IMAD R146, R42, R3, R13 ;  /* 0x000000032a927224 */ /* 0x000fe400078e020d */
[----:B------:R-:W-:Y:S01]  /*4210*/  IMAD.MOV R4, RZ, RZ, -R4 ;  /* 0x000000ffff047224 */ /* 0x000fe200078e0a04 */
[----:B------:R-:W-:Y:S01]  /*4220*/  IABS R147, R7 ;  /* 0x0000000700937213 */ /* 0x000fe20000000000 */
[--C-:B------:R-:W-:Y:S02]  /*4230*/  @!P2 IMAD.IADD R142, R142, 0x1, -R42.reuse ;  /* 0x000000018e8ea824 */ /* 0x100fe400078e0a2a */
[--C-:B------:R-:W-:Y:S01]  /*4240*/  @!P3 IMAD.IADD R140, R140, 0x1, -R42.reuse ;  /* 0x000000018c8cb824 */ /* 0x100fe200078e0a2a */
[C---:B------:R-:W-:Y:S01]  /*4250*/  ISETP.GT.U32.AND P3, PT, R42.reuse, R146, PT ;  /* 0x000000922a00720c */ /* 0x040fe20003f64070 */
[C---:B------:R-:W-:Y:S01]  /*4260*/  IMAD R149, R42.reuse, R4, R149 ;  /* 0x000000042a957224 */ /* 0x040fe200078e0295 */
[----:B------:R-:W-:Y:S01]  /*4270*/  ISETP.GT.U32.AND P2, PT, R42, R142, PT ;  /* 0x0000008e2a00720c */ /* 0x000fe20003f44070 */
[----:B------:R-:W-:-:S02]  /*4280*/  @!P5 IMAD.IADD R144, R144, 0x1, -R42 ;  /* 0x000000019090d824 */ /* 0x000fc400078e0a2a */
[----:B------:R-:W-:Y:S01]  /*4290*/  VIADD R9, R0, 0xae ;  /* 0x000000ae00097836 */ /* 0x000fe20000000000 */
[----:B------:R-:W-:Y:S01]  /*42a0*/  ISETP.GT.U32.AND P5, PT, R42, R149, PT ;  /* 0x000000952a00720c */ /* 0x000fe20003fa4070 */
[----:B------:R-:W-:-:S03]  /*42b0*/  IMAD.HI.U32 R3, R2, R147, RZ ;  /* 0x0000009302037227 */ /* 0x000fc600078e00ff */
[----:B------:R-:W-:Y:S01]  /*42c0*/  IABS R151, R9 ;  /* 0x0000000900977213 */ /* 0x000fe20000000000 */
[----:B------:R-:W-:Y:S02]  /*42d0*/  IMAD.MOV R3, RZ, RZ, -R3 ;  /* 0x000000ffff037224 */ /* 0x000fe400078e0a03 */
[----:B------:R-:W-:Y:S02]  /*42e0*/  VIADD R10, R0, 0xad ;  /* 0x000000ad000a7836 */ /* 0x000fe40000000000 */
[----:B------:R-:W-:Y:S02]  /*42f0*/  IMAD R147, R42, R3, R147 ;  /* 0x000000032a937224 */ /* 0x000fe400078e0293 */
[----:B------:R-:W-:Y:S01]  /*4300*/  VIADD R11, R0, 0xac ;  /* 0x000000ac000b7836 */ /* 0x000fe20000000000 */
[----:B------:R-:W-:Y:S01]  /*4310*/  IABS R153, R10 ;  /* 0x0000000a00997213 */ /* 0x000fe20000000000 */
[----:B------:R-:W-:Y:S01]  /*4320*/  @!P3 IMAD.IADD R146, R146, 0x1, -R42 ;  /* 0x000000019292b824 */ /* 0x000fe200078e0a2a */
[----:B------:R-:W-:Y:S01]  /*4330*/  ISETP.GE.AND P3, PT, R7, RZ, PT ;  /* 0x000000ff0700720c */ /* 0x000fe20003f66270 */
[----:B------:R-:W-:Y:S01]  /*4340*/  IMAD.HI.U32 R3, R2, R151, RZ ;  /* 0x0000009702037227 */ /* 0x000fe200078e00ff */
[----:B------:R-:W-:-:S03]  /*4350*/  IABS R7, R11 ;  /* 0x0000000b00077213 */ /* 0x000fc60000000000 */
[----:B------:R-:W-:Y:S01]  /*4360*/  @!P2 IMAD.IADD R142, R142, 0x1, -R42 ;  /* 0x000000018e8ea824 */ /* 0x000fe200078e0a2a */
[C---:B------:R-:W-:Y:S01]  /*4370*/  ISETP.GT.U32.AND P2, PT, R42.reuse, R147, PT ;  /* 0x000000932a00720c */ /* 0x040fe20003f44070 */
[----:B------:R-:W-:Y:S01]  /*4380*/  @!P1 IMAD.MOV R140, RZ, RZ, -R140 ;  /* 0x000000ffff8c9224 */ /* 0x000fe200078e0a8c */
[C---:B------:R-:W-:Y:S01]  /*4390*/  ISETP.GT.U32.AND P1, PT, R42.reuse, R146, PT ;  /* 0x000000922a00720c */ /* 0x040fe20003f24070 */
[----:B------:R-:W-:Y:S02]  /*43a0*/  @!P5 IMAD.IADD R149, R149, 0x1, -R42 ;  /* 0x000000019595d824 */ /* 0x000fe400078e0a2a */
[----:B------:R-:W-:Y:S02]  /*43b0*/  IMAD.MOV R3, RZ, RZ, -R3 ;  /* 0x000000ffff037224 */ /* 0x000fe400078e0a03 */
[----:B------:R-:W-:Y:S01]  /*43c0*/  @!P4 IMAD.MOV R142, RZ, RZ, -R142 ;  /* 0x000000ffff8ec224 */ /* 0x000fe200078e0a8e */
[C---:B------:R-:W-:Y:S01]  /*43d0*/  ISETP.GT.U32.AND P4, PT, R42.reuse, R149, PT ;  /* 0x000000952a00720c */ /* 0x040fe20003f84070 */
[----:B------:R-:W-:-:S02]  /*43e0*/  IMAD R151, R42, R3, R151 ;  /* 0x000000032a977224 */ /* 0x000fc400078e0297 */
[----:B------:R-:W-:-:S04]  /*43f0*/  IMAD.HI.U32 R4, R2, R153, RZ ;  /* 0x0000009902047227 */ /* 0x000fc800078e00ff */
[----:B------:R-:W-:-:S04]  /*4400*/  IMAD.HI.U32 R3, R2, R7, RZ ;  /* 0x0000000702037227 */ /* 0x000fc800078e00ff */
[----:B------:R-:W-:Y:S02]  /*4410*/  IMAD.MOV R4, RZ, RZ, -R4 ;  /* 0x000000ffff047224 */ /* 0x000fe400078e0a04 */
[----:B------:R-:W-:Y:S02]  /*4420*/  IMAD.MOV R3, RZ, RZ, -R3 ;  /* 0x000000ffff037224 */ /* 0x000fe400078e0a03 */
[--C-:B------:R-:W-:Y:S01]  /*4430*/  @!P2 IMAD.IADD R147, R147, 0x1, -R42.reuse ;  /* 0x000000019393a824 */ /* 0x100fe200078e0a2a */
[----:B------:R-:W-:Y:S01]  /*4440*/  ISETP.GE.AND P2, PT, R8, RZ, PT ;  /* 0x000000ff0800720c */ /* 0x000fe20003f46270 */
[----:B------:R-:W-:Y:S02]  /*4450*/  IMAD R153, R42, R4, R153 ;  /* 0x000000042a997224 */ /* 0x000fe400078e0299 */
[----:B------:R-:W-:Y:S01]  /*4460*/  @!P1 IMAD.IADD R146, R146, 0x1, -R42 ;  /* 0x0000000192929824 */ /* 0x000fe200078e0a2a */
[C---:B------:R-:W-:Y:S01]  /*4470*/  ISETP.GT.U32.AND P1, PT, R42.reuse, R151, PT ;  /* 0x000000972a00720c */ /* 0x040fe20003f24070 */
[C---:B------:R-:W-:Y:S01]  /*4480*/  IMAD R154, R42.reuse, R3, R7 ;  /* 0x000000032a9a7224 */ /* 0x040fe200078e0207 */
[C---:B------:R-:W-:Y:S01]  /*4490*/  ISETP.GT.U32.AND P5, PT, R42.reuse, R147, PT ;  /* 0x000000932a00720c */ /* 0x040fe20003fa4070 */
[----:B------:R-:W-:Y:S01]  /*44a0*/  @!P6 IMAD.MOV R146, RZ, RZ, -R146 ;  /* 0x000000ffff92e224 */ /* 0x000fe200078e0a92 */
[C---:B------:R-:W-:Y:S01]  /*44b0*/  ISETP.GT.U32.AND P6, PT, R42.reuse, R153, PT ;  /* 0x000000992a00720c */ /* 0x040fe20003fc4070 */
[----:B------:R-:W-:Y:S01]  /*44c0*/  @!P4 IMAD.IADD R149, R149, 0x1, -R42 ;  /* 0x000000019595c824 */ /* 0x000fe200078e0a2a */
[----:B------:R-:W-:Y:S01]  /*44d0*/  ISETP.GT.U32.AND P4, PT, R42, R154, PT ;  /* 0x0000009a2a00720c */ /* 0x000fe20003f84070 */
[----:B------:R-:W-:-:S02]  /*44e0*/  VIADD R4, R0, 0xab ;  /* 0x000000ab00047836 */ /* 0x000fc40000000000 */
[----:B------:R-:W-:Y:S02]  /*44f0*/  VIADD R8, R0, 0xaa ;  /* 0x000000aa00087836 */ /* 0x000fe40000000000 */
[----:B------:R-:W-:Y:S01]  /*4500*/  @!P0 IMAD.MOV R144, RZ, RZ, -R144 ;  /* 0x000000ffff908224 */ /* 0x000fe200078e0a90 */
[----:B------:R-:W-:Y:S01]  /*4510*/  IABS R7, R4 ;  /* 0x0000000400077213 */ /* 0x000fe20000000000 */
[--C-:B------:R-:W-:Y:S01]  /*4520*/  @!P1 IMAD.IADD R151, R151, 0x1, -R42.reuse ;  /* 0x0000000197979824 */ /* 0x100fe200078e0a2a */
[----:B------:R-:W-:Y:S01]  /*4530*/  ISETP.GE.AND P0, PT, R9, RZ, PT ;  /* 0x000000ff0900720c */ /* 0x000fe20003f06270 */
[--C-:B------:R-:W-:Y:S01]  /*4540*/  @!P5 IMAD.IADD R147, R147, 0x1, -R42.reuse ;  /* 0x000000019393d824 */ /* 0x100fe200078e0a2a */
[----:B------:R-:W-:Y:S01]  /*4550*/  IABS R9, R8 ;  /* 0x0000000800097213 */ /* 0x000fe20000000000 */
[--C-:B------:R-:W-:Y:S01]  /*4560*/  @!P6 IMAD.IADD R153, R153, 0x1, -R42.reuse ;  /* 0x000000019999e824 */ /* 0x100fe200078e0a2a */
[----:B------:R-:W-:Y:S01]  /*4570*/  ISETP.GT.U32.AND P6, PT, R42, R151, PT ;  /* 0x000000972a00720c */ /* 0x000fe20003fc4070 */
[----:B------:R-:W-:Y:S01]  /*4580*/  @!P4 IMAD.IADD R154, R154, 0x1, -R42 ;  /* 0x000000019a9ac824 */ /* 0x000fe200078e0a2a */
[----:B------:R-:W-:Y:S01]  /*4590*/  ISETP.GE.AND P1, PT, R11, RZ, PT ;  /* 0x000000ff0b00720c */ /* 0x000fe20003f26270 */
[----:B------:R-:W-:Y:S01]  /*45a0*/  IMAD.HI.U32 R3, R2, R7, RZ ;  /* 0x0000000702037227 */ /* 0x000fe200078e00ff */
[----:B------:R-:W-:-:S02]  /*45b0*/  ISETP.GT.U32.AND P4, PT, R42, R153, PT ;  /* 0x000000992a00720c */ /* 0x000fc40003f84070 */
[----:B------:R-:W-:Y:S01]  /*45c0*/  ISETP.GE.AND P5, PT, R10, RZ, PT ;  /* 0x000000ff0a00720c */ /* 0x000fe20003fa6270 */
[----:B------:R-:W-:Y:S01]  /*45d0*/  @!P3 IMAD.MOV R147, RZ, RZ, -R147 ;  /* 0x000000ffff93b224 */ /* 0x000fe200078e0a93 */
        /* <DEDUP_REMOVED lines=8> */
[----:B------:R-:W-:Y:S02]  /*4660*/  VIADD R11, R0, 0xa8 ;  /* 0x000000a8000b7836 */ /* 0x000fe40000000000 */
[--C-:B------:R-:W-:Y:S01]  /*4670*/  @!P3 IMAD.IADD R154, R154, 0x1, -R42.reuse ;  /* 0x000000019a9ab824 */ /* 0x100fe200078e0a2a */
        /* <DEDUP_REMOVED lines=10> */
[----:B------:R-:W-:Y:S01]  /*4720*/  ISETP.GE.AND P6, PT, R8, RZ, PT ;  /* 0x000000ff0800720c */ /* 0x000fe20003fc6270 */
[----:B------:R-:W-:-:S04]  /*4730*/  IMAD.HI.U32 R3, R2, R7, RZ ;  /* 0x0000000702037227 */ /* 0x000fc800078e00ff */
[----:B------:R-:W-:Y:S02]  /*4740*/  IMAD.MOV R4, RZ, RZ, -R4 ;  /* 0x000000ffff047224 */ /* 0x000fe400078e0a04 */
[----:B------:R-:W-:Y:S02]  /*4750*/  VIADD R8, R0, 0xa6 ;  /* 0x000000a600087836 */ /* 0x000fe40000000000 */
[----:B------:R-:W-:Y:S01]  /*4760*/  @!P3 IMAD.IADD R158, R158, 0x1, -R42 ;  /* 0x000000019e9eb824 */ /* 0x000fe200078e0a2a */
[C---:B------:R-:W-:Y:S01]  /*4770*/  ISETP.GT.U32.AND P3, PT, R42.reuse, R156, PT ;  /* 0x0000009c2a00720c */ /* 0x040fe20003f64070 */
[----:B------:R-:W-:Y:S01]  /*4780*/  IMAD.MOV R3, RZ, RZ, -R3 ;  /* 0x000000ffff037224 */ /* 0x000fe200078e0a03 */
[----:B------:R-:W-:Y:S01]  /*4790*/  IABS R165, R8 ;  /* 0x0000000800a57213 */ /* 0x000fe20000000000 */
[C---:B------:R-:W-:Y:S02]  /*47a0*/  IMAD R161, R42.reuse, R4, R161 ;  /* 0x000000042aa17224 */ /* 0x040fe400078e02a1 */
[----:B------:R-:W-:Y:S01]  /*47b0*/  @!P0 IMAD.MOV R151, RZ, RZ, -R151 ;  /* 0x000000ffff978224 */ /* 0x000fe200078e0a97 */
[C---:B------:R-:W-:Y:S01]  /*47c0*/  ISETP.GT.U32.AND P0, PT, R42.reuse, R158, PT ;  /* 0x0000009e2a00720c */ /* 0x040fe20003f04070 */
[----:B------:R-:W-:-:S02]  /*47d0*/  IMAD R160, R42, R3, R7 ;  /* 0x000000032aa07224 */ /* 0x000fc400078e0207 */
[----:B------:R-:W-:-:S04]  /*47e0*/  IMAD.HI.U32 R3, R2, R163, RZ ;  /* 0x000000a302037227 */ /* 0x000fc800078e00ff */
[----:B------:R-:W-:Y:S01]  /*47f0*/  @!P5 IMAD.MOV R153, RZ, RZ, -R153 ;  /* 0x000000ffff99d224 */ /* 0x000fe200078e0a99 */
[----:B------:R-:W-:Y:S01]  /*4800*/  ISETP.GT.U32.AND P5, PT, R42, R161, PT ;  /* 0x000000a12a00720c */ /* 0x000fe20003fa4070 */
[----:B------:R-:W-:-:S03]  /*4810*/  IMAD.HI.U32 R4, R2, R165, RZ ;  /* 0x000000a502047227 */ /* 0x000fc600078e00ff */
[----:B------:R-:W-:Y:S01]  /*4820*/  STL [R1+0xbb0], R153 ;  /* 0x000bb09901007387 */ /* 0x000fe20000100800 */
[----:B------:R-:W-:Y:S02]  /*4830*/  IMAD.MOV R3, RZ, RZ, -R3 ;  /* 0x000000ffff037224 */ /* 0x000fe400078e0a03 */
[----:B------:R-:W-:Y:S01]  /*4840*/  @!P3 IMAD.IADD R156, R156, 0x1, -R42 ;  /* 0x000000019c9cb824 */ /* 0x000fe200078e0a2a */
[----:B------:R-:W-:Y:S01]  /*4850*/  ISETP.GE.AND P3, PT, R11, RZ, PT ;  /* 0x000000ff0b00720c */ /* 0x000fe20003f66270 */
[----:B------:R-:W-:Y:S02]  /*4860*/  IMAD.MOV R4, RZ, RZ, -R4 ;  /* 0x000000ffff047224 */ /* 0x000fe400078e0a04 */
[C---:B------:R-:W-:Y:S02]  /*4870*/  IMAD R163, R42.reuse, R3, R163 ;  /* 0x000000032aa37224 */ /* 0x040fe400078e02a3 */
[----:B------:R-:W-:Y:S01]  /*4880*/  @!P2 IMAD.MOV R149, RZ, RZ, -R149 ;  /* 0x000000ffff95a224 */ /* 0x000fe200078e0a95 */
[----:B------:R-:W-:Y:S01]  /*4890*/  ISETP.GT.U32.AND P2, PT, R42, R160, PT ;  /* 0x000000a02a00720c */ /* 0x000fe20003f44070 */
[----:B------:R-:W-:Y:S01]  /*48a0*/  @!P0 IMAD.IADD R158, R158, 0x1, -R42 ;  /* 0x000000019e9e8824 */ /* 0x000fe200078e0a2a */
[----:B------:R-:W-:Y:S01]  /*48b0*/  ISETP.GE.AND P0, PT, R9, RZ, PT ;  /* 0x000000ff0900720c */ /* 0x000fe20003f06270 */
[----:B------:R-:W-:-:S02]  /*48c0*/  IMAD R165, R42, R4, R165 ;  /* 0x000000042aa57224 */ /* 0x000fc400078e02a5 */
[----:B------:R-:W-:Y:S01]  /*48d0*/  @!P4 IMAD.MOV R156, RZ, RZ, -R156 ;  /* 0x000000ffff9cc224 */ /* 0x000fe200078e0a9c */
[C---:B------:R-:W-:Y:S01]  /*48e0*/  ISETP.GT.U32.AND P4, PT, R42.reuse, R163, PT ;  /* 0x000000a32a00720c */ /* 0x040fe20003f84070 */
[----:B------:R-:W-:Y:S02]  /*48f0*/  @!P5 IMAD.IADD R161, R161, 0x1, -R42 ;  /* 0x00000001a1a1d824 */ /* 0x000fe400078e0a2a */
[----:B------:R-:W-:Y:S01]  /*4900*/  @!P6 IMAD.MOV R158, RZ, RZ, -R158 ;  /* 0x000000ffff9ee224 */ /* 0x000fe200078e0a9e */
[----:B------:R-:W-:Y:S01]  /*4910*/  ISETP.GT.U32.AND P6, PT, R42, R165, PT ;  /* 0x000000a52a00720c */ /* 0x000fe20003fc4070 */
[----:B------:R-:W-:Y:S01]  /*4920*/  VIADD R4, R0, 0xa5 ;  /* 0x000000a500047836 */ /* 0x000fe20000000000 */
[----:B------:R-:W-:Y:S01]  /*4930*/  ISETP.GT.U32.AND P5, PT, R42, R161, PT ;  /* 0x000000a12a00720c */ /* 0x000fe20003fa4070 */
[----:B------:R-:W-:Y:S01]  /*4940*/  @!P1 IMAD.MOV R154, RZ, RZ, -R154 ;  /* 0x000000ffff9a9224 */ /* 0x000fe200078e0a9a */
[----:B------:R-:W-:Y:S01]  /*4950*/  ISETP.GE.AND P1, PT, R10, RZ, PT ;  /* 0x000000ff0a00720c */ /* 0x000fe20003f26270 */
[--C-:B------:R-:W-:Y:S01]  /*4960*/  @!P2 IMAD.IADD R160, R160, 0x1, -R42.reuse ;  /* 0x00000001a0a0a824 */ /* 0x100fe200078e0a2a */
[----:B------:R-:W-:Y:S01]  /*4970*/  IABS R167, R4 ;  /* 0x0000000400a77213 */ /* 0x000fe20000000000 */
[----:B------:R-:W-:Y:S01]  /*4980*/  VIADD R10, R0, 0xa4 ;  /* 0x000000a4000a7836 */ /* 0x000fe20000000000 */
[----:B------:R-:W-:Y:S01]  /*4990*/  STL [R1+0xbb4], R154 ;  /* 0x000bb49a01007387 */ /* 0x000fe20000100800 */
[--C-:B------:R-:W-:Y:S01]  /*49a0*/  @!P4 IMAD.IADD R163, R163, 0x1, -R42.reuse ;  /* 0x00000001a3a3c824 */ /* 0x100fe200078e0a2a */
[----:B------:R-:W-:Y:S01]  /*49b0*/  ISETP.GT.U32.AND P2, PT, R42, R160, PT ;  /* 0x000000a02a00720c */ /* 0x000fe20003f44070 */
[----:B------:R-:W-:Y:S01]  /*49c0*/  IMAD.HI.U32 R3, R2, R167, RZ ;  /* 0x000000a702037227 */ /* 0x000fe200078e00ff */
[----:B------:R-:W-:Y:S01]  /*49d0*/  IABS R7, R10 ;  /* 0x0000000a00077213 */ /* 0x000fe20000000000 */
[----:B------:R0:W-:Y:S01]  /*49e0*/  STL [R1+0xbb8], R156 ;  /* 0x000bb89c01007387 */ /* 0x0001e20000100800 */
[----:B------:R-:W-:Y:S01]  /*49f0*/  ISETP.GT.U32.AND P4, PT, R42, R163, PT ;  /* 0x000000a32a00720c */ /* 0x000fe20003f84070 */
[----:B------:R-:W-:-:S02]  /*4a00*/  @!P6 IMAD.IADD R165, R165, 0x1, -R42 ;  /* 0x00000001a5a5e824 */ /* 0x000fc400078e0a2a */
[----:B------:R-:W-:Y:S01]  /*4a10*/  @!P5 IMAD.IADD R161, R161, 0x1, -R42 ;  /* 0x00000001a1a1d824 */ /* 0x000fe200078e0a2a */
[----:B------:R-:W-:Y:S01]  /*4a20*/  ISETP.GE.AND P5, PT, R4, RZ, PT ;  /* 0x000000ff0400720c */ /* 0x000fe20003fa6270 */
[----:B------:R-:W-:Y:S01]  /*4a30*/  IMAD.HI.U32 R4, R2, R7, RZ ;  /* 0x0000000702047227 */ /* 0x000fe200078e00ff */
[C---:B------:R-:W-:Y:S01]  /*4a40*/  ISETP.GT.U32.AND P6, PT, R42.reuse, R165, PT ;  /* 0x000000a52a00720c */ /* 0x040fe20003fc4070 */
[----:B------:R-:W-:Y:S02]  /*4a50*/  STL [R1+0xbc0], R158 ;  /* 0x000bc09e01007387 */ /* 0x000fe40000100800 */
[----:B------:R-:W-:Y:S02]  /*4a60*/  IMAD.MOV R3, RZ, RZ, -R3 ;  /* 0x000000ffff037224 */ /* 0x000fe400078e0a03 */
[----:B------:R-:W-:Y:S01]  /*4a70*/  IMAD.MOV R4, RZ, RZ, -R4 ;  /* 0x000000ffff047224 */ /* 0x000fe200078e0a04 */
[----:B------:R1:W-:Y:S01]  /*4a80*/  STL [R1+0xb54], R0 ;  /* 0x000b540001007387 */ /* 0x0003e20000100800 */
[----:B------:R-:W-:-:S02]  /*4a90*/  IMAD R167, R42, R3, R167 ;  /* 0x000000032aa77224 */ /* 0x000fc400078e02a7 */
[--C-:B------:R-:W-:Y:S01]  /*4aa0*/  @!P2 IMAD.IADD R160, R160, 0x1, -R42.reuse ;  /* 0x00000001a0a0a824 */ /* 0x100fe200078e0a2a */
[----:B------:R-:W-:Y:S01]  /*4ab0*/  ISETP.GE.AND P2, PT, R8, RZ, PT ;  /* 0x000000ff0800720c */ /* 0x000fe20003f46270 */
[C---:B------:R-:W-:Y:S02]  /*4ac0*/  IMAD R168, R42.reuse, R4, R7 ;  /* 0x000000042aa87224 */ /* 0x040fe400078e0207 */
[--C-:B------:R-:W-:Y:S01]  /*4ad0*/  @!P4 IMAD.IADD R163, R163, 0x1, -R42.reuse ;  /* 0x00000001a3a3c824 */ /* 0x100fe200078e0a2a */
[----:B------:R-:W-:Y:S01]  /*4ae0*/  ISETP.GT.U32.AND P4, PT, R42, R167, PT ;  /* 0x000000a72a00720c */ /* 0x000fe20003f84070 */
[----:B------:R-:W-:Y:S02]  /*4af0*/  VIADD R8, R0, 0xa3 ;  /* 0x000000a300087836 */ /* 0x000fe40000000000 */
[----:B------:R-:W-:Y:S01]  /*4b00*/  @!P6 IMAD.IADD R165, R165, 0x1, -R42 ;  /* 0x00000001a5a5e824 */ /* 0x000fe200078e0a2a */
[----:B------:R-:W-:Y:S01]  /*4b10*/  ISETP.GT.U32.AND P6, PT, R42, R168, PT ;  /* 0x000000a82a00720c */ /* 0x000fe20003fc4070 */
[----:B------:R-:W-:Y:S01]  /*4b20*/  @!P1 IMAD.MOV R160, RZ, RZ, -R160 ;  /* 0x000000ffffa09224 */ /* 0x000fe200078e0aa0 */
[----:B------:R-:W-:Y:S01]  /*4b30*/  IABS R9, R8 ;  /* 0x0000000800097213 */ /* 0x000fe20000000000 */
[----:B------:R-:W-:Y:S01]  /*4b40*/  VIADD R12, R0, 0xa1 ;  /* 0x000000a1000c7836 */ /* 0x000fe20000000000 */
[----:B------:R-:W-:Y:S01]  /*4b50*/  ISETP.GE.AND P1, PT, R10, RZ, PT ;  /* 0x000000ff0a00720c */ /* 0x000fe20003f26270 */
[----:B------:R-:W-:-:S02]  /*4b60*/  VIADD R10, R0, 0xa2 ;  /* 0x000000a2000a7836 */ /* 0x000fc40000000000 */
[----:B------:R-:W-:Y:S01]  /*4b70*/  IMAD.HI.U32 R3, R2, R9, RZ ;  /* 0x0000000902037227 */ /* 0x000fe200078e00ff */
[----:B------:R-:W-:Y:S02]  /*4b80*/  IABS R11, R12 ;  /* 0x0000000c000b7213 */ /* 0x000fe40000000000 */
[----:B------:R-:W-:Y:S01]  /*4b90*/  IABS R7, R10 ;  /* 0x0000000a00077213 */ /* 0x000fe20000000000 */
[--C-:B------:R-:W-:Y:S02]  /*4ba0*/  @!P4 IMAD.IADD R167, R167, 0x1, -R42.reuse ;  /* 0x00000001a7a7c824 */ /* 0x100fe400078e0a2a */
[----:B------:R-:W-:Y:S02]  /*4bb0*/  IMAD.MOV R3, RZ, RZ, -R3 ;  /* 0x000000ffff037224 */ /* 0x000fe400078e0a03 */
[----:B------:R-:W-:Y:S01]  /*4bc0*/  @!P6 IMAD.IADD R168, R168, 0x1, -R42 ;  /* 0x00000001a8a8e824 */ /* 0x000fe200078e0a2a */
[C---:B------:R-:W-:Y:S01]  /*4bd0*/  ISETP.GT.U32.AND P6, PT, R42.reuse, R167, PT ;  /* 0x000000a72a00720c */ /* 0x040fe20003fc4070 */
[----:B------:R-:W-:-:S02]  /*4be0*/  IMAD R170, R42, R3, R9 ;  /* 0x000000032aaa7224 */ /* 0x000fc400078e0209 */
[----:B------:R-:W-:-:S03]  /*4bf0*/  IMAD.HI.U32 R3, R2, R7, RZ ;  /* 0x0000000702037227 */ /* 0x000fc600078e00ff */
[----:B------:R-:W-:Y:S01]  /*4c00*/  ISETP.GT.U32.AND P4, PT, R42, R170, PT ;  /* 0x000000aa2a00720c */ /* 0x000fe20003f84070 */
[----:B------:R-:W-:Y:S02]  /*4c10*/  VIADD R13, R0, 0xa0 ;  /* 0x000000a0000d7836 */ /* 0x000fe40000000000 */
[----:B------:R-:W-:Y:S02]  /*4c20*/  IMAD.MOV R3, RZ, RZ, -R3 ;  /* 0x000000ffff037224 */ /* 0x000fe400078e0a03 */
[----:B------:R-:W-:Y:S01]  /*4c30*/  IMAD.HI.U32 R4, R2, R11, RZ ;  /* 0x0000000b02047227 */ /* 0x000fe200078e00ff */
[----:B------:R-:W-:-:S03]  /*4c40*/  IABS R175, R13 ;  /* 0x0000000d00af7213 */ /* 0x000fc60000000000 */
[----:B------:R-:W-:Y:S02]  /*4c50*/  IMAD R172, R42, R3, R7 ;  /* 0x000000032aac7224 */ /* 0x000fe400078e0207 */
[----:B------:R-:W-:Y:S02]  /*4c60*/  @!P6 IMAD.IADD R167, R167, 0x1, -R42 ;  /* 0x00000001a7a7e824 */ /* 0x000fe400078e0a2a */
[----:B------:R-:W-:Y:S01]  /*4c70*/  IMAD.HI.U32 R3, R2, R175, RZ ;  /* 0x000000af02037227 */ /* 0x000fe200078e00ff */
[----:B------:R-:W-:-:S03]  /*4c80*/  ISETP.GT.U32.AND P6, PT, R42, R172, PT ;  /* 0x000000ac2a00720c */ /* 0x000fc60003fc4070 */
[----:B------:R-:W-:Y:S02]  /*4c90*/  IMAD.MOV R4, RZ, RZ, -R4 ;  /* 0x000000ffff047224 */ /* 0x000fe400078e0a04 */
[----:B------:R-:W-:Y:S02]  /*4ca0*/  IMAD.MOV R3, RZ, RZ, -R3 ;  /* 0x000000ffff037224 */ /* 0x000fe400078e0a03 */
[C---:B------:R-:W-:Y:S02]  /*4cb0*/  IMAD R174, R42.reuse, R4, R11 ;  /* 0x000000042aae7224 */ /* 0x040fe400078e020b */
[C---:B------:R-:W-:Y:S02]  /*4cc0*/  IMAD R175, R42.reuse, R3, R175 ;  /* 0x000000032aaf7224 */ /* 0x040fe400078e02af */
[----:B------:R-:W-:Y:S01]  /*4cd0*/  @!P5 IMAD.MOV R167, RZ, RZ, -R167 ;  /* 0x000000ffffa7d224 */ /* 0x000fe200078e0aa7 */
[----:B------:R-:W-:Y:S01]  /*4ce0*/  ISETP.GT.U32.AND P5, PT, R42, R174, PT ;  /* 0x000000ae2a00720c */ /* 0x000fe20003fa4070 */
[----:B------:R-:W-:Y:S01]  /*4cf0*/  @!P6 IMAD.IADD R172, R172, 0x1, -R42 ;  /* 0x00000001acace824 */ /* 0x000fe200078e0a2a */
[----:B------:R-:W-:Y:S01]  /*4d00*/  ISETP.GT.U32.AND P6, PT, R42, R175, PT ;  /* 0x000000af2a00720c */ /* 0x000fe20003fc4070 */
[----:B------:R-:W-:-:S02]  /*4d10*/  VIADD R14, R0, 0x9f ;  /* 0x0000009f000e7836 */ /* 0x000fc40000000000 */
[----:B------:R-:W-:Y:S01]  /*4d20*/  @!P3 IMAD.MOV R161, RZ, RZ, -R161 ;  /* 0x000000ffffa1b224 */ /* 0x000fe200078e0aa1 */
[----:B------:R-:W-:Y:S01]  /*4d30*/  ISETP.GE.AND P3, PT, R8, RZ, PT ;  /* 0x000000ff0800720c */ /* 0x000fe20003f66270 */
[----:B------:R-:W-:Y:S01]  /*4d40*/  VIADD R8, R0, 0x9e ;  /* 0x0000009e00087836 */ /* 0x000fe20000000000 */
[----:B------:R-:W-:Y:S01]  /*4d50*/  IABS R177, R14 ;  /* 0x0000000e00b17213 */ /* 0x000fe20000000000 */
[--C-:B------:R-:W-:Y:S02]  /*4d60*/  @!P4 IMAD.IADD R170, R170, 0x1, -R42.reuse ;  /* 0x00000001aaaac824 */ /* 0x100fe400078e0a2a */
[----:B------:R-:W-:Y:S01]  /*4d70*/  @!P0 IMAD.MOV R163, RZ, RZ, -R163 ;  /* 0x000000ffffa38224 */ /* 0x000fe200078e0aa3 */
[----:B------:R-:W-:Y:S01]  /*4d80*/  IABS R179, R8 ;  /* 0x0000000800b37213 */ /* 0x000fe20000000000 */
[--C-:B------:R-:W-:Y:S01]  /*4d90*/  @!P5 IMAD.IADD R174, R174, 0x1, -R42.reuse ;  /* 0x00000001aeaed824 */ /* 0x100fe200078e0a2a */
[C---:B------:R-:W-:Y:S01]  /*4da0*/  ISETP.GT.U32.AND P5, PT, R42.reuse, R172, PT ;  /* 0x000000ac2a00720c */ /* 0x040fe20003fa4070 */
[----:B------:R-:W-:Y:S01]  /*4db0*/  @!P6 IMAD.IADD R175, R175, 0x1, -R42 ;  /* 0x00000001afafe824 */ /* 0x000fe200078e0a2a */
[----:B------:R-:W-:Y:S01]  /*4dc0*/  ISETP.GT.U32.AND P0, PT, R42, R168, PT ;  /* 0x000000a82a00720c */ /* 0x000fe20003f04070 */
[----:B------:R-:W-:Y:S01]  /*4dd0*/  IMAD.HI.U32 R4, R2, R177, RZ ;  /* 0x000000b102047227 */ /* 0x000fe200078e00ff */
[----:B------:R-:W-:-:S02]  /*4de0*/  ISETP.GT.U32.AND P4, PT, R42, R170, PT ;  /* 0x000000aa2a00720c */ /* 0x000fc40003f84070 */
        /* <DEDUP_REMOVED lines=8> */
[--C-:B------:R-:W-:Y:S02]  /*4e70*/  @!P6 IMAD.IADD R175, R175, 0x1, -R42.reuse ;  /* 0x00000001afafe824 */ /* 0x100fe400078e0a2a */
[--C-:B------:R-:W-:Y:S01]  /*4e80*/  @!P0 IMAD.IADD R168, R168, 0x1, -R42.reuse ;  /* 0x00000001a8a88824 */ /* 0x100fe200078e0a2a */
[----:B------:R-:W-:Y:S01]  /*4e90*/  ISETP.GT.U32.AND P6, PT, R42, R179, PT ;  /* 0x000000b32a00720c */ /* 0x000fe20003fc4070 */
[----:B------:R-:W-:Y:S01]  /*4ea0*/  @!P4 IMAD.IADD R170, R170, 0x1, -R42 ;  /* 0x00000001aaaac824 */ /* 0x000fe200078e0a2a */
[----:B------:R-:W-:Y:S01]  /*4eb0*/  ISETP.GE.AND P0, PT, R12, RZ, PT ;  /* 0x000000ff0c00720c */ /* 0x000fe20003f06270 */
[----:B------:R-:W-:Y:S01]  /*4ec0*/  @!P2 IMAD.MOV R165, RZ, RZ, -R165 ;  /* 0x000000ffffa5a224 */ /* 0x000fe200078e0aa5 */
[----:B------:R-:W-:Y:S01]  /*4ed0*/  ISETP.GE.AND P4, PT, R13, RZ, PT ;  /* 0x000000ff0d00720c */ /* 0x000fe20003f86270 */
[----:B------:R-:W-:Y:S01]  /*4ee0*/  VIADD R12, R0, 0x9c ;  /* 0x0000009c000c7836 */ /* 0x000fe20000000000 */
[----:B------:R-:W-:Y:S01]  /*4ef0*/  ISETP.GE.AND P2, PT, R10, RZ, PT ;  /* 0x000000ff0a00720c */ /* 0x000fe20003f46270 */
[----:B------:R-:W-:-:S02]  /*4f00*/  VIADD R13, R0, 0x9b ;  /* 0x0000009b000d7836 */ /* 0x000fc40000000000 */
[----:B------:R-:W-:Y:S01]  /*4f10*/  VIADD R10, R0, 0x9d ;  /* 0x0000009d000a7836 */ /* 0x000fe20000000000 */
[----:B------:R-:W-:Y:S01]  /*4f20*/  IABS R9, R12 ;  /* 0x0000000c00097213 */ /* 0x000fe20000000000 */
[----:B------:R-:W-:Y:S01]  /*4f30*/  @!P1 IMAD.MOV R168, RZ, RZ, -R168 ;  /* 0x000000ffffa89224 */ /* 0x000fe200078e0aa8 */
[----:B------:R-:W-:Y:S01]  /*4f40*/  ISETP.GT.U32.AND P1, PT, R42, R174, PT ;  /* 0x000000ae2a00720c */ /* 0x000fe20003f24070 */
[--C-:B------:R-:W-:Y:S01]  /*4f50*/  @!P5 IMAD.IADD R177, R177, 0x1, -R42.reuse ;  /* 0x00000001b1b1d824 */ /* 0x100fe200078e0a2a */
[----:B------:R-:W-:Y:S01]  /*4f60*/  IABS R11, R13 ;  /* 0x0000000d000b7213 */ /* 0x000fe20000000000 */
[----:B------:R-:W-:Y:S01]  /*4f70*/  @!P6 IMAD.IADD R179, R179, 0x1, -R42 ;  /* 0x00000001b3b3e824 */ /* 0x000fe200078e0a2a */
[----:B------:R-:W-:Y:S01]  /*4f80*/  IABS R181, R10 ;  /* 0x0000000a00b57213 */ /* 0x000fe20000000000 */
[----:B------:R-:W-:Y:S01]  /*4f90*/  IMAD.HI.U32 R4, R2, R9, RZ ;  /* 0x0000000902047227 */ /* 0x000fe200078e00ff */
[----:B------:R-:W-:Y:S02]  /*4fa0*/  ISETP.GT.U32.AND P6, PT, R42, R177, PT ;  /* 0x000000b12a00720c */ /* 0x000fe40003fc4070 */
[----:B------:R-:W-:Y:S01]  /*4fb0*/  ISETP.GE.AND P5, PT, R8, RZ, PT ;  /* 0x000000ff0800720c */ /* 0x000fe20003fa6270 */
[----:B------:R-:W-:-:S04]  /*4fc0*/  IMAD.HI.U32 R7, R2, R11, RZ ;  /* 0x0000000b02077227 */ /* 0x000fc800078e00ff */
[----:B------:R-:W-:-:S04]  /*4fd0*/  IMAD.HI.U32 R3, R2, R181, RZ ;  /* 0x000000b502037227 */ /* 0x000fc800078e00ff */
[----:B------:R-:W-:Y:S02]  /*4fe0*/  IMAD.MOV R4, RZ, RZ, -R4 ;  /* 0x000000ffff047224 */ /* 0x000fe400078e0a04 */
[----:B------:R-:W-:Y:S02]  /*4ff0*/  IMAD.MOV R7, RZ, RZ, -R7 ;  /* 0x000000ffff077224 */ /* 0x000fe400078e0a07 */
[----:B------:R-:W-:Y:S02]  /*5000*/  IMAD.MOV R3, RZ, RZ, -R3 ;  /* 0x000000ffff037224 */ /* 0x000fe400078e0a03 */
[----:B------:R-:W-:Y:S01]  /*5010*/  @!P1 IMAD.IADD R174, R174, 0x1, -R42 ;  /* 0x00000001aeae9824 */ /* 0x000fe200078e0a2a */
[----:B------:R-:W-:Y:S01]  /*5020*/  ISETP.GE.AND P1, PT, R14, RZ, PT ;  /* 0x000000ff0e00720c */ /* 0x000fe20003f26270 */
[C---:B------:R-:W-:Y:S02]  /*5030*/  IMAD R182, R42.reuse, R4, R9 ;  /* 0x000000042ab67224 */ /* 0x040fe400078e0209 */
[----:B------:R-:W-:-:S02]  /*5040*/  IMAD R184, R42, R7, R11 ;  /* 0x000000072ab87224 */ /* 0x000fc400078e020b */
[----:B------:R-:W-:Y:S02]  /*5050*/  IMAD R181, R42, R3, R181 ;  /* 0x000000032ab57224 */ /* 0x000fe400078e02b5 */
[----:B------:R-:W-:Y:S02]  /*5060*/  VIADD R4, R0, 0x9a ;  /* 0x0000009a00047836 */ /* 0x000fe40000000000 */
[----:B------:R-:W-:Y:S01]  /*5070*/  @!P0 IMAD.MOV R174, RZ, RZ, -R174 ;  /* 0x000000ffffae8224 */ /* 0x000fe200078e0aae */
[C---:B------:R-:W-:Y:S01]  /*5080*/  ISETP.GT.U32.AND P0, PT, R42.reuse, R182, PT ;  /* 0x000000b62a00720c */ /* 0x040fe20003f04070 */
[----:B------:R-:W-:Y:S01]  /*5090*/  @!P6 IMAD.IADD R177, R177, 0x1, -R42 ;  /* 0x00000001b1b1e824 */ /* 0x000fe200078e0a2a */
[C---:B------:R-:W-:Y:S01]  /*50a0*/  ISETP.GT.U32.AND P6, PT, R42.reuse, R184, PT ;  /* 0x000000b82a00720c */ /* 0x040fe20003fc4070 */
[----:B------:R-:W-:Y:S01]  /*50b0*/  @!P3 IMAD.MOV R170, RZ, RZ, -R170 ;  /* 0x000000ffffaab224 */ /* 0x000fe200078e0aaa */
[----:B------:R-:W-:Y:S01]  /*50c0*/  IABS R7, R4 ;  /* 0x0000000400077213 */ /* 0x000fe20000000000 */
[----:B------:R-:W-:Y:S01]  /*50d0*/  @!P2 IMAD.MOV R172, RZ, RZ, -R172 ;  /* 0x000000ffffaca224 */ /* 0x000fe200078e0aac */
[----:B------:R-:W-:Y:S01]  /*50e0*/  ISETP.GT.U32.AND P3, PT, R42, R179, PT ;  /* 0x000000b32a00720c */ /* 0x000fe20003f64070 */
[----:B------:R-:W-:Y:S01]  /*50f0*/  VIADD R8, R0, 0x99 ;  /* 0x0000009900087836 */ /* 0x000fe20000000000 */
[----:B------:R-:W-:Y:S01]  /*5100*/  ISETP.GT.U32.AND P2, PT, R42, R181, PT ;  /* 0x000000b52a00720c */ /* 0x000fe20003f44070 */
[----:B------:R-:W-:-:S03]  /*5110*/  IMAD.HI.U32 R3, R2, R7, RZ ;  /* 0x0000000702037227 */ /* 0x000fc600078e00ff */
[----:B------:R-:W-:Y:S01]  /*5120*/  IABS R9, R8 ;  /* 0x0000000800097213 */ /* 0x000fe20000000000 */
[----:B------:R-:W-:Y:S02]  /*5130*/  IMAD.MOV R186, RZ, RZ, -R3 ;  /* 0x000000ffffba7224 */ /* 0x000fe400078e0a03 */
[--C-:B------:R-:W-:Y:S02]  /*5140*/  @!P0 IMAD.IADD R182, R182, 0x1, -R42.reuse ;  /* 0x00000001b6b68824 */ /* 0x100fe400078e0a2a */
[--C-:B------:R-:W-:Y:S02]  /*5150*/  @!P6 IMAD.IADD R184, R184, 0x1, -R42.reuse ;  /* 0x00000001b8b8e824 */ /* 0x100fe400078e0a2a */
[--C-:B------:R-:W-:Y:S01]  /*5160*/  @!P3 IMAD.IADD R179, R179, 0x1, -R42.reuse ;  /* 0x00000001b3b3b824 */ /* 0x100fe200078e0a2a */
[----:B------:R-:W-:Y:S01]  /*5170*/  ISETP.GT.U32.AND P6, PT, R42, R182, PT ;  /* 0x000000b62a00720c */ /* 0x000fe20003fc4070 */
[----:B------:R-:W-:Y:S01]  /*5180*/  @!P2 IMAD.IADD R181, R181, 0x1, -R42 ;  /* 0x00000001b5b5a824 */ /* 0x000fe200078e0a2a */
[----:B------:R-:W-:Y:S01]  /*5190*/  ISETP.GE.AND P3, PT, R12, RZ, PT ;  /* 0x000000ff0c00720c */ /* 0x000fe20003f66270 */
[C---:B------:R-:W-:Y:S01]  /*51a0*/  IMAD R186, R42.reuse, R186, R7 ;  /* 0x000000ba2aba7224 */ /* 0x040fe200078e0207 */
[----:B------:R-:W-:Y:S01]  /*51b0*/  ISETP.GE.AND P2, PT, R13, RZ, PT ;  /* 0x000000ff0d00720c */ /* 0x000fe20003f46270 */
[----:B------:R-:W-:Y:S01]  /*51c0*/  @!P1 IMAD.MOV R177, RZ, RZ, -R177 ;  /* 0x000000ffffb19224 */ /* 0x000fe200078e0ab1 */
[----:B------:R-:W-:Y:S01]  /*51d0*/  ISETP.GT.U32.AND P1, PT, R42, R184, PT ;  /* 0x000000b82a00720c */ /* 0x000fe20003f24070 */
[----:B------:R-:W-:Y:S01]  /*51e0*/  IMAD.HI.U32 R3, R2, R9, RZ ;  /* 0x0000000902037227 */ /* 0x000fe200078e00ff */
[----:B------:R-:W-:-:S03]  /*51f0*/  ISETP.GT.U32.AND P0, PT, R42, R181, PT ;  /* 0x000000b52a00720c */ /* 0x000fc60003f04070 */
[----:B------:R-:W-:Y:S01]  /*5200*/  @!P5 IMAD.MOV R179, RZ, RZ, -R179 ;  /* 0x000000ffffb3d224 */ /* 0x000fe200078e0ab3 */
[----:B------:R-:W-:Y:S01]  /*5210*/  ISETP.GT.U32.AND P5, PT, R42, R186, PT ;  /* 0x000000ba2a00720c */ /* 0x000fe20003fa4070 */
[----:B------:R-:W-:Y:S01]  /*5220*/  @!P4 IMAD.MOV R175, RZ, RZ, -R175 ;  /* 0x000000ffffafc224 */ /* 0x000fe200078e0aaf */
[----:B------:R-:W-:Y:S01]  /*5230*/  ISETP.GE.AND P4, PT, R10, RZ, PT ;  /* 0x000000ff0a00720c */ /* 0x000fe20003f86270 */
[----:B------:R-:W-:Y:S02]  /*5240*/  IMAD.MOV R3, RZ, RZ, -R3 ;  /* 0x000000ffff037224 */ /* 0x000fe400078e0a03 */
[----:B------:R-:W-:Y:S02]  /*5250*/  VIADD R10, R0, 0x98 ;  /* 0x00000098000a7836 */ /* 0x000fe40000000000 */
[----:B------:R-:W-:Y:S02]  /*5260*/  IMAD R188, R42, R3, R9 ;  /* 0x000000032abc7224 */ /* 0x000fe400078e0209 */
[--C-:B------:R-:W-:Y:S01]  /*5270*/  @!P6 IMAD.IADD R182, R182, 0x1, -R42.reuse ;  /* 0x00000001b6b6e824 */ /* 0x100fe200078e0a2a */
[----:B------:R-:W-:Y:S01]  /*5280*/  IABS R7, R10 ;  /* 0x0000000a00077213 */ /* 0x000fe20000000000 */
[--C-:B------:R-:W-:Y:S01]  /*5290*/  @!P1 IMAD.IADD R184, R184, 0x1, -R42.reuse ;  /* 0x00000001b8b89824 */ /* 0x100fe200078e0a2a */
[----:B------:R-:W-:Y:S01]  /*52a0*/  ISETP.GT.U32.AND P6, PT, R42, R188, PT ;  /* 0x000000bc2a00720c */ /* 0x000fe20003fc4070 */
[--C-:B------:R-:W-:Y:S01]  /*52b0*/  @!P0 IMAD.IADD R181, R181, 0x1, -R42.reuse ;  /* 0x00000001b5b58824 */ /* 0x100fe200078e0a2a */
[----:B------:R-:W-:Y:S01]  /*52c0*/  ISETP.GE.AND P1, PT, R8, RZ, PT ;  /* 0x000000ff0800720c */ /* 0x000fe20003f26270 */
[----:B------:R-:W-:Y:S01]  /*52d0*/  VIADD R8, R0, 0x96 ;  /* 0x0000009600087836 */ /* 0x000fe20000000000 */
[----:B------:R-:W-:Y:S01]  /*52e0*/  ISETP.GE.AND P0, PT, R4, RZ, PT ;  /* 0x000000ff0400720c */ /* 0x000fe20003f06270 */
[----:B------:R-:W-:Y:S01]  /*52f0*/  @!P5 IMAD.IADD R186, R186, 0x1, -R42 ;  /* 0x00000001babad824 */ /* 0x000fe200078e0a2a */
[----:B------:R-:W-:Y:S01]  /*5300*/  ISETP.GE.AND P5, PT, R10, RZ, PT ;  /* 0x000000ff0a00720c */ /* 0x000fe20003fa6270 */
[----:B------:R-:W-:Y:S01]  /*5310*/  IMAD.HI.U32 R3, R2, R7, RZ ;  /* 0x0000000702037227 */ /* 0x000fe200078e00ff */
[----:B------:R-:W-:-:S03]  /*5320*/  IABS R11, R8 ;  /* 0x00000008000b7213 */ /* 0x000fc60000000000 */
[----:B------:R-:W-:Y:S01]  /*5330*/  @!P4 IMAD.MOV R181, RZ, RZ, -R181 ;  /* 0x000000ffffb5c224 */ /* 0x000fe200078e0ab5 */
[----:B------:R-:W-:Y:S01]  /*5340*/  ISETP.GT.U32.AND P4, PT, R42, R186, PT ;  /* 0x000000ba2a00720c */ /* 0x000fe20003f84070 */
[----:B------:R-:W-:Y:S02]  /*5350*/  IMAD.MOV R3, RZ, RZ, -R3 ;  /* 0x000000ffff037224 */ /* 0x000fe400078e0a03 */
[----:B------:R-:W-:Y:S02]  /*5360*/  @!P6 IMAD.IADD R188, R188, 0x1, -R42 ;  /* 0x00000001bcbce824 */ /* 0x000fe400078e0a2a */
[----:B------:R-:W-:Y:S02]  /*5370*/  IMAD R190, R42, R3, R7 ;  /* 0x000000032abe7224 */ /* 0x000fe400078e0207 */
[----:B------:R-:W-:Y:S01]  /*5380*/  IMAD.HI.U32 R3, R2, R11, RZ ;  /* 0x0000000b02037227 */ /* 0x000fe200078e00ff */
[----:B------:R-:W-:-:S03]  /*5390*/  ISETP.GT.U32.AND P6, PT, R42, R188, PT ;  /* 0x000000bc2a00720c */ /* 0x000fc60003fc4070 */
[----:B------:R-:W-:Y:S02]  /*53a0*/  VIADD R12, R0, 0x97 ;  /* 0x00000097000c7836 */ /* 0x000fe40000000000 */
[----:B------:R-:W-:Y:S02]  /*53b0*/  IMAD.MOV R3, RZ, RZ, -R3 ;  /* 0x000000ffff037224 */ /* 0x000fe400078e0a03 */
[----:B------:R-:W-:Y:S01]  /*53c0*/  @!P4 IMAD.IADD R186, R186, 0x1, -R42 ;  /* 0x00000001babac824 */ /* 0x000fe200078e0a2a */
[----:B------:R-:W-:Y:S01]  /*53d0*/  IABS R9, R12 ;  /* 0x0000000c00097213 */ /* 0x000fe20000000000 */
[----:B------:R-:W-:Y:S02]  /*53e0*/  IMAD R194, R42, R3, R11 ;  /* 0x000000032ac27224 */ /* 0x000fe400078e020b */
[----:B------:R-:W-:Y:S02]  /*53f0*/  @!P0 IMAD.MOV R186, RZ, RZ, -R186 ;  /* 0x000000ffffba8224 */ /* 0x000fe400078e0aba */
[----:B------:R-:W-:Y:S01]  /*5400*/  IMAD.HI.U32 R4, R2, R9, RZ ;  /* 0x0000000902047227 */ /* 0x000fe200078e00ff */
[----:B------:R-:W-:-:S03]  /*5410*/  ISETP.GT.U32.AND P0, PT, R42, R194, PT ;  /* 0x000000c22a00720c */ /* 0x000fc60003f04070 */
[----:B------:R-:W-:Y:S02]  /*5420*/  IMAD.MOV R4, RZ, RZ, -R4 ;  /* 0x000000ffff047224 */ /* 0x000fe400078e0a04 */
[----:B------:R-:W-:Y:S01]  /*5430*/  @!P6 IMAD.IADD R188, R188, 0x1, -R42 ;  /* 0x00000001bcbce824 */ /* 0x000fe200078e0a2a */
[----:B------:R-:W-:Y:S01]  /*5440*/  ISETP.GE.AND P6, PT, R8, RZ, PT ;  /* 0x000000ff0800720c */ /* 0x000fe20003fc6270 */
[C---:B------:R-:W-:Y:S02]  /*5450*/  IMAD R192, R42.reuse, R4, R9 ;  /* 0x000000042ac07224 */ /* 0x040fe400078e0209 */
[----:B------:R-:W-:Y:S01]  /*5460*/  @!P3 IMAD.MOV R182, RZ, RZ, -R182 ;  /* 0x000000ffffb6b224 */ /* 0x000fe200078e0ab6 */
[----:B------:R-:W-:Y:S01]  /*5470*/  ISETP.GT.U32.AND P3, PT, R42, R190, PT ;  /* 0x000000be2a00720c */ /* 0x000fe20003f64070 */
[----:B------:R-:W-:Y:S01]  /*5480*/  VIADD R8, R0, 0x94 ;  /* 0x0000009400087836 */ /* 0x000fe20000000000 */
[----:B------:R-:W-:Y:S01]  /*5490*/  ISETP.GT.U32.AND P4, PT, R42, R192, PT ;  /* 0x000000c02a00720c */ /* 0x000fe20003f84070 */
[----:B------:R-:W-:-:S02]  /*54a0*/  VIADD R4, R0, 0x95 ;  /* 0x0000009500047836 */ /* 0x000fc40000000000 */
[----:B------:R-:W-:Y:S01]  /*54b0*/  @!P0 IMAD.IADD R194, R194, 0x1, -R42 ;  /* 0x00000001c2c28824 */ /* 0x000fe200078e0a2a */
[----:B------:R-:W-:Y:S01]  /*54c0*/  IABS R197, R8 ;  /* 0x0000000800c57213 */ /* 0x000fe20000000000 */
[----:B------:R-:W-:Y:S01]  /*54d0*/  @!P1 IMAD.MOV R188, RZ, RZ, -R188 ;  /* 0x000000ffffbc9224 */ /* 0x000fe200078e0abc */
[----:B------:R-:W-:Y:S01]  /*54e0*/  IABS R9, R4 ;  /* 0x0000000400097213 */ /* 0x000fe20000000000 */
[----:B------:R-:W-:Y:S01]  /*54f0*/  VIADD R10, R0, 0x93 ;  /* 0x00000093000a7836 */ /* 0x000fe20000000000 */
[----:B------:R-:W-:Y:S01]  /*5500*/  ISETP.GE.AND P1, PT, R4, RZ, PT ;  /* 0x000000ff0400720c */ /* 0x000fe20003f26270 */
[----:B------:R-:W-:Y:S01]  /*5510*/  IMAD.HI.U32 R4, R2, R197, RZ ;  /* 0x000000c502047227 */ /* 0x000fe200078e00ff */
[----:B------:R-:W-:Y:S02]  /*5520*/  ISETP.GT.U32.AND P0, PT, R42, R194, PT ;  /* 0x000000c22a00720c */ /* 0x000fe40003f04070 */
[----:B------:R-:W-:Y:S01]  /*5530*/  IABS R199, R10 ;  /* 0x0000000a00c77213 */ /* 0x000fe20000000000 */
[----:B------:R-:W-:-:S02]  /*5540*/  @!P3 IMAD.IADD R190, R190, 0x1, -R42 ;  /* 0x00000001bebeb824 */ /* 0x000fc400078e0a2a */
[----:B------:R-:W-:Y:S02]  /*5550*/  IMAD.MOV R4, RZ, RZ, -R4 ;  /* 0x000000ffff047224 */ /* 0x000fe400078e0a04 */
[----:B------:R-:W-:Y:S01]  /*5560*/  @!P4 IMAD.IADD R192, R192, 0x1, -R42 ;  /* 0x00000001c0c0c824 */ /* 0x000fe200078e0a2a */
[C---:B------:R-:W-:Y:S01]  /*5570*/  ISETP.GT.U32.AND P3, PT, R42.reuse, R190, PT ;  /* 0x000000be2a00720c */ /* 0x040fe20003f64070 */
[----:B------:R-:W-:Y:S02]  /*5580*/  IMAD R197, R42, R4, R197 ;  /* 0x000000042ac57224 */ /* 0x000fe400078e02c5 */
[----:B------:R-:W-:Y:S01]  /*5590*/  IMAD.HI.U32 R3, R2, R9, RZ ;  /* 0x0000000902037227 */ /* 0x000fe200078e00ff */
[----:B------:R-:W-:-:S03]  /*55a0*/  ISETP.GT.U32.AND P4, PT, R42, R192, PT ;  /* 0x000000c02a00720c */ /* 0x000fc60003f84070 */
[----:B------:R-:W-:Y:S01]  /*55b0*/  @!P0 IMAD.IADD R194, R194, 0x1, -R42 ;  /* 0x00000001c2c28824 */ /* 0x000fe200078e0a2a */
[----:B------:R-:W-:Y:S01]  /*55c0*/  ISETP.GT.U32.AND P0, PT, R42, R197, PT ;  /* 0x000000c52a00720c */ /* 0x000fe20003f04070 */
[----:B------:R-:W-:Y:S01]  /*55d0*/  @!P2 IMAD.MOV R184, RZ, RZ, -R184 ;  /* 0x000000ffffb8a224 */ /* 0x000fe200078e0ab8 */
[----:B------:R-:W-:Y:S01]  /*55e0*/  ISETP.GE.AND P2, PT, R12, RZ, PT ;  /* 0x000000ff0c00720c */ /* 0x000fe20003f46270 */
[----:B------:R-:W-:Y:S02]  /*55f0*/  IMAD.MOV R3, RZ, RZ, -R3 ;  /* 0x000000ffff037224 */ /* 0x000fe400078e0a03 */
[----:B------:R-:W-:-:S04]  /*5600*/  IMAD.HI.U32 R7, R2, R199, RZ ;  /* 0x000000c702077227 */ /* 0x000fc800078e00ff */
[----:B------:R-:W-:Y:S02]  /*5610*/  IMAD R196, R42, R3, R9 ;  /* 0x000000032ac47224 */ /* 0x000fe400078e0209 */
[--C-:B------:R-:W-:Y:S01]  /*5620*/  @!P3 IMAD.IADD R190, R190, 0x1, -R42.reuse ;  /* 0x00000001bebeb824 */ /* 0x100fe200078e0a2a */
[----:B------:R-:W-:Y:S01]  /*5630*/  ISETP.GE.AND P3, PT, R8, RZ, PT ;  /* 0x000000ff0800720c */ /* 0x000fe20003f66270 */
[----:B------:R-:W-:Y:S02]  /*5640*/  VIADD R3, R0, 0x92 ;  /* 0x0000009200037836 */ /* 0x000fe40000000000 */
[----:B------:R-:W-:Y:S02]  /*5650*/  IMAD.MOV R7, RZ, RZ, -R7 ;  /* 0x000000ffff077224 */ /* 0x000fe400078e0a07 */
[----:B------:R-:W-:Y:S01]  /*5660*/  @!P4 IMAD.IADD R192, R192, 0x1, -R42 ;  /* 0x00000001c0c0c824 */ /* 0x000fe200078e0a2a */
[----:B------:R-:W-:Y:S01]  /*5670*/  IABS R201, R3 ;  /* 0x0000000300c97213 */ /* 0x000fe20000000000 */
[----:B------:R-:W-:Y:S01]  /*5680*/  VIADD R9, R0, 0x91 ;  /* 0x0000009100097836 */ /* 0x000fe20000000000 */
[----:B------:R-:W-:Y:S01]  /*5690*/  ISETP.GE.AND P4, PT, R10, RZ, PT ;  /* 0x000000ff0a00720c */ /* 0x000fe20003f86270 */
[----:B------:R-:W-:Y:S01]  /*56a0*/  @!P5 IMAD.MOV R190, RZ, RZ, -R190 ;  /* 0x000000ffffbed224 */ /* 0x000fe200078e0abe */
[C---:B------:R-:W-:Y:S01]  /*56b0*/  ISETP.GT.U32.AND P5, PT, R42.reuse, R196, PT ;  /* 0x000000c42a00720c */ /* 0x040fe20003fa4070 */
[----:B------:R-:W-:Y:S01]  /*56c0*/  @!P0 IMAD.IADD R197, R197, 0x1, -R42 ;  /* 0x00000001c5c58824 */ /* 0x000fe200078e0a2a */
[----:B------:R-:W-:Y:S01]  /*56d0*/  IABS R203, R9 ;  /* 0x0000000900cb7213 */ /* 0x000fe20000000000 */
[----:B------:R-:W-:-:S02]  /*56e0*/  IMAD R199, R42, R7, R199 ;  /* 0x000000072ac77224 */ /* 0x000fc400078e02c7 */
[----:B------:R-:W-:Y:S01]  /*56f0*/  @!P2 IMAD.MOV R192, RZ, RZ, -R192 ;  /* 0x000000ffffc0a224 */ /* 0x000fe200078e0ac0 */
[----:B------:R-:W-:Y:S01]  /*5700*/  ISETP.GE.AND P2, PT, R3, RZ, PT ;  /* 0x000000ff0300720c */ /* 0x000fe20003f46270 */
[----:B------:R-:W-:Y:S01]  /*5710*/  IMAD.HI.U32 R3, R2, R201, RZ ;  /* 0x000000c902037227 */ /* 0x000fe200078e00ff */
[----:B------:R-:W-:-:S03]  /*5720*/  ISETP.GT.U32.AND P0, PT, R42, R197, PT ;  /* 0x000000c52a00720c */ /* 0x000fc60003f04070 */
[----:B------:R-:W-:Y:S01]  /*5730*/  @!P6 IMAD.MOV R194, RZ, RZ, -R194 ;  /* 0x000000ffffc2e224 */ /* 0x000fe200078e0ac2 */
[----:B------:R-:W-:Y:S01]  /*5740*/  ISETP.GT.U32.AND P6, PT, R42, R199, PT ;  /* 0x000000c72a00720c */ /* 0x000fe20003fc4070 */
[----:B------:R-:W-:Y:S02]  /*5750*/  VIADD R12, R0, 0x8f ;  /* 0x0000008f000c7836 */ /* 0x000fe40000000000 */
[----:B------:R-:W-:-:S03]  /*5760*/  IMAD.HI.U32 R4, R2, R203, RZ ;  /* 0x000000cb02047227 */ /* 0x000fc600078e00ff */
[----:B------:R-:W-:Y:S01]  /*5770*/  IABS R207, R12 ;  /* 0x0000000c00cf7213 */ /* 0x000fe20000000000 */
[----:B------:R-:W-:Y:S02]  /*5780*/  IMAD.MOV R3, RZ, RZ, -R3 ;  /* 0x000000ffff037224 */ /* 0x000fe400078e0a03 */
[----:B------:R-:W-:Y:S02]  /*5790*/  @!P5 IMAD.IADD R196, R196, 0x1, -R42 ;  /* 0x00000001c4c4d824 */ /* 0x000fe400078e0a2a */
[----:B------:R-:W-:Y:S02]  /*57a0*/  IMAD.MOV R4, RZ, RZ, -R4 ;  /* 0x000000ffff047224 */ /* 0x000fe400078e0a04 */
[C---:B------:R-:W-:Y:S01]  /*57b0*/  IMAD R201, R42.reuse, R3, R201 ;  /* 0x000000032ac97224 */ /* 0x040fe200078e02c9 */
[C---:B------:R-:W-:Y:S01]  /*57c0*/  ISETP.GT.U32.AND P5, PT, R42.reuse, R196, PT ;  /* 0x000000c42a00720c */ /* 0x040fe20003fa4070 */
[C---:B------:R-:W-:Y:S02]  /*57d0*/  IMAD R203, R42.reuse, R4, R203 ;  /* 0x000000042acb7224 */ /* 0x040fe400078e02cb */
[----:B------:R-:W-:Y:S01]  /*57e0*/  @!P0 IMAD.IADD R197, R197, 0x1, -R42 ;  /* 0x00000001c5c58824 */ /* 0x000fe200078e0a2a */
[----:B------:R-:W-:Y:S01]  /*57f0*/  ISETP.GT.U32.AND P0, PT, R42, R201, PT ;  /* 0x000000c92a00720c */ /* 0x000fe20003f04070 */
[----:B------:R-:W-:-:S04]  /*5800*/  IMAD.HI.U32 R8, R2, R207, RZ ;  /* 0x000000cf02087227 */ /* 0x000fc800078e00ff */
[----:B------:R-:W-:Y:S01]  /*5810*/  @!P6 IMAD.IADD R199, R199, 0x1, -R42 ;  /* 0x00000001c7c7e824 */ /* 0x000fe200078e0a2a */
[----:B------:R-:W-:Y:S01]  /*5820*/  ISETP.GT.U32.AND P6, PT, R42, R203, PT ;  /* 0x000000cb2a00720c */ /* 0x000fe20003fc4070 */
[----:B------:R-:W-:Y:S02]  /*5830*/  IMAD.MOV R8, RZ, RZ, -R8 ;  /* 0x000000ffff087224 */ /* 0x000fe400078e0a08 */
[----:B------:R-:W-:Y:S02]  /*5840*/  VIADD R10, R0, 0x90 ;  /* 0x00000090000a7836 */ /* 0x000fe40000000000 */
[----:B------:R-:W-:Y:S02]  /*5850*/  IMAD R207, R42, R8, R207 ;  /* 0x000000082acf7224 */ /* 0x000fe400078e02cf */
[----:B------:R-:W-:Y:S01]  /*5860*/  VIADD R8, R0, 0x8e ;  /* 0x0000008e00087836 */ /* 0x000fe20000000000 */
[----:B------:R-:W-:Y:S01]  /*5870*/  IABS R205, R10 ;  /* 0x0000000a00cd7213 */ /* 0x000fe20000000000 */
[--C-:B------:R-:W-:Y:S01]  /*5880*/  @!P5 IMAD.IADD R196, R196, 0x1, -R42.reuse ;  /* 0x00000001c4c4d824 */ /* 0x100fe200078e0a2a */
[----:B------:R-:W-:Y:S01]  /*5890*/  ISETP.GE.AND P5, PT, R9, RZ, PT ;  /* 0x000000ff0900720c */ /* 0x000fe20003fa6270 */
[----:B------:R-:W-:Y:S01]  /*58a0*/  VIADD R13, R0, 0x8d ;  /* 0x0000008d000d7836 */ /* 0x000fe20000000000 */
[----:B------:R-:W-:Y:S01]  /*58b0*/  IABS R209, R8 ;  /* 0x0000000800d17213 */ /* 0x000fe20000000000 */
[----:B------:R-:W-:Y:S01]  /*58c0*/  @!P0 IMAD.IADD R201, R201, 0x1, -R42 ;  /* 0x00000001c9c98824 */ /* 0x000fe200078e0a2a */
[----:B------:R-:W-:Y:S01]  /*58d0*/  ISETP.GT.U32.AND P0, PT, R42, R199, PT ;  /* 0x000000c72a00720c */ /* 0x000fe20003f04070 */
[----:B------:R-:W-:Y:S01]  /*58e0*/  IMAD.HI.U32 R7, R2, R205, RZ ;  /* 0x000000cd02077227 */ /* 0x000fe200078e00ff */
[----:B------:R-:W-:-:S03]  /*58f0*/  IABS R211, R13 ;  /* 0x0000000d00d37213 */ /* 0x000fc60000000000 */
[----:B------:R-:W-:Y:S02]  /*5900*/  @!P6 IMAD.IADD R203, R203, 0x1, -R42 ;  /* 0x00000001cbcbe824 */ /* 0x000fe400078e0a2a */
[----:B------:R-:W-:Y:S01]  /*5910*/  @!P1 IMAD.MOV R196, RZ, RZ, -R196 ;  /* 0x000000ffffc49224 */ /* 0x000fe200078e0ac4 */
[C---:B------:R-:W-:Y:S01]  /*5920*/  ISETP.GT.U32.AND P1, PT, R42.reuse, R201, PT ;  /* 0x000000c92a00720c */ /* 0x040fe20003f24070 */
[----:B------:R-:W-:Y:S01]  /*5930*/  IMAD.MOV R7, RZ, RZ, -R7 ;  /* 0x000000ffff077224 */ /* 0x000fe200078e0a07 */
[----:B------:R-:W-:Y:S01]  /*5940*/  ISETP.GT.U32.AND P6, PT, R42, R203, PT ;  /* 0x000000cb2a00720c */ /* 0x000fe20003fc4070 */
[----:B------:R-:W-:-:S04]  /*5950*/  IMAD.HI.U32 R3, R2, R209, RZ ;  /* 0x000000d102037227 */ /* 0x000fc800078e00ff */
[----:B------:R-:W-:Y:S02]  /*5960*/  IMAD R205, R42, R7, R205 ;  /* 0x000000072acd7224 */ /* 0x000fe400078e02cd */
[----:B------:R-:W-:-:S04]  /*5970*/  IMAD.HI.U32 R4, R2, R211, RZ ;  /* 0x000000d302047227 */ /* 0x000fc800078e00ff */
[----:B------:R-:W-:Y:S02]  /*5980*/  IMAD.MOV R3, RZ, RZ, -R3 ;  /* 0x000000ffff037224 */ /* 0x000fe400078e0a03 */
[----:B------:R-:W-:Y:S02]  /*5990*/  IMAD.MOV R7, RZ, RZ, -R4 ;  /* 0x000000ffff077224 */ /* 0x000fe400078e0a04 */
[----:B------:R-:W-:Y:S01]  /*59a0*/  @!P3 IMAD.MOV R197, RZ, RZ, -R197 ;  /* 0x000000ffffc5b224 */ /* 0x000fe200078e0ac5 */
[C---:B------:R-:W-:Y:S01]  /*59b0*/  ISETP.GT.U32.AND P3, PT, R42.reuse, R205, PT ;  /* 0x000000cd2a00720c */ /* 0x040fe20003f64070 */
[----:B------:R-:W-:Y:S01]  /*59c0*/  @!P0 IMAD.IADD R199, R199, 0x1, -R42 ;  /* 0x00000001c7c78824 */ /* 0x000fe200078e0a2a */
[C---:B------:R-:W-:Y:S01]  /*59d0*/  ISETP.GT.U32.AND P0, PT, R42.reuse, R207, PT ;  /* 0x000000cf2a00720c */ /* 0x040fe20003f04070 */
[C---:B------:R-:W-:Y:S02]  /*59e0*/  IMAD R209, R42.reuse, R3, R209 ;  /* 0x000000032ad17224 */ /* 0x040fe400078e02d1 */
[----:B------:R-:W-:-:S02]  /*59f0*/  IMAD R211, R42, R7, R211 ;  /* 0x000000072ad37224 */ /* 0x000fc400078e02d3 */
[--C-:B------:R-:W-:Y:S01]  /*5a00*/  @!P1 IMAD.IADD R201, R201, 0x1, -R42.reuse ;  /* 0x00000001c9c99824 */ /* 0x100fe200078e0a2a */
[C---:B------:R-:W-:Y:S01]  /*5a10*/  ISETP.GT.U32.AND P1, PT, R42.reuse, R209, PT ;  /* 0x000000d12a00720c */ /* 0x040fe20003f24070 */
[--C-:B------:R-:W-:Y:S01]  /*5a20*/  @!P6 IMAD.IADD R203, R203, 0x1, -R42.reuse ;  /* 0x00000001cbcbe824 */ /* 0x100fe200078e0a2a */
[----:B------:R-:W-:Y:S01]  /*5a30*/  ISETP.GT.U32.AND P6, PT, R42, R211, PT ;  /* 0x000000d32a00720c */ /* 0x000fe20003fc4070 */
[C---:B------:R-:W-:Y:S02]  /*5a40*/  VIADD R15, R0.reuse, 0x8b ;  /* 0x0000008b000f7836 */ /* 0x040fe40000000000 */
[----:B------:R-:W-:Y:S02]  /*5a50*/  VIADD R14, R0, 0x8c ;  /* 0x0000008c000e7836 */ /* 0x000fe40000000000 */
[--C-:B------:R-:W-:Y:S01]  /*5a60*/  @!P3 IMAD.IADD R205, R205, 0x1, -R42.reuse ;  /* 0x00000001cdcdb824 */ /* 0x100fe200078e0a2a */
[----:B------:R-:W-:Y:S01]  /*5a70*/  IABS R11, R15 ;  /* 0x0000000f000b7213 */ /* 0x000fe20000000000 */
[--C-:B------:R-:W-:Y:S01]  /*5a80*/  @!P0 IMAD.IADD R207, R207, 0x1, -R42.reuse ;  /* 0x00000001cfcf8824 */ /* 0x100fe200078e0a2a */
[----:B------:R-:W-:Y:S01]  /*5a90*/  IABS R9, R14 ;  /* 0x0000000e00097213 */ /* 0x000fe20000000000 */
[----:B------:R-:W-:Y:S01]  /*5aa0*/  @!P4 IMAD.MOV R199, RZ, RZ, -R199 ;  /* 0x000000ffffc7c224 */ /* 0x000fe200078e0ac7 */
[----:B------:R-:W-:Y:S01]  /*5ab0*/  ISETP.GE.AND P3, PT, R10, RZ, PT ;  /* 0x000000ff0a00720c */ /* 0x000fe20003f66270 */
[----:B------:R-:W-:Y:S01]  /*5ac0*/  @!P1 IMAD.IADD R209, R209, 0x1, -R42 ;  /* 0x00000001d1d19824 */ /* 0x000fe200078e0a2a */
[----:B------:R-:W-:Y:S01]  /*5ad0*/  ISETP.GT.U32.AND P1, PT, R42, R205, PT ;  /* 0x000000cd2a00720c */ /* 0x000fe20003f24070 */
[----:B------:R-:W-:Y:S01]  /*5ae0*/  IMAD.HI.U32 R4, R2, R11, RZ ;  /* 0x0000000b02047227 */ /* 0x000fe200078e00ff */
[----:B------:R-:W-:-:S02]  /*5af0*/  ISETP.GT.U32.AND P4, PT, R42, R207, PT ;  /* 0x000000cf2a00720c */ /* 0x000fc40003f84070 */
[----:B------:R-:W-:Y:S01]  /*5b00*/  ISETP.GE.AND P0, PT, R12, RZ, PT ;  /* 0x000000ff0c00720c */ /* 0x000fe20003f06270 */
[----:B------:R-:W-:Y:S01]  /*5b10*/  @!P6 IMAD.IADD R211, R211, 0x1, -R42 ;  /* 0x00000001d3d3e824 */ /* 0x000fe200078e0a2a */
[----:B------:R-:W-:Y:S01]  /*5b20*/  ISETP.GT.U32.AND P6, PT, R42, R209, PT ;  /* 0x000000d12a00720c */ /* 0x000fe20003fc4070 */
[----:B------:R-:W-:Y:S02]  /*5b30*/  IMAD.MOV R4, RZ, RZ, -R4 ;  /* 0x000000ffff047224 */ /* 0x000fe400078e0a04 */
[----:B------:R-:W-:-:S04]  /*5b40*/  IMAD.HI.U32 R3, R2, R9, RZ ;  /* 0x0000000902037227 */ /* 0x000fc800078e00ff */
[----:B------:R-:W-:Y:S02]  /*5b50*/  VIADD R10, R0, 0x8a ;  /* 0x0000008a000a7836 */ /* 0x000fe40000000000 */
[----:B------:R-:W-:Y:S02]  /*5b60*/  IMAD R214, R42, R4, R11 ;  /* 0x000000042ad67224 */ /* 0x000fe400078e020b */
[----:B------:R-:W-:Y:S01]  /*5b70*/  IMAD.MOV R3, RZ, RZ, -R3 ;  /* 0x000000ffff037224 */ /* 0x000fe200078e0a03 */
[----:B------:R-:W-:Y:S01]  /*5b80*/  IABS R7, R10 ;  /* 0x0000000a00077213 */ /* 0x000fe20000000000 */
[----:B------:R-:W-:Y:S02]  /*5b90*/  VIADD R11, R0, 0x89 ;  /* 0x00000089000b7836 */ /* 0x000fe40000000000 */
[C---:B------:R-:W-:Y:S02]  /*5ba0*/  IMAD R212, R42.reuse, R3, R9 ;  /* 0x000000032ad47224 */ /* 0x040fe400078e0209 */
[----:B------:R-:W-:Y:S01]  /*5bb0*/  @!P2 IMAD.MOV R201, RZ, RZ, -R201 ;  /* 0x000000ffffc9a224 */ /* 0x000fe200078e0ac9 */
[----:B------:R-:W-:Y:S01]  /*5bc0*/  ISETP.GT.U32.AND P2, PT, R42, R211, PT ;  /* 0x000000d32a00720c */ /* 0x000fe20003f44070 */
[--C-:B------:R-:W-:Y:S01]  /*5bd0*/  @!P1 IMAD.IADD R205, R205, 0x1, -R42.reuse ;  /* 0x00000001cdcd9824 */ /* 0x100fe200078e0a2a */
[----:B------:R-:W-:Y:S01]  /*5be0*/  IABS R9, R11 ;  /* 0x0000000b00097213 */ /* 0x000fe20000000000 */
[----:B------:R-:W-:Y:S01]  /*5bf0*/  @!P4 IMAD.IADD R207, R207, 0x1, -R42 ;  /* 0x00000001cfcfc824 */ /* 0x000fe200078e0a2a */
[----:B------:R-:W-:Y:S01]  /*5c00*/  ISETP.GE.AND P1, PT, R8, RZ, PT ;  /* 0x000000ff0800720c */ /* 0x000fe20003f26270 */
[----:B------:R-:W-:Y:S01]  /*5c10*/  IMAD.HI.U32 R3, R2, R7, RZ ;  /* 0x0000000702037227 */ /* 0x000fe200078e00ff */
[----:B------:R-:W-:-:S03]  /*5c20*/  ISETP.GT.U32.AND P4, PT, R42, R214, PT ;  /* 0x000000d62a00720c */ /* 0x000fc60003f84070 */
[----:B------:R-:W-:Y:S01]  /*5c30*/  @!P6 IMAD.IADD R209, R209, 0x1, -R42 ;  /* 0x00000001d1d1e824 */ /* 0x000fe200078e0a2a */
[----:B------:R-:W-:Y:S01]  /*5c40*/  ISETP.GE.AND P6, PT, R13, RZ, PT ;  /* 0x000000ff0d00720c */ /* 0x000fe20003fc6270 */
[----:B------:R-:W-:-:S04]  /*5c50*/  IMAD.HI.U32 R4, R2, R9, RZ ;  /* 0x0000000902047227 */ /* 0x000fc800078e00ff */
[----:B------:R-:W-:Y:S02]  /*5c60*/  IMAD.MOV R3, RZ, RZ, -R3 ;  /* 0x000000ffff037224 */ /* 0x000fe400078e0a03 */
[----:B------:R-:W-:Y:S01]  /*5c70*/  @!P5 IMAD.MOV R203, RZ, RZ, -R203 ;  /* 0x000000ffffcbd224 */ /* 0x000fe200078e0acb */
[C---:B------:R-:W-:Y:S01]  /*5c80*/  ISETP.GT.U32.AND P5, PT, R42.reuse, R212, PT ;  /* 0x000000d42a00720c */ /* 0x040fe20003fa4070 */
[----:B------:R-:W-:Y:S02]  /*5c90*/  IMAD.MOV R4, RZ, RZ, -R4 ;  /* 0x000000ffff047224 */ /* 0x000fe400078e0a04 */
[----:B------:R-:W-:Y:S02]  /*5ca0*/  IMAD R216, R42, R3, R7 ;  /* 0x000000032ad87224 */ /* 0x000fe400078e0207 */
[--C-:B------:R-:W-:Y:S01]  /*5cb0*/  @!P2 IMAD.IADD R211, R211, 0x1, -R42.reuse ;  /* 0x00000001d3d3a824 */ /* 0x100fe200078e0a2a */
[----:B------:R-:W-:Y:S01]  /*5cc0*/  ISETP.GE.AND P2, PT, R14, RZ, PT ;  /* 0x000000ff0e00720c */ /* 0x000fe20003f46270 */
[----:B------:R-:W-:Y:S01]  /*5cd0*/  @!P4 IMAD.IADD R214, R214, 0x1, -R42 ;  /* 0x00000001d6d6c824 */ /* 0x000fe200078e0a2a */
[----:B------:R-:W-:Y:S01]  /*5ce0*/  ISETP.GE.AND P4, PT, R10, RZ, PT ;  /* 0x000000ff0a00720c */ /* 0x000fe20003f86270 */
[----:B------:R-:W-:-:S02]  /*5cf0*/  IMAD R218, R42, R4, R9 ;  /* 0x000000042ada7224 */ /* 0x000fc400078e0209 */
[----:B------:R-:W-:Y:S01]  /*5d00*/  @!P1 IMAD.MOV R209, RZ, RZ, -R209 ;  /* 0x000000ffffd19224 */ /* 0x000fe200078e0ad1 */
[C---:B------:R-:W-:Y:S01]  /*5d10*/  ISETP.GT.U32.AND P1, PT, R42.reuse, R216, PT ;  /* 0x000000d82a00720c */ /* 0x040fe20003f24070 */
[----:B------:R-:W-:Y:S01]  /*5d20*/  @!P0 IMAD.MOV R207, RZ, RZ, -R207 ;  /* 0x000000ffffcf8224 */ /* 0x000fe200078e0acf */
[C---:B------:R-:W-:Y:S01]  /*5d30*/  ISETP.GT.U32.AND P0, PT, R42.reuse, R214, PT ;  /* 0x000000d62a00720c */ /* 0x040fe20003f04070 */
[----:B------:R-:W-:Y:S01]  /*5d40*/  @!P6 IMAD.MOV R211, RZ, RZ, -R211 ;  /* 0x000000ffffd3e224 */ /* 0x000fe200078e0ad3 */
[----:B------:R-:W-:Y:S01]  /*5d50*/  ISETP.GT.U32.AND P6, PT, R42, R218, PT ;  /* 0x000000da2a00720c */ /* 0x000fe20003fc4070 */
[--C-:B------:R-:W-:Y:S01]  /*5d60*/  @!P5 IMAD.IADD R212, R212, 0x1, -R42.reuse ;  /* 0x00000001d4d4d824 */ /* 0x100fe200078e0a2a */
[----:B------:R-:W-:Y:S01]  /*5d70*/  ISETP.GE.AND P5, PT, R15, RZ, PT ;  /* 0x000000ff0f00720c */ /* 0x000fe20003fa6270 */
[----:B------:R-:W-:Y:S02]  /*5d80*/  VIADD R3, R0, 0x88 ;  /* 0x0000008800037836 */ /* 0x000fe40000000000 */
[----:B------:R-:W-:Y:S01]  /*5d90*/  @!P3 IMAD.MOV R205, RZ, RZ, -R205 ;  /* 0x000000ffffcdb224 */ /* 0x000fe200078e0acd */
[----:B------:R-:W-:Y:S01]  /*5da0*/  ISETP.GT.U32.AND P3, PT, R42, R212, PT ;  /* 0x000000d42a00720c */ /* 0x000fe20003f64070 */
[----:B------:R-:W-:Y:S01]  /*5db0*/  VIADD R4, R0, 0x87 ;  /* 0x0000008700047836 */ /* 0x000fe20000000000 */
[----:B------:R-:W-:Y:S01]  /*5dc0*/  IABS R219, R3 ;  /* 0x0000000300db7213 */ /* 0x000fe20000000000 */
[----:B------:R-:W-:-:S02]  /*5dd0*/  @!P1 IMAD.IADD R216, R216, 0x1, -R42 ;  /* 0x00000001d8d89824 */ /* 0x000fc400078e0a2a */
[--C-:B------:R-:W-:Y:S01]  /*5de0*/  @!P0 IMAD.IADD R214, R214, 0x1, -R42.reuse ;  /* 0x00000001d6d68824 */ /* 0x100fe200078e0a2a */
[----:B------:R-:W-:Y:S01]  /*5df0*/  ISETP.GE.AND P0, PT, R3, RZ, PT ;  /* 0x000000ff0300720c */ /* 0x000fe20003f06270 */
[--C-:B------:R-:W-:Y:S01]  /*5e00*/  @!P6 IMAD.IADD R218, R218, 0x1, -R42.reuse ;  /* 0x00000001dadae824 */ /* 0x100fe200078e0a2a */
[----:B------:R-:W-:Y:S01]  /*5e10*/  ISETP.GT.U32.AND P6, PT, R42, R216, PT ;  /* 0x000000d82a00720c */ /* 0x000fe20003fc4070 */
[----:B------:R-:W-:Y:S01]  /*5e20*/  IMAD.HI.U32 R3, R2, R219, RZ ;  /* 0x000000db02037227 */ /* 0x000fe200078e00ff */
[----:B------:R-:W-:Y:S02]  /*5e30*/  IABS R221, R4 ;  /* 0x0000000400dd7213 */ /* 0x000fe40000000000 */
[----:B------:R-:W-:Y:S01]  /*5e40*/  ISETP.GE.AND P1, PT, R4, RZ, PT ;  /* 0x000000ff0400720c */ /* 0x000fe20003f26270 */
[----:B------:R-:W-:Y:S02]  /*5e50*/  IMAD.MOV R3, RZ, RZ, -R3 ;  /* 0x000000ffff037224 */ /* 0x000fe400078e0a03 */
[----:B------:R-:W-:Y:S01]  /*5e60*/  @!P3 IMAD.IADD R212, R212, 0x1, -R42 ;  /* 0x00000001d4d4b824 */ /* 0x000fe200078e0a2a */
[----:B------:R-:W-:Y:S01]  /*5e70*/  ISETP.GE.AND P3, PT, R11, RZ, PT ;  /* 0x000000ff0b00720c */ /* 0x000fe20003f66270 */
[----:B------:R-:W-:-:S02]  /*5e80*/  IMAD R219, R42, R3, R219 ;  /* 0x000000032adb7224 */ /* 0x000fc400078e02db */
[----:B------:R-:W-:-:S04]  /*5e90*/  IMAD.HI.U32 R4, R2, R221, RZ ;  /* 0x000000dd02047227 */ /* 0x000fc800078e00ff */
[----:B------:R-:W-:Y:S01]  /*5ea0*/  @!P2 IMAD.MOV R212, RZ, RZ, -R212 ;  /* 0x000000ffffd4a224 */ /* 0x000fe200078e0ad4 */
[----:B------:R-:W-:Y:S01]  /*5eb0*/  ISETP.GT.U32.AND P2, PT, R42, R218, PT ;  /* 0x000000da2a00720c */ /* 0x000fe20003f44070 */
[----:B------:R-:W-:Y:S01]  /*5ec0*/  @!P6 IMAD.IADD R216, R216, 0x1, -R42 ;  /* 0x00000001d8d8e824 */ /* 0x000fe200078e0a2a */
[----:B------:R-:W-:Y:S01]  /*5ed0*/  ISETP.GT.U32.AND P6, PT, R42, R219, PT ;  /* 0x000000db2a00720c */ /* 0x000fe20003fc4070 */
[----:B------:R-:W-:Y:S02]  /*5ee0*/  IMAD.MOV R4, RZ, RZ, -R4 ;  /* 0x000000ffff047224 */ /* 0x000fe400078e0a04 */
[----:B------:R-:W-:Y:S02]  /*5ef0*/  VIADD R7, R0, 0x86 ;  /* 0x0000008600077836 */ /* 0x000fe40000000000 */
[----:B------:R-:W-:Y:S02]  /*5f00*/  IMAD R221, R42, R4, R221 ;  /* 0x000000042add7224 */ /* 0x000fe400078e02dd */
[----:B------:R-:W-:Y:S01]  /*5f10*/  VIADD R3, R0, 0x85 ;  /* 0x0000008500037836 */ /* 0x000fe20000000000 */
[----:B------:R-:W-:Y:S01]  /*5f20*/  IABS R223, R7 ;  /* 0x0000000700df7213 */ /* 0x000fe20000000000 */
[----:B------:R-:W-:Y:S01]  /*5f30*/  @!P4 IMAD.MOV R216, RZ, RZ, -R216 ;  /* 0x000000ffffd8c224 */ /* 0x000fe200078e0ad8 */
[----:B------:R-:W-:Y:S01]  /*5f40*/  ISETP.GT.U32.AND P4, PT, R42, R221, PT ;  /* 0x000000dd2a00720c */ /* 0x000fe20003f84070 */
[--C-:B------:R-:W-:Y:S01]  /*5f50*/  @!P2 IMAD.IADD R218, R218, 0x1, -R42.reuse ;  /* 0x00000001dadaa824 */ /* 0x100fe200078e0a2a */
[----:B------:R-:W-:Y:S01]  /*5f60*/  ISETP.GE.AND P2, PT, R3, RZ, PT ;  /* 0x000000ff0300720c */ /* 0x000fe20003f46270 */
[----:B------:R-:W-:Y:S01]  /*5f70*/  @!P6 IMAD.IADD R219, R219, 0x1, -R42 ;  /* 0x00000001dbdbe824 */ /* 0x000fe200078e0a2a */
[----:B------:R-:W-:Y:S01]  /*5f80*/  IABS R225, R3 ;  /* 0x0000000300e17213 */ /* 0x000fe20000000000 */
[----:B------:R-:W-:-:S02]  /*5f90*/  VIADD R4, R0, 0x84 ;  /* 0x0000008400047836 */ /* 0x000fc40000000000 */
[----:B------:R-:W-:Y:S01]  /*5fa0*/  IMAD.HI.U32 R3, R2, R223, RZ ;  /* 0x000000df02037227 */ /* 0x000fe200078e00ff */
[----:B------:R-:W-:-:S03]  /*5fb0*/  ISETP.GT.U32.AND P6, PT, R42, R219, PT ;  /* 0x000000db2a00720c */ /* 0x000fc60003fc4070 */
[----:B------:R-:W-:Y:S01]  /*5fc0*/  @!P5 IMAD.MOV R214, RZ, RZ, -R214 ;  /* 0x000000ffffd6d224 */ /* 0x000fe200078e0ad6 */
[----:B------:R-:W-:Y:S01]  /*5fd0*/  ISETP.GE.AND P5, PT, R7, RZ, PT ;  /* 0x000000ff0700720c */ /* 0x000fe20003fa6270 */
[----:B------:R-:W-:Y:S01]  /*5fe0*/  @!P3 IMAD.MOV R218, RZ, RZ, -R218 ;  /* 0x000000ffffdab224 */ /* 0x000fe200078e0ada */
[----:B------:R-:W-:Y:S01]  /*5ff0*/  ISETP.GE.AND P3, PT, R4, RZ, PT ;  /* 0x000000ff0400720c */ /* 0x000fe20003f66270 */
[----:B------:R-:W-:Y:S01]  /*6000*/  IMAD.MOV R7, RZ, RZ, -R3 ;  /* 0x000000ffff077224 */ /* 0x000fe200078e0a03 */
[----:B------:R-:W-:Y:S01]  /*6010*/  IABS R4, R4 ;  /* 0x0000000400047213 */ /* 0x000fe20000000000 */
[----:B------:R-:W-:-:S04]  /*6020*/  IMAD.HI.U32 R3, R2, R225, RZ ;  /* 0x000000e102037227 */ /* 0x000fc800078e00ff */
[----:B------:R-:W-:Y:S02]  /*6030*/  VIADD R8, R0, 0x83 ;  /* 0x0000008300087836 */ /* 0x000fe40000000000 */
[----:B------:R-:W-:Y:S02]  /*6040*/  @!P4 IMAD.IADD R221, R221, 0x1, -R42 ;  /* 0x00000001ddddc824 */ /* 0x000fe400078e0a2a */
[C---:B------:R-:W-:Y:S01]  /*6050*/  IMAD R223, R42.reuse, R7, R223 ;  /* 0x000000072adf7224 */ /* 0x040fe200078e02df */
[----:B------:R-:W-:Y:S01]  /*6060*/  IABS R9, R8 ;  /* 0x0000000800097213 */ /* 0x000fe20000000000 */
[----:B------:R-:W-:Y:S01]  /*6070*/  IMAD.MOV R3, RZ, RZ, -R3 ;  /* 0x000000ffff037224 */ /* 0x000fe200078e0a03 */
[C---:B------:R-:W-:Y:S01]  /*6080*/  ISETP.GT.U32.AND P4, PT, R42.reuse, R221, PT ;  /* 0x000000dd2a00720c */ /* 0x040fe20003f84070 */
[----:B------:R-:W-:Y:S02]  /*6090*/  IMAD.MOV.U32 R7, RZ, RZ, R4 ;  /* 0x000000ffff077224 */ /* 0x000fe400078e0004 */
[----:B------:R-:W-:-:S02]  /*60a0*/  IMAD R225, R42, R3, R225 ;  /* 0x000000032ae17224 */ /* 0x000fc400078e02e1 */
[----:B------:R-:W-:-:S04]  /*60b0*/  IMAD.HI.U32 R3, R2, R7, RZ ;  /* 0x0000000702037227 */ /* 0x000fc800078e00ff */
[----:B------:R-:W-:Y:S01]  /*60c0*/  @!P6 IMAD.IADD R219, R219, 0x1, -R42 ;  /* 0x00000001dbdbe824 */ /* 0x000fe200078e0a2a */
[----:B------:R-:W-:Y:S01]  /*60d0*/  ISETP.GT.U32.AND P6, PT, R42, R223, PT ;  /* 0x000000df2a00720c */ /* 0x000fe20003fc4070 */
[----:B------:R-:W-:-:S04]  /*60e0*/  IMAD.HI.U32 R4, R2, R9, RZ ;  /* 0x0000000902047227 */ /* 0x000fc800078e00ff */
[----:B------:R-:W-:Y:S02]  /*60f0*/  IMAD.MOV R3, RZ, RZ, -R3 ;  /* 0x000000ffff037224 */ /* 0x000fe400078e0a03 */
[----:B------:R-:W-:Y:S02]  /*6100*/  IMAD.MOV R4, RZ, RZ, -R4 ;  /* 0x000000ffff047224 */ /* 0x000fe400078e0a04 */
[C---:B------:R-:W-:Y:S02]  /*6110*/  IMAD R226, R42.reuse, R3, R7 ;  /* 0x000000032ae27224 */ /* 0x040fe400078e0207 */
[C---:B------:R-:W-:Y:S02]  /*6120*/  IMAD R228, R42.reuse, R4, R9 ;  /* 0x000000042ae47224 */ /* 0x040fe400078e0209 */
[----:B------:R-:W-:Y:S01]  /*6130*/  @!P4 IMAD.IADD R221, R221, 0x1, -R42 ;  /* 0x00000001ddddc824 */ /* 0x000fe200078e0a2a */
[----:B------:R-:W-:Y:S01]  /*6140*/  ISETP.GT.U32.AND P4, PT, R42, R226, PT ;  /* 0x000000e22a00720c */ /* 0x000fe20003f84070 */
[----:B------:R-:W-:-:S02]  /*6150*/  VIADD R10, R0, 0x82 ;  /* 0x00000082000a7836 */ /* 0x000fc40000000000 */
[----:B------:R-:W-:Y:S01]  /*6160*/  @!P6 IMAD.IADD R223, R223, 0x1, -R42 ;  /* 0x00000001dfdfe824 */ /* 0x000fe200078e0a2a */
[----:B------:R-:W-:Y:S01]  /*6170*/  ISETP.GT.U32.AND P6, PT, R42, R228, PT ;  /* 0x000000e42a00720c */ /* 0x000fe20003fc4070 */
[----:B------:R-:W-:Y:S01]  /*6180*/  VIADD R9, R0, 0x81 ;  /* 0x0000008100097836 */ /* 0x000fe20000000000 */
[----:B------:R-:W-:Y:S01]  /*6190*/  IABS R11, R10 ;  /* 0x0000000a000b7213 */ /* 0x000fe20000000000 */
[----:B------:R-:W-:Y:S01]  /*61a0*/  @!P0 IMAD.MOV R219, RZ, RZ, -R219 ;  /* 0x000000ffffdb8224 */ /* 0x000fe200078e0adb */
[----:B------:R-:W-:Y:S01]  /*61b0*/  ISETP.GT.U32.AND P0, PT, R42, R225, PT ;  /* 0x000000e12a00720c */ /* 0x000fe20003f04070 */
[----:B------:R-:W-:Y:S01]  /*61c0*/  VIADD R12, R0, 0x80 ;  /* 0x00000080000c7836 */ /* 0x000fe20000000000 */
[----:B------:R-:W-:Y:S01]  /*61d0*/  IABS R7, R9 ;  /* 0x0000000900077213 */ /* 0x000fe20000000000 */
[----:B------:R-:W-:-:S03]  /*61e0*/  IMAD.HI.U32 R3, R2, R11, RZ ;  /* 0x0000000b02037227 */ /* 0x000fc600078e00ff */
[----:B------:R-:W-:Y:S01]  /*61f0*/  IABS R233, R12 ;  /* 0x0000000c00e97213 */ /* 0x000fe20000000000 */
[--C-:B------:R-:W-:Y:S02]  /*6200*/  @!P4 IMAD.IADD R226, R226, 0x1, -R42.reuse ;  /* 0x00000001e2e2c824 */ /* 0x100fe400078e0a2a */
[----:B------:R-:W-:Y:S02]  /*6210*/  IMAD.MOV R3, RZ, RZ, -R3 ;  /* 0x000000ffff037224 */ /* 0x000fe400078e0a03 */
[----:B------:R-:W-:Y:S01]  /*6220*/  @!P6 IMAD.IADD R228, R228, 0x1, -R42 ;  /* 0x00000001e4e4e824 */ /* 0x000fe200078e0a2a */
[C---:B------:R-:W-:Y:S01]  /*6230*/  ISETP.GT.U32.AND P6, PT, R42.reuse, R226, PT ;  /* 0x000000e22a00720c */ /* 0x040fe20003fc4070 */
[----:B------:R-:W-:Y:S02]  /*6240*/  IMAD R230, R42, R3, R11 ;  /* 0x000000032ae67224 */ /* 0x000fe400078e020b */
[----:B------:R-:W-:-:S04]  /*6250*/  IMAD.HI.U32 R3, R2, R7, RZ ;  /* 0x0000000702037227 */ /* 0x000fc800078e00ff */
[----:B------:R-:W-:Y:S02]  /*6260*/  IMAD.MOV R3, RZ, RZ, -R3 ;  /* 0x000000ffff037224 */ /* 0x000fe400078e0a03 */
[--C-:B------:R-:W-:Y:S01]  /*6270*/  @!P0 IMAD.IADD R225, R225, 0x1, -R42.reuse ;  /* 0x00000001e1e18824 */ /* 0x100fe200078e0a2a */
[C---:B------:R-:W-:Y:S01]  /*6280*/  ISETP.GT.U32.AND P0, PT, R42.reuse, R223, PT ;  /* 0x000000df2a00720c */ /* 0x040fe20003f04070 */
[----:B------:R-:W-:Y:S02]  /*6290*/  IMAD R232, R42, R3, R7 ;  /* 0x000000032ae87224 */ /* 0x000fe400078e0207 */
[----:B------:R-:W-:Y:S01]  /*62a0*/  @!P6 IMAD.IADD R226, R226, 0x1, -R42 ;  /* 0x00000001e2e2e824 */ /* 0x000fe200078e0a2a */
[----:B------:R-:W-:Y:S01]  /*62b0*/  ISETP.GT.U32.AND P4, PT, R42, R225, PT ;  /* 0x000000e12a00720c */ /* 0x000fe20003f84070 */
[----:B------:R-:W-:Y:S01]  /*62c0*/  VIADD R7, R0, 0x7e ;  /* 0x0000007e00077836 */ /* 0x000fe20000000000 */
[----:B------:R-:W-:Y:S01]  /*62d0*/  ISETP.GT.U32.AND P6, PT, R42, R232, PT ;  /* 0x000000e82a00720c */ /* 0x000fe20003fc4070 */
[----:B------:R-:W-:-:S03]  /*62e0*/  IMAD.HI.U32 R3, R2, R233, RZ ;  /* 0x000000e902037227 */ /* 0x000fc600078e00ff */
[----:B------:R-:W-:Y:S01]  /*62f0*/  IABS R237, R7 ;  /* 0x0000000700ed7213 */ /* 0x000fe20000000000 */
[----:B------:R-:W-:Y:S02]  /*6300*/  IMAD.MOV R3, RZ, RZ, -R3 ;  /* 0x000000ffff037224 */ /* 0x000fe400078e0a03 */
[----:B------:R-:W-:Y:S02]  /*6310*/  VIADD R11, R0, 0x7f ;  /* 0x0000007f000b7836 */ /* 0x000fe40000000000 */
[----:B------:R-:W-:Y:S02]  /*6320*/  IMAD R233, R42, R3, R233 ;  /* 0x000000032ae97224 */ /* 0x000fe400078e02e9 */
[----:B------:R-:W-:Y:S01]  /*6330*/  IMAD.HI.U32 R3, R2, R237, RZ ;  /* 0x000000ed02037227 */ /* 0x000fe200078e00ff */
[----:B------:R-:W-:-:S03]  /*6340*/  IABS R235, R11 ;  /* 0x0000000b00eb7213 */ /* 0x000fc60000000000 */
[--C-:B------:R-:W-:Y:S02]  /*6350*/  @!P6 IMAD.IADD R232, R232, 0x1, -R42.reuse ;  /* 0x00000001e8e8e824 */ /* 0x100fe400078e0a2a */
[----:B------:R-:W-:Y:S01]  /*6360*/  @!P1 IMAD.MOV R221, RZ, RZ, -R221 ;  /* 0x000000ffffdd9224 */ /* 0x000fe200078e0add */
[C---:B------:R-:W-:Y:S01]  /*6370*/  ISETP.GT.U32.AND P1, PT, R42.reuse, R228, PT ;  /* 0x000000e42a00720c */ /* 0x040fe20003f24070 */
[--C-:B------:R-:W-:Y:S01]  /*6380*/  @!P0 IMAD.IADD R223, R223, 0x1, -R42.reuse ;  /* 0x00000001dfdf8824 */ /* 0x100fe200078e0a2a */
[C---:B------:R-:W-:Y:S01]  /*6390*/  ISETP.GT.U32.AND P6, PT, R42.reuse, R232, PT ;  /* 0x000000e82a00720c */ /* 0x040fe20003fc4070 */
[----:B------:R-:W-:Y:S01]  /*63a0*/  IMAD.MOV R3, RZ, RZ, -R3 ;  /* 0x000000ffff037224 */ /* 0x000fe200078e0a03 */
[----:B------:R-:W-:Y:S01]  /*63b0*/  ISETP.GT.U32.AND P0, PT, R42, R230, PT ;  /* 0x000000e62a00720c */ /* 0x000fe20003f04070 */
[----:B------:R-:W-:Y:S01]  /*63c0*/  @!P4 IMAD.IADD R225, R225, 0x1, -R42 ;  /* 0x00000001e1e1c824 */ /* 0x000fe200078e0a2a */
[----:B------:R-:W-:Y:S01]  /*63d0*/  ISETP.GE.AND P4, PT, R8, RZ, PT ;  /* 0x000000ff0800720c */ /* 0x000fe20003f86270 */
[----:B------:R-:W-:-:S04]  /*63e0*/  IMAD.HI.U32 R4, R2, R235, RZ ;  /* 0x000000eb02047227 */ /* 0x000fc800078e00ff */
[C---:B------:R-:W-:Y:S02]  /*63f0*/  IMAD R237, R42.reuse, R3, R237 ;  /* 0x000000032aed7224 */ /* 0x040fe400078e02ed */
[----:B------:R-:W-:Y:S01]  /*6400*/  @!P2 IMAD.MOV R225, RZ, RZ, -R225 ;  /* 0x000000ffffe1a224 */ /* 0x000fe200078e0ae1 */
[----:B------:R-:W-:Y:S01]  /*6410*/  ISETP.GT.U32.AND P2, PT, R42, R233, PT ;  /* 0x000000e92a00720c */ /* 0x000fe20003f44070 */
[----:B------:R-:W-:Y:S02]  /*6420*/  IMAD.MOV R4, RZ, RZ, -R4 ;  /* 0x000000ffff047224 */ /* 0x000fe400078e0a04 */
[--C-:B------:R-:W-:Y:S01]  /*6430*/  @!P6 IMAD.IADD R232, R232, 0x1, -R42.reuse ;  /* 0x00000001e8e8e824 */ /* 0x100fe200078e0a2a */
[----:B------:R-:W-:Y:S01]  /*6440*/  ISETP.GT.U32.AND P6, PT, R42, R237, PT ;  /* 0x000000ed2a00720c */ /* 0x000fe20003fc4070 */
[--C-:B------:R-:W-:Y:S01]  /*6450*/  @!P1 IMAD.IADD R228, R228, 0x1, -R42.reuse ;  /* 0x00000001e4e49824 */ /* 0x100fe200078e0a2a */
[----:B------:R-:W-:Y:S01]  /*6460*/  ISETP.GE.AND P1, PT, R10, RZ, PT ;  /* 0x000000ff0a00720c */ /* 0x000fe20003f26270 */
[----:B------:R-:W-:Y:S01]  /*6470*/  @!P0 IMAD.IADD R230, R230, 0x1, -R42 ;  /* 0x00000001e6e68824 */ /* 0x000fe200078e0a2a */
[----:B------:R-:W-:Y:S01]  /*6480*/  ISETP.GE.AND P0, PT, R9, RZ, PT ;  /* 0x000000ff0900720c */ /* 0x000fe20003f06270 */
[----:B------:R-:W-:-:S02]  /*6490*/  IMAD R235, R42, R4, R235 ;  /* 0x000000042aeb7224 */ /* 0x000fc400078e02eb */
[----:B------:R-:W-:Y:S02]  /*64a0*/  VIADD R8, R0, 0x7d ;  /* 0x0000007d00087836 */ /* 0x000fe40000000000 */
[----:B------:R-:W-:Y:S01]  /*64b0*/  @!P5 IMAD.MOV R223, RZ, RZ, -R223 ;  /* 0x000000ffffdfd224 */ /* 0x000fe200078e0adf */
[C---:B------:R-:W-:Y:S01]  /*64c0*/  ISETP.GT.U32.AND P5, PT, R42.reuse, R230, PT ;  /* 0x000000e62a00720c */ /* 0x040fe20003fa4070 */
[----:B------:R-:W-:Y:S01]  /*64d0*/  @!P4 IMAD.MOV R228, RZ, RZ, -R228 ;  /* 0x000000ffffe4c224 */ /* 0x000fe200078e0ae4 */
[----:B------:R-:W-:Y:S01]  /*64e0*/  ISETP.GT.U32.AND P4, PT, R42, R235, PT ;  /* 0x000000eb2a00720c */ /* 0x000fe20003f84070 */
[----:B------:R-:W-:Y:S01]  /*64f0*/  VIADD R10, R0, 0x7c ;  /* 0x0000007c000a7836 */ /* 0x000fe20000000000 */
[----:B------:R-:W-:Y:S01]  /*6500*/  IABS R239, R8 ;  /* 0x0000000800ef7213 */ /* 0x000fe20000000000 */
[--C-:B------:R-:W-:Y:S01]  /*6510*/  @!P2 IMAD.IADD R233, R233, 0x1, -R42.reuse ;  /* 0x00000001e9e9a824 */ /* 0x100fe200078e0a2a */
[----:B------:R-:W-:Y:S01]  /*6520*/  ISETP.GE.AND P2, PT, R7, RZ, PT ;  /* 0x000000ff0700720c */ /* 0x000fe20003f46270 */
[----:B------:R-:W-:Y:S01]  /*6530*/  @!P6 IMAD.IADD R237, R237, 0x1, -R42 ;  /* 0x00000001edede824 */ /* 0x000fe200078e0a2a */
[----:B------:R-:W-:Y:S01]  /*6540*/  IABS R7, R10 ;  /* 0x0000000a00077213 */ /* 0x000fe20000000000 */
[----:B------:R-:W-:-:S03]  /*6550*/  IMAD.HI.U32 R3, R2, R239, RZ ;  /* 0x000000ef02037227 */ /* 0x000fc600078e00ff */
[----:B------:R-:W-:Y:S01]  /*6560*/  ISETP.GT.U32.AND P6, PT, R42, R237, PT ;  /* 0x000000ed2a00720c */ /* 0x000fe20003fc4070 */
[----:B------:R-:W-:Y:S02]  /*6570*/  IMAD.MOV R4, RZ, RZ, -R3 ;  /* 0x000000ffff047224 */ /* 0x000fe400078e0a03 */
[----:B------:R-:W-:-:S04]  /*6580*/  IMAD.HI.U32 R3, R2, R7, RZ ;  /* 0x0000000702037227 */ /* 0x000fc800078e00ff */
[--C-:B------:R-:W-:Y:S01]  /*6590*/  @!P5 IMAD.IADD R230, R230, 0x1, -R42.reuse ;  /* 0x00000001e6e6d824 */ /* 0x100fe200078e0a2a */
[----:B------:R-:W-:Y:S01]  /*65a0*/  ISETP.GE.AND P5, PT, R11, RZ, PT ;  /* 0x000000ff0b00720c */ /* 0x000fe20003fa6270 */
[----:B------:R-:W-:Y:S01]  /*65b0*/  @!P4 IMAD.IADD R235, R235, 0x1, -R42 ;  /* 0x00000001ebebc824 */ /* 0x000fe200078e0a2a */
[C---:B------:R-:W-:Y:S01]  /*65c0*/  ISETP.GT.U32.AND P4, PT, R42.reuse, R233, PT ;  /* 0x000000e92a00720c */ /* 0x040fe20003f84070 */
[----:B------:R-:W-:Y:S02]  /*65d0*/  IMAD.MOV R3, RZ, RZ, -R3 ;  /* 0x000000ffff037224 */ /* 0x000fe400078e0a03 */
[----:B------:R-:W-:Y:S01]  /*65e0*/  @!P1 IMAD.MOV R230, RZ, RZ, -R230 ;  /* 0x000000ffffe69224 */ /* 0x000fe200078e0ae6 */
[C---:B------:R-:W-:Y:S01]  /*65f0*/  ISETP.GT.U32.AND P1, PT, R42.reuse, R235, PT ;  /* 0x000000eb2a00720c */ /* 0x040fe20003f24070 */
[----:B------:R-:W-:Y:S02]  /*6600*/  IMAD R240, R42, R3, R7 ;  /* 0x000000032af07224 */ /* 0x000fe400078e0207 */
[----:B------:R-:W-:Y:S01]  /*6610*/  @!P3 IMAD.MOV R226, RZ, RZ, -R226 ;  /* 0x000000ffffe2b224 */ /* 0x000fe200078e0ae2 */
[----:B------:R-:W-:Y:S01]  /*6620*/  ISETP.GE.AND P3, PT, R12, RZ, PT ;  /* 0x000000ff0c00720c */ /* 0x000fe20003f66270 */
[----:B------:R-:W-:Y:S01]  /*6630*/  @!P6 IMAD.IADD R237, R237, 0x1, -R42 ;  /* 0x00000001edede824 */ /* 0x000fe200078e0a2a */
[----:B------:R-:W-:Y:S01]  /*6640*/  ISETP.GT.U32.AND P6, PT, R42, R240, PT ;  /* 0x000000f02a00720c */ /* 0x000fe20003fc4070 */
[----:B------:R-:W-:-:S02]  /*6650*/  VIADD R12, R0, 0x7b ;  /* 0x0000007b000c7836 */ /* 0x000fc40000000000 */
[----:B------:R-:W-:Y:S02]  /*6660*/  IMAD R239, R42, R4, R239 ;  /* 0x000000042aef7224 */ /* 0x000fe400078e02ef */
[--C-:B------:R-:W-:Y:S01]  /*6670*/  @!P4 IMAD.IADD R233, R233, 0x1, -R42.reuse ;  /* 0x00000001e9e9c824 */ /* 0x100fe200078e0a2a */
[----:B------:R-:W-:Y:S01]  /*6680*/  IABS R9, R12 ;  /* 0x0000000c00097213 */ /* 0x000fe20000000000 */
[----:B------:R-:W-:Y:S01]  /*6690*/  @!P1 IMAD.IADD R235, R235, 0x1, -R42 ;  /* 0x00000001ebeb9824 */ /* 0x000fe200078e0a2a */
[----:B------:R-:W-:Y:S01]  /*66a0*/  ISETP.GE.AND P1, PT, R8, RZ, PT ;  /* 0x000000ff0800720c */ /* 0x000fe20003f26270 */
[----:B------:R-:W-:Y:S01]  /*66b0*/  VIADD R8, R0, 0x79 ;  /* 0x0000007900087836 */ /* 0x000fe20000000000 */
[----:B------:R-:W-:Y:S01]  /*66c0*/  ISETP.GT.U32.AND P4, PT, R42, R239, PT ;  /* 0x000000ef2a00720c */ /* 0x000fe20003f84070 */
[----:B------:R-:W-:-:S03]  /*66d0*/  IMAD.HI.U32 R3, R2, R9, RZ ;  /* 0x0000000902037227 */ /* 0x000fc600078e00ff */
[----:B------:R-:W-:Y:S01]  /*66e0*/  IABS R7, R8 ;  /* 0x0000000800077213 */ /* 0x000fe20000000000 */
[----:B------:R-:W-:Y:S02]  /*66f0*/  @!P6 IMAD.IADD R240, R240, 0x1, -R42 ;  /* 0x00000001f0f0e824 */ /* 0x000fe400078e0a2a */
[----:B------:R-:W-:Y:S02]  /*6700*/  VIADD R13, R0, 0x7a ;  /* 0x0000007a000d7836 */ /* 0x000fe40000000000 */
[----:B------:R-:W-:Y:S02]  /*6710*/  IMAD.MOV R3, RZ, RZ, -R3 ;  /* 0x000000ffff037224 */ /* 0x000fe400078e0a03 */
[----:B------:R-:W-:Y:S01]  /*6720*/  @!P3 IMAD.MOV R233, RZ, RZ, -R233 ;  /* 0x000000ffffe9b224 */ /* 0x000fe200078e0ae9 */
[C---:B------:R-:W-:Y:S01]  /*6730*/  ISETP.GT.U32.AND P3, PT, R42.reuse, R240, PT ;  /* 0x000000f02a00720c */ /* 0x040fe20003f64070 */
[----:B------:R-:W-:Y:S01]  /*6740*/  IMAD R242, R42, R3, R9 ;  /* 0x000000032af27224 */ /* 0x000fe200078e0209 */
[----:B------:R-:W-:Y:S01]  /*6750*/  IABS R11, R13 ;  /* 0x0000000d000b7213 */ /* 0x000fe20000000000 */
[----:B------:R-:W-:-:S03]  /*6760*/  IMAD.HI.U32 R3, R2, R7, RZ ;  /* 0x0000000702037227 */ /* 0x000fc600078e00ff */
[----:B------:R-:W-:Y:S01]  /*6770*/  ISETP.GT.U32.AND P6, PT, R42, R242, PT ;  /* 0x000000f22a00720c */ /* 0x000fe20003fc4070 */
[----:B------:R-:W-:Y:S02]  /*6780*/  IMAD.MOV R3, RZ, RZ, -R3 ;  /* 0x000000ffff037224 */ /* 0x000fe400078e0a03 */
[----:B------:R-:W-:-:S04]  /*6790*/  IMAD.HI.U32 R4, R2, R11, RZ ;  /* 0x0000000b02047227 */ /* 0x000fc800078e00ff */
[----:B------:R-:W-:Y:S01]  /*67a0*/  @!P4 IMAD.IADD R239, R239, 0x1, -R42 ;  /* 0x00000001efefc824 */ /* 0x000fe200078e0a2a */
[----:B------:R-:W-:Y:S01]  /*67b0*/  ISETP.GE.AND P4, PT, R10, RZ, PT ;  /* 0x000000ff0a00720c */ /* 0x000fe20003f86270 */
[----:B------:R-:W-:Y:S02]  /*67c0*/  IMAD R246, R42, R3, R7 ;  /* 0x000000032af67224 */ /* 0x000fe400078e0207 */
[----:B------:R-:W-:Y:S02]  /*67d0*/  IMAD.MOV R4, RZ, RZ, -R4 ;  /* 0x000000ffff047224 */ /* 0x000fe400078e0a04 */
[----:B------:R-:W-:Y:S02]  /*67e0*/  VIADD R10, R0, 0x78 ;  /* 0x00000078000a7836 */ /* 0x000fe40000000000 */
[----:B------:R-:W-:Y:S01]  /*67f0*/  @!P3 IMAD.IADD R240, R240, 0x1, -R42 ;  /* 0x00000001f0f0b824 */ /* 0x000fe200078e0a2a */
[C---:B------:R-:W-:Y:S01]  /*6800*/  ISETP.GT.U32.AND P3, PT, R42.reuse, R246, PT ;  /* 0x000000f62a00720c */ /* 0x040fe20003f64070 */
[----:B------:R-:W-:Y:S01]  /*6810*/  IMAD R244, R42, R4, R11 ;  /* 0x000000042af47224 */ /* 0x000fe200078e020b */
[----:B------:R-:W-:Y:S01]  /*6820*/  IABS R4, R10 ;  /* 0x0000000a00047213 */ /* 0x000fe20000000000 */
[----:B------:R-:W-:-:S02]  /*6830*/  @!P2 IMAD.MOV R237, RZ, RZ, -R237 ;  /* 0x000000ffffeda224 */ /* 0x000fc400078e0aed */
[----:B------:R-:W-:Y:S01]  /*6840*/  @!P0 IMAD.MOV R232, RZ, RZ, -R232 ;  /* 0x000000ffffe88224 */ /* 0x000fe200078e0ae8 */
[C---:B------:R-:W-:Y:S01]  /*6850*/  ISETP.GT.U32.AND P2, PT, R42.reuse, R244, PT ;  /* 0x000000f42a00720c */ /* 0x040fe20003f44070 */
[----:B------:R-:W-:Y:S01]  /*6860*/  IMAD.MOV.U32 R7, RZ, RZ, R4 ;  /* 0x000000ffff077224 */ /* 0x000fe200078e0004 */
[----:B------:R-:W-:Y:S01]  /*6870*/  ISETP.GT.U32.AND P0, PT, R42, R239, PT ;  /* 0x000000ef2a00720c */ /* 0x000fe20003f04070 */
[----:B------:R-:W-:Y:S02]  /*6880*/  VIADD R4, R0, 0x77 ;  /* 0x0000007700047836 */ /* 0x000fe40000000000 */
[----:B------:R-:W-:-:S03]  /*6890*/  IMAD.HI.U32 R3, R2, R7, RZ ;  /* 0x0000000702037227 */ /* 0x000fc600078e00ff */
[----:B------:R-:W-:Y:S01]  /*68a0*/  IABS R9, R4 ;  /* 0x0000000400097213 */ /* 0x000fe20000000000 */
[--C-:B------:R-:W-:Y:S02]  /*68b0*/  @!P3 IMAD.IADD R246, R246, 0x1, -R42.reuse ;  /* 0x00000001f6f6b824 */ /* 0x100fe400078e0a2a */
[----:B------:R-:W-:Y:S02]  /*68c0*/  IMAD.MOV R3, RZ, RZ, -R3 ;  /* 0x000000ffff037224 */ /* 0x000fe400078e0a03 */
[--C-:B------:R-:W-:Y:S01]  /*68d0*/  @!P6 IMAD.IADD R242, R242, 0x1, -R42.reuse ;  /* 0x00000001f2f2e824 */ /* 0x100fe200078e0a2a */
[C---:B------:R-:W-:Y:S01]  /*68e0*/  ISETP.GT.U32.AND P3, PT, R42.reuse, R246, PT ;  /* 0x000000f62a00720c */ /* 0x040fe20003f64070 */
[----:B------:R-:W-:Y:S01]  /*68f0*/  IMAD R248, R42, R3, R7 ;  /* 0x000000032af87224 */ /* 0x000fe200078e0207 */
[----:B------:R-:W-:Y:S01]  /*6900*/  ISETP.GE.AND P6, PT, R8, RZ, PT ;  /* 0x000000ff0800720c */ /* 0x000fe20003fc6270 */
[----:B------:R-:W-:Y:S01]  /*6910*/  @!P2 IMAD.IADD R244, R244, 0x1, -R42 ;  /* 0x00000001f4f4a824 */ /* 0x000fe200078e0a2a */
[----:B------:R-:W-:Y:S01]  /*6920*/  ISETP.GT.U32.AND P2, PT, R42, R242, PT ;  /* 0x000000f22a00720c */ /* 0x000fe20003f44070 */
[----:B------:R-:W-:-:S04]  /*6930*/  IMAD.HI.U32 R3, R2, R9, RZ ;  /* 0x0000000902037227 */ /* 0x000fc800078e00ff */
[----:B------:R-:W-:Y:S02]  /*6940*/  IMAD.MOV R3, RZ, RZ, -R3 ;  /* 0x000000ffff037224 */ /* 0x000fe400078e0a03 */
[--C-:B------:R-:W-:Y:S01]  /*6950*/  @!P0 IMAD.IADD R239, R239, 0x1, -R42.reuse ;  /* 0x00000001efef8824 */ /* 0x100fe200078e0a2a */
[----:B------:R-:W-:Y:S01]  /*6960*/  ISETP.GE.AND P0, PT, R13, RZ, PT ;  /* 0x000000ff0d00720c */ /* 0x000fe20003f06270 */
[----:B------:R-:W-:Y:S02]  /*6970*/  IMAD R250, R42, R3, R9 ;  /* 0x000000032afa7224 */ /* 0x000fe400078e0209 */
[--C-:B------:R-:W-:Y:S02]  /*6980*/  @!P3 IMAD.IADD R246, R246, 0x1, -R42.reuse ;  /* 0x00000001f6f6b824 */ /* 0x100fe400078e0a2a */
[----:B------:R-:W-:Y:S01]  /*6990*/  VIADD R8, R0, 0x76 ;  /* 0x0000007600087836 */ /* 0x000fe20000000000 */
[C---:B------:R-:W-:Y:S01]  /*69a0*/  ISETP.GT.U32.AND P3, PT, R42.reuse, R250, PT ;  /* 0x000000fa2a00720c */ /* 0x040fe20003f64070 */
[----:B------:R-:W-:Y:S01]  /*69b0*/  @!P1 IMAD.MOV R239, RZ, RZ, -R239 ;  /* 0x000000ffffef9224 */ /* 0x000fe200078e0aef */
[----:B------:R-:W-:Y:S01]  /*69c0*/  ISETP.GT.U32.AND P1, PT, R42, R244, PT ;  /* 0x000000f42a00720c */ /* 0x000fe20003f24070 */
[----:B------:R-:W-:Y:S01]  /*69d0*/  @!P2 IMAD.IADD R242, R242, 0x1, -R42 ;  /* 0x00000001f2f2a824 */ /* 0x000fe200078e0a2a */
[----:B------:R-:W-:Y:S01]  /*69e0*/  ISETP.GT.U32.AND P2, PT, R42, R248, PT ;  /* 0x000000f82a00720c */ /* 0x000fe20003f44070 */
[----:B------:R-:W-:Y:S01]  /*69f0*/  @!P5 IMAD.MOV R235, RZ, RZ, -R235 ;  /* 0x000000ffffebd224 */ /* 0x000fe200078e0aeb */
[----:B------:R-:W-:Y:S01]  /*6a00*/  IABS R7, R8 ;  /* 0x0000000800077213 */ /* 0x000fe20000000000 */
[----:B------:R-:W-:Y:S01]  /*6a10*/  @!P4 IMAD.MOV R240, RZ, RZ, -R240 ;  /* 0x000000fffff0c224 */ /* 0x000fe200078e0af0 */
[----:B------:R-:W-:Y:S01]  /*6a20*/  ISETP.GE.AND P5, PT, R12, RZ, PT ;  /* 0x000000ff0c00720c */ /* 0x000fe20003fa6270 */
[----:B------:R-:W-:Y:S01]  /*6a30*/  VIADD R11, R0, 0x74 ;  /* 0x00000074000b7836 */ /* 0x000fe20000000000 */
[----:B------:R-:W-:Y:S01]  /*6a40*/  ISETP.GE.AND P4, PT, R10, RZ, PT ;  /* 0x000000ff0a00720c */ /* 0x000fe20003f86270 */
[----:B------:R-:W-:-:S02]  /*6a50*/  VIADD R10, R0, 0x75 ;  /* 0x00000075000a7836 */ /* 0x000fc40000000000 */
[----:B------:R-:W-:-:S03]  /*6a60*/  IMAD.HI.U32 R3, R2, R7, RZ ;  /* 0x0000000702037227 */ /* 0x000fc600078e00ff */
[----:B------:R-:W-:Y:S01]  /*6a70*/  IABS R9, R10 ;  /* 0x0000000a00097213 */ /* 0x000fe20000000000 */
[--C-:B------:R-:W-:Y:S02]  /*6a80*/  @!P3 IMAD.IADD R250, R250, 0x1, -R42.reuse ;  /* 0x00000001fafab824 */ /* 0x100fe400078e0a2a */
[--C-:B------:R-:W-:Y:S01]  /*6a90*/  @!P1 IMAD.IADD R244, R244, 0x1, -R42.reuse ;  /* 0x00000001f4f49824 */ /* 0x100fe200078e0a2a */
[----:B------:R-:W-:Y:S01]  /*6aa0*/  ISETP.GE.AND P1, PT, R4, RZ, PT ;  /* 0x000000ff0400720c */ /* 0x000fe20003f26270 */
[----:B------:R-:W-:Y:S01]  /*6ab0*/  IMAD.MOV R3, RZ, RZ, -R3 ;  /* 0x000000ffff037224 */ /* 0x000fe200078e0a03 */
[----:B------:R-:W-:Y:S01]  /*6ac0*/  IABS R4, R11 ;  /* 0x0000000b00047213 */ /* 0x000fe20000000000 */
[----:B------:R-:W-:Y:S01]  /*6ad0*/  @!P2 IMAD.IADD R248, R248, 0x1, -R42 ;  /* 0x00000001f8f8a824 */ /* 0x000fe200078e0a2a */
[C---:B------:R-:W-:Y:S01]  /*6ae0*/  ISETP.GT.U32.AND P3, PT, R42.reuse, R250, PT ;  /* 0x000000fa2a00720c */ /* 0x040fe20003f64070 */
[----:B------:R-:W-:Y:S01]  /*6af0*/  IMAD R50, R42, R3, R7 ;  /* 0x000000032a327224 */ /* 0x000fe200078e0207 */
[----:B------:R-:W-:Y:S01]  /*6b00*/  ISETP.GE.AND P2, PT, R8, RZ, PT ;  /* 0x000000ff0800720c */ /* 0x000fe20003f46270 */
[----:B------:R-:W-:Y:S01]  /*6b10*/  @!P5 IMAD.MOV R242, RZ, RZ, -R242 ;  /* 0x000000fffff2d224 */ /* 0x000fe200078e0af2 */
[----:B------:R-:W-:Y:S01]  /*6b20*/  ISETP.GT.U32.AND P5, PT, R42, R248, PT ;  /* 0x000000f82a00720c */ /* 0x000fe20003fa4070 */
[----:B------:R-:W-:-:S04]  /*6b30*/  IMAD.HI.U32 R3, R2, R9, RZ ;  /* 0x0000000902037227 */ /* 0x000fc800078e00ff */
[----:B------:R-:W-:Y:S02]  /*6b40*/  IMAD.MOV.U32 R7, RZ, RZ, R4 ;  /* 0x000000ffff077224 */ /* 0x000fe400078e0004 */
[----:B------:R-:W-:Y:S02]  /*6b50*/  IMAD.MOV R3, RZ, RZ, -R3 ;  /* 0x000000ffff037224 */ /* 0x000fe400078e0a03 */
[----:B------:R-:W-:-:S04]  /*6b60*/  IMAD.HI.U32 R4, R2, R7, RZ ;  /* 0x0000000702047227 */ /* 0x000fc800078e00ff */
[----:B------:R-:W-:Y:S01]  /*6b70*/  @!P0 IMAD.MOV R244, RZ, RZ, -R244 ;  /* 0x000000fffff48224 */ /* 0x000fe200078e0af4 */
[C---:B------:R-:W-:Y:S01]  /*6b80*/  ISETP.GT.U32.AND P0, PT, R42.reuse, R50, PT ;  /* 0x000000322a00720c */ /* 0x040fe20003f04070 */
[----:B------:R-:W-:Y:S02]  /*6b90*/  IMAD R124, R42, R3, R9 ;  /* 0x000000032a7c7224 */ /* 0x000fe400078e0209 */
[----:B------:R-:W-:Y:S02]  /*6ba0*/  IMAD.MOV R4, RZ, RZ, -R4 ;  /* 0x000000ffff047224 */ /* 0x000fe400078e0a04 */
[--C-:B------:R-:W-:Y:S01]  /*6bb0*/  @!P3 IMAD.IADD R250, R250, 0x1, -R42.reuse ;  /* 0x00000001fafab824 */ /* 0x100fe200078e0a2a */
[----:B------:R-:W-:Y:S01]  /*6bc0*/  ISETP.GT.U32.AND P3, PT, R42, R124, PT ;  /* 0x0000007c2a00720c */ /* 0x000fe20003f64070 */
[----:B------:R-:W-:Y:S01]  /*6bd0*/  @!P5 IMAD.IADD R248, R248, 0x1, -R42 ;  /* 0x00000001f8f8d824 */ /* 0x000fe200078e0a2a */
[----:B------:R-:W-:Y:S01]  /*6be0*/  ISETP.GE.AND P5, PT, R11, RZ, PT ;  /* 0x000000ff0b00720c */ /* 0x000fe20003fa6270 */
[----:B------:R-:W-:-:S02]  /*6bf0*/  IMAD R204, R42, R4, R7 ;  /* 0x000000042acc7224 */ /* 0x000fc400078e0207 */
[----:B------:R-:W-:Y:S02]  /*6c00*/  @!P4 IMAD.MOV R248, RZ, RZ, -R248 ;  /* 0x000000fffff8c224 */ /* 0x000fe400078e0af8 */
[----:B------:R-:W-:Y:S01]  /*6c10*/  VIADD R8, R0, 0x73 ;  /* 0x0000007300087836 */ /* 0x000fe20000000000 */
[----:B------:R-:W-:Y:S01]  /*6c20*/  ISETP.GT.U32.AND P4, PT, R42, R204, PT ;  /* 0x000000cc2a00720c */ /* 0x000fe20003f84070 */
[----:B------:R-:W-:Y:S02]  /*6c30*/  @!P0 IMAD.IADD R50, R50, 0x1, -R42 ;  /* 0x0000000132328824 */ /* 0x000fe400078e0a2a */
[----:B------:R-:W-:Y:S01]  /*6c40*/  @!P6 IMAD.MOV R246, RZ, RZ, -R246 ;  /* 0x000000fffff6e224 */ /* 0x000fe200078e0af6 */
[----:B------:R-:W-:Y:S01]  /*6c50*/  IABS R7, R8 ;  /* 0x0000000800077213 */ /* 0x000fe20000000000 */
[----:B------:R-:W-:Y:S01]  /*6c60*/  @!P3 IMAD.IADD R124, R124, 0x1, -R42 ;  /* 0x000000017c7cb824 */ /* 0x000fe200078e0a2a */
[----:B------:R-:W-:Y:S01]  /*6c70*/  ISETP.GT.U32.AND P0, PT, R42, R50, PT ;  /* 0x000000322a00720c */ /* 0x000fe20003f04070 */
[----:B------:R-:W-:Y:S01]  /*6c80*/  @!P1 IMAD.MOV R250, RZ, RZ, -R250 ;  /* 0x000000fffffa9224 */ /* 0x000fe200078e0afa */
[----:B------:R-:W-:Y:S01]  /*6c90*/  ISETP.GE.AND P6, PT, R10, RZ, PT ;  /* 0x000000ff0a00720c */ /* 0x000fe20003fc6270 */
[----:B------:R-:W-:Y:S01]  /*6ca0*/  VIADD R10, R0, 0x71 ;  /* 0x00000071000a7836 */ /* 0x000fe20000000000 */
[----:B------:R-:W-:Y:S01]  /*6cb0*/  ISETP.GT.U32.AND P3, PT, R42, R124, PT ;  /* 0x0000007c2a00720c */ /* 0x000fe20003f64070 */
[----:B------:R-:W-:Y:S01]  /*6cc0*/  IMAD.HI.U32 R3, R2, R7, RZ ;  /* 0x0000000702037227 */ /* 0x000fe200078e00ff */
[----:B------:R-:W-:-:S02]  /*6cd0*/  ISETP.GE.AND P1, PT, R8, RZ, PT ;  /* 0x000000ff0800720c */ /* 0x000fc40003f26270 */
[----:B------:R-:W-:Y:S01]  /*6ce0*/  IABS R11, R10 ;  /* 0x0000000a000b7213 */ /* 0x000fe20000000000 */
[--C-:B------:R-:W-:Y:S02]  /*6cf0*/  @!P4 IMAD.IADD R204, R204, 0x1, -R42.reuse ;  /* 0x00000001ccccc824 */ /* 0x100fe400078e0a2a */
[----:B------:R-:W-:Y:S02]  /*6d00*/  VIADD R4, R0, 0x72 ;  /* 0x0000007200047836 */ /* 0x000fe40000000000 */
[----:B------:R-:W-:Y:S01]  /*6d10*/  IMAD.MOV R8, RZ, RZ, -R3 ;  /* 0x000000ffff087224 */ /* 0x000fe200078e0a03 */
[----:B------:R-:W-:Y:S01]  /*6d20*/  ISETP.GT.U32.AND P4, PT, R42, R204, PT ;  /* 0x000000cc2a00720c */ /* 0x000fe20003f84070 */
[----:B------:R-:W-:Y:S01]  /*6d30*/  @!P0 IMAD.IADD R50, R50, 0x1, -R42 ;  /* 0x0000000132328824 */ /* 0x000fe200078e0a2a */
[----:B------:R-:W-:Y:S01]  /*6d40*/  IABS R9, R4 ;  /* 0x0000000400097213 */ /* 0x000fe20000000000 */
[----:B------:R-:W-:Y:S01]  /*6d50*/  IMAD R7, R42, R8, R7 ;  /* 0x000000082a077224 */ /* 0x000fe200078e0207 */
[----:B------:R-:W-:Y:S01]  /*6d60*/  ISETP.GE.AND P0, PT, R4, RZ, PT ;  /* 0x000000ff0400720c */ /* 0x000fe20003f06270 */
[----:B------:R-:W-:-:S04]  /*6d70*/  IMAD.HI.U32 R4, R2, R11, RZ ;  /* 0x0000000b02047227 */ /* 0x000fc800078e00ff */
[----:B------:R-:W-:Y:S01]  /*6d80*/  @!P3 IMAD.IADD R124, R124, 0x1, -R42 ;  /* 0x000000017c7cb824 */ /* 0x000fe200078e0a2a */
[----:B------:R-:W-:Y:S01]  /*6d90*/  ISETP.GT.U32.AND P3, PT, R42, R7, PT ;  /* 0x000000072a00720c */ /* 0x000fe20003f64070 */
[----:B------:R-:W-:Y:S02]  /*6da0*/  IMAD.MOV R4, RZ, RZ, -R4 ;  /* 0x000000ffff047224 */ /* 0x000fe400078e0a04 */
[----:B------:R-:W-:-:S04]  /*6db0*/  IMAD.HI.U32 R3, R2, R9, RZ ;  /* 0x0000000902037227 */ /* 0x000fc800078e00ff */
[----:B------:R-:W-:Y:S02]  /*6dc0*/  IMAD R11, R42, R4, R11 ;  /* 0x000000042a0b7224 */ /* 0x000fe400078e020b */
[----:B------:R-:W-:Y:S02]  /*6dd0*/  @!P4 IMAD.IADD R204, R204, 0x1, -R42 ;  /* 0x00000001ccccc824 */ /* 0x000fe400078e0a2a */
[----:B------:R-:W-:Y:S02]  /*6de0*/  IMAD.MOV R3, RZ, RZ, -R3 ;  /* 0x000000ffff037224 */ /* 0x000fe400078e0a03 */
[----:B------:R-:W-:Y:S01]  /*6df0*/  @!P5 IMAD.MOV R204, RZ, RZ, -R204 ;  /* 0x000000ffffccd224 */ /* 0x000fe200078e0acc */
[C---:B------:R-:W-:Y:S01]  /*6e00*/  ISETP.GT.U32.AND P5, PT, R42.reuse, R11, PT ;  /* 0x0000000b2a00720c */ /* 0x040fe20003fa4070 */
[----:B------:R-:W-:Y:S02]  /*6e10*/  IMAD R9, R42, R3, R9 ;  /* 0x000000032a097224 */ /* 0x000fe400078e0209 */
[----:B------:R-:W-:-:S02]  /*6e20*/  VIADD R8, R0, 0x6f ;  /* 0x0000006f00087836 */ /* 0x000fc40000000000 */
[----:B------:R-:W-:Y:S02]  /*6e30*/  @!P3 IMAD.IADD R7, R7, 0x1, -R42 ;  /* 0x000000010707b824 */ /* 0x000fe400078e0a2a */
[----:B------:R-:W-:Y:S01]  /*6e40*/  @!P6 IMAD.MOV R124, RZ, RZ, -R124 ;  /* 0x000000ffff7ce224 */ /* 0x000fe200078e0a7c */
[----:B------:R-:W-:Y:S01]  /*6e50*/  ISETP.GT.U32.AND P6, PT, R42, R9, PT ;  /* 0x000000092a00720c */ /* 0x000fe20003fc4070 */
[----:B------:R-:W-:Y:S01]  /*6e60*/  @!P2 IMAD.MOV R50, RZ, RZ, -R50 ;  /* 0x000000ffff32a224 */ /* 0x000fe200078e0a32 */
[----:B------:R-:W-:Y:S01]  /*6e70*/  IABS R15, R8 ;  /* 0x00000008000f7213 */ /* 0x000fe20000000000 */
[----:B------:R-:W-:Y:S01]  /*6e80*/  VIADD R3, R0, 0x70 ;  /* 0x0000007000037836 */ /* 0x000fe20000000000 */
[----:B------:R-:W-:Y:S01]  /*6e90*/  ISETP.GT.U32.AND P3, PT, R42, R7, PT ;  /* 0x000000072a00720c */ /* 0x000fe20003f64070 */
[----:B------:R-:W-:Y:S01]  /*6ea0*/  @!P5 IMAD.IADD R11, R11, 0x1, -R42 ;  /* 0x000000010b0bd824 */ /* 0x000fe200078e0a2a */
[----:B------:R-:W-:Y:S01]  /*6eb0*/  ISETP.GE.AND P2, PT, R10, RZ, PT ;  /* 0x000000ff0a00720c */ /* 0x000fe20003f46270 */
[----:B------:R-:W-:Y:S01]  /*6ec0*/  IMAD.HI.U32 R4, R2, R15, RZ ;  /* 0x0000000f02047227 */ /* 0x000fe200078e00ff */
[----:B------:R-:W-:-:S02]  /*6ed0*/  IABS R13, R3 ;  /* 0x00000003000d7213 */ /* 0x000fc40000000000 */
[C---:B------:R-:W-:Y:S01]  /*6ee0*/  ISETP.GT.U32.AND P5, PT, R42.reuse, R11, PT ;  /* 0x0000000b2a00720c */ /* 0x040fe20003fa4070 */
[----:B------:R-:W-:Y:S01]  /*6ef0*/  IMAD.MOV R4, RZ, RZ, -R4 ;  /* 0x000000ffff047224 */ /* 0x000fe200078e0a04 */
[----:B------:R-:W-:Y:S01]  /*6f00*/  ISETP.GE.AND P4, PT, R3, RZ, PT ;  /* 0x000000ff0300720c */ /* 0x000fe20003f86270 */
[--C-:B------:R-:W-:Y:S02]  /*6f10*/  @!P6 IMAD.IADD R9, R9, 0x1, -R42.reuse ;  /* 0x000000010909e824 */ /* 0x100fe400078e0a2a */
[C---:B------:R-:W-:Y:S02]  /*6f20*/  IMAD R14, R42.reuse, R4, R15 ;  /* 0x000000042a0e7224 */ /* 0x040fe400078e020f */
[----:B------:R-:W-:Y:S01]  /*6f30*/  @!P3 IMAD.IADD R7, R7, 0x1, -R42 ;  /* 0x000000010707b824 */ /* 0x000fe200078e0a2a */
[----:B------:R-:W-:Y:S01]  /*6f40*/  ISETP.GT.U32.AND P6, PT, R42, R9, PT ;  /* 0x000000092a00720c */ /* 0x000fe20003fc4070 */
[----:B------:R-:W-:Y:S01]  /*6f50*/  IMAD.HI.U32 R4, R2, R21, RZ ;  /* 0x0000001502047227 */ /* 0x000fe200078e00ff */
[----:B------:R-:W-:-:S03]  /*6f60*/  ISETP.GE.AND P3, PT, R8, RZ, PT ;  /* 0x000000ff0800720c */ /* 0x000fc60003f66270 */
[----:B------:R-:W-:Y:S01]  /*6f70*/  @!P1 IMAD.MOV R7, RZ, RZ, -R7 ;  /* 0x000000ffff079224 */ /* 0x000fe200078e0a07 */
[----:B------:R-:W-:Y:S01]  /*6f80*/  ISETP.GT.U32.AND P1, PT, R42, R14, PT ;  /* 0x0000000e2a00720c */ /* 0x000fe20003f24070 */
[----:B------:R-:W-:Y:S02]  /*6f90*/  VIADD R10, R0, 0x6e ;  /* 0x0000006e000a7836 */ /* 0x000fe40000000000 */
[----:B------:R-:W-:Y:S02]  /*6fa0*/  IMAD.MOV R4, RZ, RZ, -R4 ;  /* 0x000000ffff047224 */ /* 0x000fe400078e0a04 */
[----:B------:R-:W-:Y:S01]  /*6fb0*/  IMAD.HI.U32 R3, R2, R13, RZ ;  /* 0x0000000d02037227 */ /* 0x000fe200078e00ff */
[----:B------:R-:W-:-:S03]  /*6fc0*/  IABS R17, R10 ;  /* 0x0000000a00117213 */ /* 0x000fc60000000000 */
[----:B------:R-:W-:Y:S02]  /*6fd0*/  IMAD R18, R42, R4, R21 ;  /* 0x000000042a127224 */ /* 0x000fe400078e0215 */
[----:B------:R-:W-:Y:S02]  /*6fe0*/  @!P5 IMAD.IADD R11, R11, 0x1, -R42 ;  /* 0x000000010b0bd824 */ /* 0x000fe400078e0a2a */
[----:B------:R-:W-:Y:S02]  /*6ff0*/  IMAD.MOV R12, RZ, RZ, -R3 ;  /* 0x000000ffff0c7224 */ /* 0x000fe400078e0a03 */
[----:B------:R-:W-:Y:S02]  /*7000*/  VIADD R8, R0, 0x6c ;  /* 0x0000006c00087836 */ /* 0x000fe40000000000 */
[----:B------:R-:W-:Y:S01]  /*7010*/  @!P2 IMAD.MOV R11, RZ, RZ, -R11 ;  /* 0x000000ffff0ba224 */ /* 0x000fe200078e0a0b */
[----:B------:R-:W-:Y:S01]  /*7020*/  ISETP.GT.U32.AND P2, PT, R42, R18, PT ;  /* 0x000000122a00720c */ /* 0x000fe20003f44070 */
[----:B------:R-:W-:Y:S01]  /*7030*/  IMAD.HI.U32 R3, R2, R17, RZ ;  /* 0x0000001102037227 */ /* 0x000fe200078e00ff */
[----:B------:R-:W-:-:S03]  /*7040*/  IABS R21, R8 ;  /* 0x0000000800157213 */ /* 0x000fc60000000000 */
[--C-:B------:R-:W-:Y:S02]  /*7050*/  @!P6 IMAD.IADD R9, R9, 0x1, -R42.reuse ;  /* 0x000000010909e824 */ /* 0x100fe400078e0a2a */
[----:B------:R-:W-:Y:S02]  /*7060*/  @!P1 IMAD.IADD R14, R14, 0x1, -R42 ;  /* 0x000000010e0e9824 */ /* 0x000fe400078e0a2a */
[----:B------:R-:W-:Y:S02]  /*7070*/  IMAD.MOV R3, RZ, RZ, -R3 ;  /* 0x000000ffff037224 */ /* 0x000fe400078e0a03 */
[----:B------:R-:W-:Y:S01]  /*7080*/  @!P0 IMAD.MOV R9, RZ, RZ, -R9 ;  /* 0x000000ffff098224 */ /* 0x000fe200078e0a09 */
[----:B------:R-:W-:Y:S01]  /*7090*/  ISETP.GE.AND P0, PT, R10, RZ, PT ;  /* 0x000000ff0a00720c */ /* 0x000fe20003f06270 */
[C---:B------:R-:W-:Y:S01]  /*70a0*/  IMAD R16, R42.reuse, R3, R17 ;  /* 0x000000032a107224 */ /* 0x040fe200078e0211 */
[----:B------:R-:W-:Y:S01]  /*70b0*/  ISETP.GT.U32.AND P1, PT, R42, R14, PT ;  /* 0x0000000e2a00720c */ /* 0x000fe20003f24070 */
[----:B------:R-:W-:-:S02]  /*70c0*/  VIADD R10, R0, 0x6b ;  /* 0x0000006b000a7836 */ /* 0x000fc40000000000 */
[----:B------:R-:W-:Y:S01]  /*70d0*/  IMAD.HI.U32 R3, R2, R21, RZ ;  /* 0x0000001502037227 */ /* 0x000fe200078e00ff */
[C---:B------:R-:W-:Y:S02]  /*70e0*/  ISETP.GT.U32.AND P5, PT, R42.reuse, R16, PT ;  /* 0x000000102a00720c */ /* 0x040fe40003fa4070 */
[----:B------:R-:W-:Y:S01]  /*70f0*/  IABS R25, R10 ;  /* 0x0000000a00197213 */ /* 0x000fe20000000000 */
[----:B------:R-:W-:Y:S02]  /*7100*/  IMAD R12, R42, R12, R13 ;  /* 0x0000000c2a0c7224 */ /* 0x000fe400078e020d */
[----:B------:R-:W-:Y:S02]  /*7110*/  IMAD.MOV R3, RZ, RZ, -R3 ;  /* 0x000000ffff037224 */ /* 0x000fe400078e0a03 */
[----:B------:R-:W-:Y:S01]  /*7120*/  @!P2 IMAD.IADD R18, R18, 0x1, -R42 ;  /* 0x000000011212a824 */ /* 0x000fe200078e0a2a */
[C---:B------:R-:W-:Y:S01]  /*7130*/  ISETP.GT.U32.AND P6, PT, R42.reuse, R12, PT ;  /* 0x0000000c2a00720c */ /* 0x040fe20003fc4070 */
[----:B------:R-:W-:-:S02]  /*7140*/  IMAD R21, R42, R3, R21 ;  /* 0x000000032a157224 */ /* 0x000fc400078e0215 */
[----:B------:R-:W-:Y:S01]  /*7150*/  IMAD.HI.U32 R3, R2, R25, RZ ;  /* 0x0000001902037227 */ /* 0x000fe200078e00ff */
[----:B------:R-:W-:-:S03]  /*7160*/  ISETP.GT.U32.AND P2, PT, R42, R18, PT ;  /* 0x000000122a00720c */ /* 0x000fc60003f44070 */
[--C-:B------:R-:W-:Y:S01]  /*7170*/  @!P1 IMAD.IADD R14, R14, 0x1, -R42.reuse ;  /* 0x000000010e0e9824 */ /* 0x100fe200078e0a2a */
[----:B------:R-:W-:Y:S01]  /*7180*/  ISETP.GT.U32.AND P1, PT, R42, R21, PT ;  /* 0x000000152a00720c */ /* 0x000fe20003f24070 */
[----:B------:R-:W-:Y:S02]  /*7190*/  IMAD.MOV R3, RZ, RZ, -R3 ;  /* 0x000000ffff037224 */ /* 0x000fe400078e0a03 */
[--C-:B------:R-:W-:Y:S02]  /*71a0*/  @!P5 IMAD.IADD R16, R16, 0x1, -R42.reuse ;  /* 0x000000011010d824 */ /* 0x100fe400078e0a2a */
[----:B------:R-:W-:Y:S02]  /*71b0*/  IMAD R25, R42, R3, R25 ;  /* 0x000000032a197224 */ /* 0x000fe400078e0219 */
[----:B------:R-:W-:Y:S01]  /*71c0*/  @!P6 IMAD.IADD R12, R12, 0x1, -R42 ;  /* 0x000000010c0ce824 */ /* 0x000fe200078e0a2a */
[----:B------:R-:W-:Y:S01]  /*71d0*/  ISETP.GT.U32.AND P5, PT, R42, R16, PT ;  /* 0x000000102a00720c */ /* 0x000fe20003fa4070 */
[----:B------:R-:W-:-:S02]  /*71e0*/  VIADD R13, R0, 0x6a ;  /* 0x0000006a000d7836 */ /* 0x000fc40000000000 */
[--C-:B------:R-:W-:Y:S01]  /*71f0*/  @!P2 IMAD.IADD R18, R18, 0x1, -R42.reuse ;  /* 0x000000011212a824 */ /* 0x100fe200078e0a2a */
[C---:B------:R-:W-:Y:S01]  /*7200*/  ISETP.GT.U32.AND P2, PT, R42.reuse, R25, PT ;  /* 0x000000192a00720c */ /* 0x040fe20003f44070 */
[----:B------:R-:W-:Y:S01]  /*7210*/  @!P1 IMAD.IADD R21, R21, 0x1, -R42 ;  /* 0x0000000115159824 */ /* 0x000fe200078e0a2a */
[----:B------:R-:W-:Y:S01]  /*7220*/  ISETP.GT.U32.AND P6, PT, R42, R12, PT ;  /* 0x0000000c2a00720c */ /* 0x000fe20003fc4070 */
[----:B------:R-:W-:Y:S01]  /*7230*/  VIADD R3, R0, 0x69 ;  /* 0x0000006900037836 */ /* 0x000fe20000000000 */
[----:B------:R-:W-:Y:S01]  /*7240*/  IABS R29, R13 ;  /* 0x0000000d001d7213 */ /* 0x000fe20000000000 */
[----:B------:R-:W-:Y:S01]  /*7250*/  @!P3 IMAD.MOV R14, RZ, RZ, -R14 ;  /* 0x000000ffff0eb224 */ /* 0x000fe200078e0a0e */
[----:B------:R-:W-:Y:S01]  /*7260*/  ISETP.GT.U32.AND P1, PT, R42, R21, PT ;  /* 0x000000152a00720c */ /* 0x000fe20003f24070 */
[----:B0-----:R-:W-:Y:S01]  /*7270*/  VIADD R156, R0, 0x6 ;  /* 0x00000006009c7836 */ /* 0x001fe20000000000 */
[----:B------:R-:W-:Y:S01]  /*7280*/  IABS R33, R3 ;  /* 0x0000000300217213 */ /* 0x000fe20000000000 */
[----:B------:R-:W-:Y:S01]  /*7290*/  IMAD.HI.U32 R4, R2, R29, RZ ;  /* 0x0000001d02047227 */ /* 0x000fe200078e00ff */
[----:B------:R-:W-:-:S02]  /*72a0*/  ISETP.GE.AND P3, PT, R10, RZ, PT ;  /* 0x000000ff0a00720c */ /* 0x000fc40003f66270 */
[----:B------:R-:W-:Y:S01]  /*72b0*/  IABS R252, R156 ;  /* 0x0000009c00fc7213 */ /* 0x000fe20000000000 */
[----:B------:R-:W-:Y:S02]  /*72c0*/  IMAD.MOV R4, RZ, RZ, -R4 ;  /* 0x000000ffff047224 */ /* 0x000fe400078e0a04 */
[--C-:B------:R-:W-:Y:S01]  /*72d0*/  @!P5 IMAD.IADD R16, R16, 0x1, -R42.reuse ;  /* 0x000000011010d824 */ /* 0x100fe200078e0a2a */
[----:B------:R-:W-:Y:S01]  /*72e0*/  ISETP.GE.AND P5, PT, R13, RZ, PT ;  /* 0x000000ff0d00720c */ /* 0x000fe20003fa6270 */
[--C-:B------:R-:W-:Y:S02]  /*72f0*/  @!P2 IMAD.IADD R25, R25, 0x1, -R42.reuse ;  /* 0x000000011919a824 */ /* 0x100fe400078e0a2a */
[----:B------:R-:W-:Y:S01]  /*7300*/  @!P6 IMAD.IADD R12, R12, 0x1, -R42 ;  /* 0x000000010c0ce824 */ /* 0x000fe200078e0a2a */
[----:B------:R-:W-:Y:S01]  /*7310*/  ISETP.GE.AND P6, PT, R23, RZ, PT ;  /* 0x000000ff1700720c */ /* 0x000fe20003fc6270 */
[C---:B------:R-:W-:Y:S01]  /*7320*/  IMAD R29, R42.reuse, R4, R29 ;  /* 0x000000042a1d7224 */ /* 0x040fe200078e021d */
[----:B------:R-:W-:Y:S01]  /*7330*/  ISETP.GT.U32.AND P2, PT, R42, R25, PT ;  /* 0x000000192a00720c */ /* 0x000fe20003f44070 */
[----:B------:R-:W-:Y:S01]  /*7340*/  @!P0 IMAD.MOV R16, RZ, RZ, -R16 ;  /* 0x000000ffff108224 */ /* 0x000fe200078e0a10 */
[----:B------:R-:W-:Y:S01]  /*7350*/  ISETP.GE.AND P0, PT, R3, RZ, PT ;  /* 0x000000ff0300720c */ /* 0x000fe20003f06270 */
[----:B------:R-:W-:Y:S01]  /*7360*/  IMAD.HI.U32 R3, R2, R33, RZ ;  /* 0x0000002102037227 */ /* 0x000fe200078e00ff */
[----:B------:R-:W-:-:S03]  /*7370*/  IABS R23, R46 ;  /* 0x0000002e00177213 */ /* 0x000fc60000000000 */
[----:B------:R-:W-:Y:S01]  /*7380*/  @!P1 IMAD.IADD R21, R21, 0x1, -R42 ;  /* 0x0000000115159824 */ /* 0x000fe200078e0a2a */
[----:B------:R-:W-:Y:S01]  /*7390*/  ISETP.GT.U32.AND P1, PT, R42, R29, PT ;  /* 0x0000001d2a00720c */ /* 0x000fe20003f24070 */
[----:B------:R-:W-:Y:S02]  /*73a0*/  VIADD R4, R0, 0x68 ;  /* 0x0000006800047836 */ /* 0x000fe40000000000 */
[----:B------:R-:W-:Y:S02]  /*73b0*/  IMAD.MOV R3, RZ, RZ, -R3 ;  /* 0x000000ffff037224 */ /* 0x000fe400078e0a03 */
[----:B------:R-:W-:Y:S01]  /*73c0*/  @!P4 IMAD.MOV R12, RZ, RZ, -R12 ;  /* 0x000000ffff0cc224 */ /* 0x000fe200078e0a0c */
[----:B------:R-:W-:Y:S01]  /*73d0*/  IABS R13, R4 ;  /* 0x00000004000d7213 */ /* 0x000fe20000000000 */
[----:B------:R-:W-:Y:S01]  /*73e0*/  IMAD R33, R42, R3, R33 ;  /* 0x000000032a217224 */ /* 0x000fe200078e0221 */
[----:B------:R-:W-:Y:S01]  /*73f0*/  ISETP.GE.AND P4, PT, R8, RZ, PT ;  /* 0x000000ff0800720c */ /* 0x000fe20003f86270 */
[----:B------:R-:W-:Y:S01]  /*7400*/  @!P6 IMAD.MOV R18, RZ, RZ, -R18 ;  /* 0x000000ffff12e224 */ /* 0x000fe200078e0a12 */
[----:B------:R-:W-:Y:S01]  /*7410*/  ISETP.GE.AND P6, PT, R4, RZ, PT ;  /* 0x000000ff0400720c */ /* 0x000fe20003fc6270 */
[----:B------:R-:W-:Y:S01]  /*7420*/  @!P2 IMAD.IADD R25, R25, 0x1, -R42 ;  /* 0x000000011919a824 */ /* 0x000fe200078e0a2a */
[----:B------:R-:W-:Y:S01]  /*7430*/  ISETP.GT.U32.AND P2, PT, R42, R33, PT ;  /* 0x000000212a00720c */ /* 0x000fe20003f44070 */
[----:B------:R-:W-:-:S04]  /*7440*/  IMAD.HI.U32 R4, R2, R13, RZ ;  /* 0x0000000d02047227 */ /* 0x000fc800078e00ff */
[----:B------:R-:W-:Y:S02]  /*7450*/  @!P1 IMAD.IADD R29, R29, 0x1, -R42 ;  /* 0x000000011d1d9824 */ /* 0x000fe400078e0a2a */
[----:B------:R-:W-:Y:S02]  /*7460*/  IMAD.MOV R4, RZ, RZ, -R4 ;  /* 0x000000ffff047224 */ /* 0x000fe400078e0a04 */
[----:B------:R-:W-:Y:S01]  /*7470*/  VIADD R8, R0, 0x67 ;  /* 0x0000006700087836 */ /* 0x000fe20000000000 */
[C---:B------:R-:W-:Y:S01]  /*7480*/  ISETP.GT.U32.AND P1, PT, R42.reuse, R29, PT ;  /* 0x0000001d2a00720c */ /* 0x040fe20003f24070 */
[C---:B------:R-:W-:Y:S02]  /*7490*/  IMAD R36, R42.reuse, R4, R13 ;  /* 0x000000042a247224 */ /* 0x040fe400078e020d */
[----:B------:R-:W-:Y:S01]  /*74a0*/  @!P4 IMAD.MOV R21, RZ, RZ, -R21 ;  /* 0x000000ffff15c224 */ /* 0x000fe200078e0a15 */
[----:B------:R-:W-:Y:S01]  /*74b0*/  IABS R15, R8 ;  /* 0x00000008000f7213 */ /* 0x000fe20000000000 */
[----:B------:R-:W-:Y:S01]  /*74c0*/  @!P2 IMAD.IADD R33, R33, 0x1, -R42 ;  /* 0x000000012121a824 */ /* 0x000fe200078e0a2a */
[----:B------:R-:W-:Y:S01]  /*74d0*/  ISETP.GT.U32.AND P4, PT, R42, R36, PT ;  /* 0x000000242a00720c */ /* 0x000fe20003f84070 */
[----:B------:R-:W-:-:S02]  /*74e0*/  VIADD R10, R0, 0x66 ;  /* 0x00000066000a7836 */ /* 0x000fc40000000000 */
[----:B------:R-:W-:Y:S01]  /*74f0*/  IMAD.HI.U32 R3, R2, R15, RZ ;  /* 0x0000000f02037227 */ /* 0x000fe200078e00ff */
[----:B------:R-:W-:Y:S02]  /*7500*/  ISETP.GT.U32.AND P2, PT, R42, R33, PT ;  /* 0x000000212a00720c */ /* 0x000fe40003f44070 */
[----:B------:R-:W-:Y:S01]  /*7510*/  IABS R17, R10 ;  /* 0x0000000a00117213 */ /* 0x000fe20000000000 */
[--C-:B------:R-:W-:Y:S01]  /*7520*/  @!P1 IMAD.IADD R29, R29, 0x1, -R42.reuse ;  /* 0x000000011d1d9824 */ /* 0x100fe200078e0a2a */
[----:B------:R-:W-:Y:S01]  /*7530*/  ISETP.GE.AND P1, PT, R10, RZ, PT ;  /* 0x000000ff0a00720c */ /* 0x000fe20003f26270 */
[----:B------:R-:W-:Y:S02]  /*7540*/  IMAD.MOV R3, RZ, RZ, -R3 ;  /* 0x000000ffff037224 */ /* 0x000fe400078e0a03 */
[----:B------:R-:W-:Y:S02]  /*7550*/  VIADD R10, R0, 0x65 ;  /* 0x00000065000a7836 */ /* 0x000fe40000000000 */
[----:B------:R-:W-:Y:S01]  /*7560*/  IMAD R40, R42, R3, R15 ;  /* 0x000000032a287224 */ /* 0x000fe200078e020f */
[----:B------:R-:W-:Y:S01]  /*7570*/  IABS R15, R31 ;  /* 0x0000001f000f7213 */ /* 0x000fe20000000000 */
[--C-:B------:R-:W-:Y:S01]  /*7580*/  @!P4 IMAD.IADD R36, R36, 0x1, -R42.reuse ;  /* 0x000000012424c824 */ /* 0x100fe200078e0a2a */
[----:B------:R-:W-:Y:S01]  /*7590*/  IABS R13, R10 ;  /* 0x0000000a000d7213 */ /* 0x000fe20000000000 */
[----:B------:R-:W-:Y:S01]  /*75a0*/  @!P2 IMAD.IADD R33, R33, 0x1, -R42 ;  /* 0x000000012121a824 */ /* 0x000fe200078e0a2a */
[----:B------:R-:W-:Y:S01]  /*75b0*/  ISETP.GT.U32.AND P2, PT, R42, R40, PT ;  /* 0x000000282a00720c */ /* 0x000fe20003f44070 */
[----:B------:R-:W-:Y:S01]  /*75c0*/  IMAD.HI.U32 R4, R2, R17, RZ ;  /* 0x0000001102047227 */ /* 0x000fe200078e00ff */
[----:B------:R-:W-:-:S03]  /*75d0*/  ISETP.GT.U32.AND P4, PT, R42, R36, PT ;  /* 0x000000242a00720c */ /* 0x000fc60003f84070 */
[----:B------:R-:W-:-:S04]  /*75e0*/  IMAD.HI.U32 R3, R2, R13, RZ ;  /* 0x0000000d02037227 */ /* 0x000fc800078e00ff */
[----:B------:R-:W-:Y:S02]  /*75f0*/  IMAD.MOV R4, RZ, RZ, -R4 ;  /* 0x000000ffff047224 */ /* 0x000fe400078e0a04 */
[----:B------:R-:W-:Y:S02]  /*7600*/  IMAD.MOV R48, RZ, RZ, -R3 ;  /* 0x000000ffff307224 */ /* 0x000fe400078e0a03 */
[C---:B------:R-:W-:Y:S01]  /*7610*/  IMAD R44, R42.reuse, R4, R17 ;  /* 0x000000042a2c7224 */ /* 0x040fe200078e0211 */
[----:B------:R-:W-:Y:S01]  /*7620*/  IABS R17, R38 ;  /* 0x0000002600117213 */ /* 0x000fe20000000000 */
[----:B------:R-:W-:Y:S02]  /*7630*/  IMAD R48, R42, R48, R13 ;  /* 0x000000302a307224 */ /* 0x000fe400078e020d */
[--C-:B------:R-:W-:Y:S01]  /*7640*/  @!P4 IMAD.IADD R36, R36, 0x1, -R42.reuse ;  /* 0x000000012424c824 */ /* 0x100fe200078e0a2a */
[----:B------:R-:W-:Y:S01]  /*7650*/  ISETP.GT.U32.AND P4, PT, R42, R44, PT ;  /* 0x0000002c2a00720c */ /* 0x000fe20003f84070 */
[----:B------:R-:W-:Y:S01]  /*7660*/  @!P2 IMAD.IADD R40, R40, 0x1, -R42 ;  /* 0x000000012828a824 */ /* 0x000fe200078e0a2a */
[----:B------:R-:W-:Y:S01]  /*7670*/  ISETP.GT.U32.AND P2, PT, R42, R48, PT ;  /* 0x000000302a00720c */ /* 0x000fe20003f44070 */
[----:B------:R-:W-:-:S04]  /*7680*/  IMAD.HI.U32 R3, R2, R15, RZ ;  /* 0x0000000f02037227 */ /* 0x000fc800078e00ff */
[----:B------:R-:W-:Y:S02]  /*7690*/  IMAD.MOV R52, RZ, RZ, -R3 ;  /* 0x000000ffff347224 */ /* 0x000fe400078e0a03 */
[----:B------:R-:W-:-:S04]  /*76a0*/  IMAD.HI.U32 R4, R2, R17, RZ ;  /* 0x0000001102047227 */ /* 0x000fc800078e00ff */
[----:B------:R-:W-:Y:S02]  /*76b0*/  IMAD R52, R42, R52, R15 ;  /* 0x000000342a347224 */ /* 0x000fe400078e020f */
[--C-:B------:R-:W-:Y:S02]  /*76c0*/  @!P4 IMAD.IADD R44, R44, 0x1, -R42.reuse ;  /* 0x000000012c2cc824 */ /* 0x100fe400078e0a2a */
[----:B------:R-:W-:Y:S01]  /*76d0*/  @!P2 IMAD.IADD R48, R48, 0x1, -R42 ;  /* 0x000000013030a824 */ /* 0x000fe200078e0a2a */
[C---:B------:R-:W-:Y:S01]  /*76e0*/  ISETP.GT.U32.AND P4, PT, R42.reuse, R52, PT ;  /* 0x000000342a00720c */ /* 0x040fe20003f84070 */
[----:B------:R-:W-:Y:S01]  /*76f0*/  @!P0 IMAD.MOV R33, RZ, RZ, -R33 ;  /* 0x000000ffff218224 */ /* 0x000fe200078e0a21 */
[----:B------:R-:W-:Y:S01]  /*7700*/  ISETP.GT.U32.AND P2, PT, R42, R40, PT ;  /* 0x000000282a00720c */ /* 0x000fe20003f44070 */
[----:B------:R-:W-:Y:S01]  /*7710*/  IMAD.HI.U32 R3, R2, R27, RZ ;  /* 0x0000001b02037227 */ /* 0x000fe200078e00ff */
[----:B------:R-:W-:-:S03]  /*7720*/  ISETP.GT.U32.AND P0, PT, R42, R48, PT ;  /* 0x000000302a00720c */ /* 0x000fc60003f04070 */
[----:B------:R-:W-:Y:S02]  /*7730*/  IMAD.MOV R4, RZ, RZ, -R4 ;  /* 0x000000ffff047224 */ /* 0x000fe400078e0a04 */
[----:B------:R-:W-:Y:S01]  /*7740*/  @!P3 IMAD.MOV R25, RZ, RZ, -R25 ;  /* 0x000000ffff19b224 */ /* 0x000fe200078e0a19 */
[----:B------:R-:W-:Y:S01]  /*7750*/  ISETP.GE.AND P3, PT, R8, RZ, PT ;  /* 0x000000ff0800720c */ /* 0x000fe20003f66270 */
[----:B------:R-:W-:Y:S02]  /*7760*/  IMAD R56, R42, R4, R17 ;  /* 0x000000042a387224 */ /* 0x000fe400078e0211 */
[----:B------:R-:W-:Y:S02]  /*7770*/  IMAD.MOV R3, RZ, RZ, -R3 ;  /* 0x000000ffff037224 */ /* 0x000fe400078e0a03 */
[----:B------:R-:W-:-:S04]  /*7780*/  IMAD.HI.U32 R8, R2, R23, RZ ;  /* 0x0000001702087227 */ /* 0x000fc800078e00ff */
[C---:B------:R-:W-:Y:S02]  /*7790*/  IMAD R64, R42.reuse, R3, R27 ;  /* 0x000000032a407224 */ /* 0x040fe400078e021b */
[----:B------:R-:W-:Y:S01]  /*77a0*/  @!P5 IMAD.MOV R29, RZ, RZ, -R29 ;  /* 0x000000ffff1dd224 */ /* 0x000fe200078e0a1d */
[----:B------:R-:W-:Y:S01]  /*77b0*/  ISETP.GT.U32.AND P5, PT, R42, R44, PT ;  /* 0x0000002c2a00720c */ /* 0x000fe20003fa4070 */
[----:B------:R-:W-:Y:S02]  /*77c0*/  @!P4 IMAD.IADD R52, R52, 0x1, -R42 ;  /* 0x000000013434c824 */ /* 0x000fe400078e0a2a */
[----:B------:R-:W-:Y:S01]  /*77d0*/  @!P6 IMAD.MOV R36, RZ, RZ, -R36 ;  /* 0x000000ffff24e224 */ /* 0x000fe200078e0a24 */
[C---:B------:R-:W-:Y:S01]  /*77e0*/  ISETP.GT.U32.AND P6, PT, R42.reuse, R56, PT ;  /* 0x000000382a00720c */ /* 0x040fe20003fc4070 */
[----:B------:R-:W-:Y:S01]  /*77f0*/  IMAD.MOV R8, RZ, RZ, -R8 ;  /* 0x000000ffff087224 */ /* 0x000fe200078e0a08 */
[----:B------:R-:W-:Y:S01]  /*7800*/  ISETP.GT.U32.AND P4, PT, R42, R52, PT ;  /* 0x000000342a00720c */ /* 0x000fe20003f84070 */
[----:B------:R-:W-:Y:S01]  /*7810*/  @!P0 IMAD.IADD R48, R48, 0x1, -R42 ;  /* 0x0000000130308824 */ /* 0x000fe200078e0a2a */
[C---:B------:R-:W-:Y:S01]  /*7820*/  ISETP.GT.U32.AND P0, PT, R42.reuse, R64, PT ;  /* 0x000000402a00720c */ /* 0x040fe20003f04070 */
[----:B------:R-:W-:-:S02]  /*7830*/  IMAD R60, R42, R8, R23 ;  /* 0x000000082a3c7224 */ /* 0x000fc400078e0217 */
[C---:B------:R-:W-:Y:S02]  /*7840*/  VIADD R13, R0.reuse, 0x5f ;  /* 0x0000005f000d7836 */ /* 0x040fe40000000000 */
[----:B------:R-:W-:Y:S02]  /*7850*/  VIADD R8, R0, 0x60 ;  /* 0x0000006000087836 */ /* 0x000fe40000000000 */
[--C-:B------:R-:W-:Y:S01]  /*7860*/  @!P5 IMAD.IADD R44, R44, 0x1, -R42.reuse ;  /* 0x000000012c2cd824 */ /* 0x100fe200078e0a2a */
[----:B------:R-:W-:Y:S01]  /*7870*/  IABS R71, R13 ;  /* 0x0000000d00477213 */ /* 0x000fe20000000000 */
[--C-:B------:R-:W-:Y:S01]  /*7880*/  @!P6 IMAD.IADD R56, R56, 0x1, -R42.reuse ;  /* 0x000000013838e824 */ /* 0x100fe200078e0a2a */
[----:B------:R-:W-:Y:S01]  /*7890*/  IABS R67, R8 ;  /* 0x0000000800437213 */ /* 0x000fe20000000000 */
[----:B------:R-:W-:Y:S01]  /*78a0*/  @!P2 IMAD.IADD R40, R40, 0x1, -R42 ;  /* 0x000000012828a824 */ /* 0x000fe200078e0a2a */
[----:B------:R-:W-:Y:S01]  /*78b0*/  ISETP.GE.AND P5, PT, R10, RZ, PT ;  /* 0x000000ff0a00720c */ /* 0x000fe20003fa6270 */
[----:B------:R-:W-:Y:S01]  /*78c0*/  IMAD.HI.U32 R4, R2, R71, RZ ;  /* 0x0000004702047227 */ /* 0x000fe200078e00ff */
[----:B------:R-:W-:-:S02]  /*78d0*/  ISETP.GT.U32.AND P2, PT, R42, R60, PT ;  /* 0x0000003c2a00720c */ /* 0x000fc40003f44070 */
[----:B------:R-:W-:Y:S01]  /*78e0*/  ISETP.GE.AND P6, PT, R38, RZ, PT ;  /* 0x000000ff2600720c */ /* 0x000fe20003fc6270 */
[----:B------:R-:W-:-:S04]  /*78f0*/  IMAD.HI.U32 R3, R2, R67, RZ ;  /* 0x0000004302037227 */ /* 0x000fc800078e00ff */
[--C-:B------:R-:W-:Y:S01]  /*7900*/  @!P4 IMAD.IADD R52, R52, 0x1, -R42.reuse ;  /* 0x000000013434c824 */ /* 0x100fe200078e0a2a */
[----:B------:R-:W-:Y:S01]  /*7910*/  ISETP.GE.AND P4, PT, R31, RZ, PT ;  /* 0x000000ff1f00720c */ /* 0x000fe20003f86270 */
[----:B------:R-:W-:Y:S01]  /*7920*/  @!P0 IMAD.IADD R64, R64, 0x1, -R42 ;  /* 0x0000000140408824 */ /* 0x000fe200078e0a2a */
[C---:B------:R-:W-:Y:S01]  /*7930*/  ISETP.GT.U32.AND P0, PT, R42.reuse, R56, PT ;  /* 0x000000382a00720c */ /* 0x040fe20003f04070 */
[----:B------:R-:W-:Y:S02]  /*7940*/  IMAD.MOV R4, RZ, RZ, -R4 ;  /* 0x000000ffff047224 */ /* 0x000fe400078e0a04 */
[----:B------:R-:W-:Y:S02]  /*7950*/  IMAD.MOV R3, RZ, RZ, -R3 ;  /* 0x000000ffff037224 */ /* 0x000fe400078e0a03 */
[C---:B------:R-:W-:Y:S02]  /*7960*/  IMAD R71, R42.reuse, R4, R71 ;  /* 0x000000042a477224 */ /* 0x040fe400078e0247 */
[----:B------:R-:W-:-:S02]  /*7970*/  IMAD R67, R42, R3, R67 ;  /* 0x000000032a437224 */ /* 0x000fc400078e0243 */
[----:B------:R-:W-:Y:S02]  /*7980*/  VIADD R4, R0, 0x5e ;  /* 0x0000005e00047836 */ /* 0x000fe40000000000 */
[----:B------:R-:W-:Y:S01]  /*7990*/  @!P1 IMAD.MOV R44, RZ, RZ, -R44 ;  /* 0x000000ffff2c9224 */ /* 0x000fe200078e0a2c */
[C---:B------:R-:W-:Y:S01]  /*79a0*/  ISETP.GT.U32.AND P1, PT, R42.reuse, R64, PT ;  /* 0x000000402a00720c */ /* 0x040fe20003f24070 */
[----:B------:R-:W-:Y:S01]  /*79b0*/  @!P5 IMAD.MOV R48, RZ, RZ, -R48 ;  /* 0x000000ffff30d224 */ /* 0x000fe200078e0a30 */
[----:B------:R-:W-:Y:S01]  /*79c0*/  ISETP.GT.U32.AND P5, PT, R42, R67, PT ;  /* 0x000000432a00720c */ /* 0x000fe20003fa4070 */
[----:B------:R-:W-:Y:S01]  /*79d0*/  @!P2 IMAD.IADD R60, R60, 0x1, -R42 ;  /* 0x000000013c3ca824 */ /* 0x000fe200078e0a2a */
[----:B------:R-:W-:Y:S01]  /*79e0*/  IABS R75, R4 ;  /* 0x00000004004b7213 */ /* 0x000fe20000000000 */
[----:B------:R-:W-:Y:S01]  /*79f0*/  @!P4 IMAD.MOV R52, RZ, RZ, -R52 ;  /* 0x000000ffff34c224 */ /* 0x000fe200078e0a34 */
[----:B------:R-:W-:Y:S01]  /*7a00*/  ISETP.GE.AND P4, PT, R54, RZ, PT ;  /* 0x000000ff3600720c */ /* 0x000fe20003f86270 */
[----:B------:R-:W-:Y:S01]  /*7a10*/  @!P0 IMAD.IADD R56, R56, 0x1, -R42 ;  /* 0x0000000138388824 */ /* 0x000fe200078e0a2a */
[----:B------:R-:W-:Y:S01]  /*7a20*/  ISETP.GT.U32.AND P0, PT, R42, R71, PT ;  /* 0x000000472a00720c */ /* 0x000fe20003f04070 */
[----:B------:R-:W-:Y:S01]  /*7a30*/  IMAD.HI.U32 R3, R2, R75, RZ ;  /* 0x0000004b02037227 */ /* 0x000fe200078e00ff */
[----:B------:R-:W-:-:S03]  /*7a40*/  ISETP.GE.AND P2, PT, R46, RZ, PT ;  /* 0x000000ff2e00720c */ /* 0x000fc60003f46270 */
[----:B------:R-:W-:Y:S01]  /*7a50*/  @!P3 IMAD.MOV R40, RZ, RZ, -R40 ;  /* 0x000000ffff28b224 */ /* 0x000fe200078e0a28 */
[----:B------:R-:W-:Y:S01]  /*7a60*/  ISETP.GT.U32.AND P3, PT, R42, R60, PT ;  /* 0x0000003c2a00720c */ /* 0x000fe20003f64070 */
[----:B------:R-:W-:Y:S02]  /*7a70*/  IMAD.MOV R3, RZ, RZ, -R3 ;  /* 0x000000ffff037224 */ /* 0x000fe400078e0a03 */
[--C-:B------:R-:W-:Y:S01]  /*7a80*/  @!P1 IMAD.IADD R64, R64, 0x1, -R42.reuse ;  /* 0x0000000140409824 */ /* 0x100fe200078e0a2a */
[----:B------:R-:W-:Y:S01]  /*7a90*/  ISETP.GE.AND P1, PT, R13, RZ, PT ;  /* 0x000000ff0d00720c */ /* 0x000fe20003f26270 */
[--C-:B------:R-:W-:Y:S01]  /*7aa0*/  @!P5 IMAD.IADD R67, R67, 0x1, -R42.reuse ;  /* 0x000000014343d824 */ /* 0x100fe200078e0a2a */
[----:B------:R-:W-:Y:S01]  /*7ab0*/  ISETP.GE.AND P5, PT, R4, RZ, PT ;  /* 0x000000ff0400720c */ /* 0x000fe20003fa6270 */
[C---:B------:R-:W-:Y:S02]  /*7ac0*/  IMAD R75, R42.reuse, R3, R75 ;  /* 0x000000032a4b7224 */ /* 0x040fe400078e024b */
[----:B------:R-:W-:Y:S01]  /*7ad0*/  @!P0 IMAD.IADD R71, R71, 0x1, -R42 ;  /* 0x0000000147478824 */ /* 0x000fe200078e0a2a */
[C---:B------:R-:W-:Y:S01]  /*7ae0*/  ISETP.GT.U32.AND P0, PT, R42.reuse, R67, PT ;  /* 0x000000432a00720c */ /* 0x040fe20003f04070 */
[----:B------:R-:W-:Y:S01]  /*7af0*/  @!P4 IMAD.MOV R64, RZ, RZ, -R64 ;  /* 0x000000ffff40c224 */ /* 0x000fe200078e0a40 */
[----:B------:R-:W-:Y:S01]  /*7b00*/  ISETP.GT.U32.AND P4, PT, R42, R75, PT ;  /* 0x0000004b2a00720c */ /* 0x000fe20003f84070 */
[----:B------:R-:W-:Y:S01]  /*7b10*/  @!P3 IMAD.IADD R60, R60, 0x1, -R42 ;  /* 0x000000013c3cb824 */ /* 0x000fe200078e0a2a */
[----:B------:R-:W-:Y:S01]  /*7b20*/  ISETP.GE.AND P3, PT, R8, RZ, PT ;  /* 0x000000ff0800720c */ /* 0x000fe20003f66270 */
[----:B------:R-:W-:-:S02]  /*7b30*/  VIADD R3, R0, 0x5c ;  /* 0x0000005c00037836 */ /* 0x000fc40000000000 */
[----:B------:R-:W-:Y:S02]  /*7b40*/  VIADD R10, R0, 0x5d ;  /* 0x0000005d000a7836 */ /* 0x000fe40000000000 */
[----:B------:R-:W-:Y:S01]  /*7b50*/  @!P2 IMAD.MOV R60, RZ, RZ, -R60 ;  /* 0x000000ffff3ca224 */ /* 0x000fe200078e0a3c */
[----:B------:R-:W-:Y:S01]  /*7b60*/  IABS R83, R3 ;  /* 0x0000000300537213 */ /* 0x000fe20000000000 */
[----:B------:R-:W-:Y:S01]  /*7b70*/  @!P6 IMAD.MOV R56, RZ, RZ, -R56 ;  /* 0x000000ffff38e224 */ /* 0x000fe200078e0a38 */
[----:B------:R-:W-:Y:S01]  /*7b80*/  ISETP.GT.U32.AND P2, PT, R42, R71, PT ;  /* 0x000000472a00720c */ /* 0x000fe20003f44070 */
[--C-:B------:R-:W-:Y:S01]  /*7b90*/  @!P0 IMAD.IADD R67, R67, 0x1, -R42.reuse ;  /* 0x0000000143438824 */ /* 0x100fe200078e0a2a */
[----:B------:R-:W-:Y:S01]  /*7ba0*/  ISETP.GE.AND P0, PT, R3, RZ, PT ;  /* 0x000000ff0300720c */ /* 0x000fe20003f06270 */
[----:B------:R-:W-:Y:S01]  /*7bb0*/  @!P4 IMAD.IADD R75, R75, 0x1, -R42 ;  /* 0x000000014b4bc824 */ /* 0x000fe200078e0a2a */
[----:B------:R-:W-:Y:S01]  /*7bc0*/  IABS R79, R10 ;  /* 0x0000000a004f7213 */ /* 0x000fe20000000000 */
[----:B------:R-:W-:Y:S01]  /*7bd0*/  @!P3 IMAD.MOV R67, RZ, RZ, -R67 ;  /* 0x000000ffff43b224 */ /* 0x000fe200078e0a43 */
[----:B------:R-:W-:Y:S01]  /*7be0*/  ISETP.GE.AND P6, PT, R10, RZ, PT ;  /* 0x000000ff0a00720c */ /* 0x000fe20003fc6270 */
[----:B------:R-:W-:Y:S01]  /*7bf0*/  IMAD.HI.U32 R3, R2, R83, RZ ;  /* 0x0000005302037227 */ /* 0x000fe200078e00ff */
[----:B------:R-:W-:-:S03]  /*7c00*/  ISETP.GT.U32.AND P3, PT, R42, R75, PT ;  /* 0x0000004b2a00720c */ /* 0x000fc60003f64070 */
[----:B------:R-:W-:Y:S02]  /*7c10*/  IMAD.MOV R3, RZ, RZ, -R3 ;  /* 0x000000ffff037224 */ /* 0x000fe400078e0a03 */
[----:B------:R-:W-:Y:S02]  /*7c20*/  VIADD R10, R0, 0x5a ;  /* 0x0000005a000a7836 */ /* 0x000fe40000000000 */
[----:B------:R-:W-:Y:S02]  /*7c30*/  IMAD R83, R42, R3, R83 ;  /* 0x000000032a537224 */ /* 0x000fe400078e0253 */
[----:B------:R-:W-:Y:S01]  /*7c40*/  IMAD.HI.U32 R4, R2, R79, RZ ;  /* 0x0000004f02047227 */ /* 0x000fe200078e00ff */
[----:B------:R-:W-:-:S03]  /*7c50*/  IABS R13, R10 ;  /* 0x0000000a000d7213 */ /* 0x000fc60000000000 */
[--C-:B------:R-:W-:Y:S01]  /*7c60*/  @!P3 IMAD.IADD R75, R75, 0x1, -R42.reuse ;  /* 0x000000014b4bb824 */ /* 0x100fe200078e0a2a */
[----:B------:R-:W-:Y:S01]  /*7c70*/  ISETP.GT.U32.AND P3, PT, R42, R83, PT ;  /* 0x000000532a00720c */ /* 0x000fe20003f64070 */
[----:B------:R-:W-:Y:S02]  /*7c80*/  @!P2 IMAD.IADD R71, R71, 0x1, -R42 ;  /* 0x000000014747a824 */ /* 0x000fe400078e0a2a */
[----:B------:R-:W-:Y:S02]  /*7c90*/  IMAD.MOV R4, RZ, RZ, -R4 ;  /* 0x000000ffff047224 */ /* 0x000fe400078e0a04 */
[----:B------:R-:W-:-:S04]  /*7ca0*/  IMAD.HI.U32 R8, R2, R13, RZ ;  /* 0x0000000d02087227 */ /* 0x000fc800078e00ff */
[----:B------:R-:W-:Y:S01]  /*7cb0*/  @!P1 IMAD.MOV R71, RZ, RZ, -R71 ;  /* 0x000000ffff479224 */ /* 0x000fe200078e0a47 */
[----:B------:R-:W-:Y:S01]  /*7cc0*/  ISETP.GE.AND P1, PT, R10, RZ, PT ;  /* 0x000000ff0a00720c */ /* 0x000fe20003f26270 */
[----:B------:R-:W-:Y:S02]  /*7cd0*/  IMAD R79, R42, R4, R79 ;  /* 0x000000042a4f7224 */ /* 0x000fe400078e024f */
[----:B------:R-:W-:Y:S02]  /*7ce0*/  IMAD.MOV R8, RZ, RZ, -R8 ;  /* 0x000000ffff087224 */ /* 0x000fe400078e0a08 */
[----:B------:R-:W-:Y:S01]  /*7cf0*/  VIADD R10, R0, 0x59 ;  /* 0x00000059000a7836 */ /* 0x000fe20000000000 */
[----:B------:R-:W-:Y:S01]  /*7d00*/  ISETP.GT.U32.AND P2, PT, R42, R79, PT ;  /* 0x0000004f2a00720c */ /* 0x000fe20003f44070 */
[----:B------:R-:W-:Y:S02]  /*7d10*/  VIADD R4, R0, 0x5b ;  /* 0x0000005b00047836 */ /* 0x000fe40000000000 */
[C---:B------:R-:W-:Y:S01]  /*7d20*/  IMAD R90, R42.reuse, R8, R13 ;  /* 0x000000082a5a7224 */ /* 0x040fe200078e020d */
[----:B------:R-:W-:Y:S01]  /*7d30*/  IABS R13, R10 ;  /* 0x0000000a000d7213 */ /* 0x000fe20000000000 */
[----:B------:R-:W-:Y:S01]  /*7d40*/  @!P3 IMAD.IADD R83, R83, 0x1, -R42 ;  /* 0x000000015353b824 */ /* 0x000fe200078e0a2a */
[----:B------:R-:W-:Y:S01]  /*7d50*/  IABS R87, R4 ;  /* 0x0000000400577213 */ /* 0x000fe20000000000 */
[----:B------:R-:W-:Y:S01]  /*7d60*/  @!P5 IMAD.MOV R75, RZ, RZ, -R75 ;  /* 0x000000ffff4bd224 */ /* 0x000fe200078e0a4b */
[----:B------:R-:W-:Y:S01]  /*7d70*/  ISETP.GT.U32.AND P3, PT, R42, R90, PT ;  /* 0x0000005a2a00720c */ /* 0x000fe20003f64070 */
[----:B------:R-:W-:Y:S01]  /*7d80*/  IMAD.HI.U32 R3, R2, R13, RZ ;  /* 0x0000000d02037227 */ /* 0x000fe200078e00ff */
[----:B------:R-:W-:-:S02]  /*7d90*/  ISETP.GT.U32.AND P5, PT, R42, R83, PT ;  /* 0x000000532a00720c */ /* 0x000fc40003fa4070 */
[----:B------:R-:W-:Y:S01]  /*7da0*/  ISETP.GE.AND P4, PT, R4, RZ, PT ;  /* 0x000000ff0400720c */ /* 0x000fe20003f86270 */
[----:B------:R-:W-:-:S04]  /*7db0*/  IMAD.HI.U32 R4, R2, R87, RZ ;  /* 0x0000005702047227 */ /* 0x000fc800078e00ff */
[----:B------:R-:W-:Y:S02]  /*7dc0*/  IMAD.MOV R3, RZ, RZ, -R3 ;  /* 0x000000ffff037224 */ /* 0x000fe400078e0a03 */
[----:B------:R-:W-:Y:S02]  /*7dd0*/  IMAD.MOV R4, RZ, RZ, -R4 ;  /* 0x000000ffff047224 */ /* 0x000fe400078e0a04 */
[C---:B------:R-:W-:Y:S02]  /*7de0*/  VIADD R23, R0.reuse, 0x56 ;  /* 0x0000005600177836 */ /* 0x040fe40000000000 */
[--C-:B------:R-:W-:Y:S02]  /*7df0*/  @!P2 IMAD.IADD R79, R79, 0x1, -R42.reuse ;  /* 0x000000014f4fa824 */ /* 0x100fe400078e0a2a */
[----:B------:R-:W-:Y:S02]  /*7e00*/  VIADD R17, R0, 0x57 ;  /* 0x0000005700117836 */ /* 0x000fe40000000000 */
[C---:B------:R-:W-:Y:S01]  /*7e10*/  IMAD R94, R42.reuse, R3, R13 ;  /* 0x000000032a5e7224 */ /* 0x040fe200078e020d */
[C---:B------:R-:W-:Y:S01]  /*7e20*/  ISETP.GT.U32.AND P2, PT, R42.reuse, R79, PT ;  /* 0x0000004f2a00720c */ /* 0x040fe20003f44070 */
[----:B------:R-:W-:Y:S01]  /*7e30*/  IMAD R87, R42, R4, R87 ;  /* 0x000000042a577224 */ /* 0x000fe200078e0257 */
[----:B------:R-:W-:Y:S01]  /*7e40*/  IABS R4, R23 ;  /* 0x0000001700047213 */ /* 0x000fe20000000000 */
[--C-:B------:R-:W-:Y:S01]  /*7e50*/  @!P5 IMAD.IADD R83, R83, 0x1, -R42.reuse ;  /* 0x000000015353d824 */ /* 0x100fe200078e0a2a */
[----:B------:R-:W-:Y:S01]  /*7e60*/  IABS R101, R17 ;  /* 0x0000001100657213 */ /* 0x000fe20000000000 */
[----:B------:R-:W-:Y:S01]  /*7e70*/  @!P3 IMAD.IADD R90, R90, 0x1, -R42 ;  /* 0x000000015a5ab824 */ /* 0x000fe200078e0a2a */
[----:B------:R-:W-:Y:S01]  /*7e80*/  ISETP.GT.U32.AND P5, PT, R42, R94, PT ;  /* 0x0000005e2a00720c */ /* 0x000fe20003fa4070 */
[----:B------:R-:W-:-:S02]  /*7e90*/  VIADD R15, R0, 0x58 ;  /* 0x00000058000f7836 */ /* 0x000fc40000000000 */
[----:B------:R-:W-:Y:S01]  /*7ea0*/  IMAD.MOV.U32 R13, RZ, RZ, R4 ;  /* 0x000000ffff0d7224 */ /* 0x000fe200078e0004 */
[----:B------:R-:W-:Y:S01]  /*7eb0*/  ISETP.GT.U32.AND P3, PT, R42, R90, PT ;  /* 0x0000005a2a00720c */ /* 0x000fe20003f64070 */
[----:B------:R-:W-:Y:S01]  /*7ec0*/  IMAD.HI.U32 R4, R2, R101, RZ ;  /* 0x0000006502047227 */ /* 0x000fe200078e00ff */
[----:B------:R-:W-:-:S03]  /*7ed0*/  IABS R97, R15 ;  /* 0x0000000f00617213 */ /* 0x000fc60000000000 */
[----:B------:R-:W-:Y:S02]  /*7ee0*/  IMAD.MOV R4, RZ, RZ, -R4 ;  /* 0x000000ffff047224 */ /* 0x000fe400078e0a04 */
[----:B------:R-:W-:-:S04]  /*7ef0*/  IMAD.HI.U32 R3, R2, R97, RZ ;  /* 0x0000006102037227 */ /* 0x000fc800078e00ff */
[--C-:B------:R-:W-:Y:S01]  /*7f00*/  @!P2 IMAD.IADD R79, R79, 0x1, -R42.reuse ;  /* 0x000000014f4fa824 */ /* 0x100fe200078e0a2a */
[C---:B------:R-:W-:Y:S01]  /*7f10*/  ISETP.GT.U32.AND P2, PT, R42.reuse, R87, PT ;  /* 0x000000572a00720c */ /* 0x040fe20003f44070 */
[----:B------:R-:W-:Y:S02]  /*7f20*/  IMAD R101, R42, R4, R101 ;  /* 0x000000042a657224 */ /* 0x000fe400078e0265 */
[----:B------:R-:W-:Y:S02]  /*7f30*/  @!P5 IMAD.IADD R94, R94, 0x1, -R42 ;  /* 0x000000015e5ed824 */ /* 0x000fe400078e0a2a */
[----:B------:R-:W-:-:S04]  /*7f40*/  IMAD.HI.U32 R8, R2, R13, RZ ;  /* 0x0000000d02087227 */ /* 0x000fc800078e00ff */
[----:B------:R-:W-:Y:S02]  /*7f50*/  IMAD.MOV R3, RZ, RZ, -R3 ;  /* 0x000000ffff037224 */ /* 0x000fe400078e0a03 */
[----:B------:R-:W-:Y:S01]  /*7f60*/  @!P0 IMAD.MOV R83, RZ, RZ, -R83 ;  /* 0x000000ffff538224 */ /* 0x000fe200078e0a53 */
[----:B------:R-:W-:Y:S01]  /*7f70*/  ISETP.GT.U32.AND P0, PT, R42, R94, PT ;  /* 0x0000005e2a00720c */ /* 0x000fe20003f04070 */
[----:B------:R-:W-:Y:S01]  /*7f80*/  @!P3 IMAD.IADD R90, R90, 0x1, -R42 ;  /* 0x000000015a5ab824 */ /* 0x000fe200078e0a2a */
[----:B------:R-:W-:Y:S01]  /*7f90*/  ISETP.GT.U32.AND P3, PT, R42, R101, PT ;  /* 0x000000652a00720c */ /* 0x000fe20003f64070 */
[----:B------:R-:W-:Y:S02]  /*7fa0*/  IMAD.MOV R8, RZ, RZ, -R8 ;  /* 0x000000ffff087224 */ /* 0x000fe400078e0a08 */
[----:B------:R-:W-:Y:S02]  /*7fb0*/  VIADD R4, R0, 0x55 ;  /* 0x0000005500047836 */ /* 0x000fe40000000000 */
[----:B------:R-:W-:-:S02]  /*7fc0*/  IMAD R97, R42, R3, R97 ;  /* 0x000000032a617224 */ /* 0x000fc400078e0261 */
[----:B------:R-:W-:Y:S01]  /*7fd0*/  @!P6 IMAD.MOV R79, RZ, RZ, -R79 ;  /* 0x000000ffff4fe224 */ /* 0x000fe200078e0a4f */
[----:B------:R-:W-:Y:S01]  /*7fe0*/  ISETP.GE.AND P6, PT, R10, RZ, PT ;  /* 0x000000ff0a00720c */ /* 0x000fe20003fc6270 */
[C---:B------:R-:W-:Y:S01]  /*7ff0*/  IMAD R104, R42.reuse, R8, R13 ;  /* 0x000000082a687224 */ /* 0x040fe200078e020d */
[----:B------:R-:W-:Y:S01]  /*8000*/  IABS R13, R4 ;  /* 0x00000004000d7213 */ /* 0x000fe20000000000 */
[--C-:B------:R-:W-:Y:S01]  /*8010*/  @!P2 IMAD.IADD R87, R87, 0x1, -R42.reuse ;  /* 0x000000015757a824 */ /* 0x100fe200078e0a2a */
[----:B------:R-:W-:Y:S01]  /*8020*/  ISETP.GT.U32.AND P5, PT, R42, R97, PT ;  /* 0x000000612a00720c */ /* 0x000fe20003fa4070 */
[----:B------:R-:W-:Y:S02]  /*8030*/  VIADD R8, R0, 0x54 ;  /* 0x0000005400087836 */ /* 0x000fe40000000000 */
[----:B------:R-:W-:Y:S01]  /*8040*/  IMAD.HI.U32 R3, R2, R13, RZ ;  /* 0x0000000d02037227 */ /* 0x000fe200078e00ff */
[----:B------:R-:W-:Y:S02]  /*8050*/  ISETP.GT.U32.AND P2, PT, R42, R87, PT ;  /* 0x000000572a00720c */ /* 0x000fe40003f44070 */
[----:B------:R-:W-:Y:S01]  /*8060*/  IABS R111, R8 ;  /* 0x00000008006f7213 */ /* 0x000fe20000000000 */
[--C-:B------:R-:W-:Y:S01]  /*8070*/  @!P0 IMAD.IADD R94, R94, 0x1, -R42.reuse ;  /* 0x000000015e5e8824 */ /* 0x100fe200078e0a2a */
[----:B------:R-:W-:Y:S01]  /*8080*/  ISETP.GE.AND P0, PT, R23, RZ, PT ;  /* 0x000000ff1700720c */ /* 0x000fe20003f06270 */
[----:B------:R-:W-:-:S02]  /*8090*/  @!P3 IMAD.IADD R101, R101, 0x1, -R42 ;  /* 0x000000016565b824 */ /* 0x000fc400078e0a2a */
[----:B------:R-:W-:Y:S02]  /*80a0*/  IMAD.MOV R3, RZ, RZ, -R3 ;  /* 0x000000ffff037224 */ /* 0x000fe400078e0a03 */
[----:B------:R-:W-:Y:S01]  /*80b0*/  @!P1 IMAD.MOV R90, RZ, RZ, -R90 ;  /* 0x000000ffff5a9224 */ /* 0x000fe200078e0a5a */
[C---:B------:R-:W-:Y:S01]  /*80c0*/  ISETP.GT.U32.AND P1, PT, R42.reuse, R104, PT ;  /* 0x000000682a00720c */ /* 0x040fe20003f24070 */
[----:B------:R-:W-:Y:S01]  /*80d0*/  @!P6 IMAD.MOV R94, RZ, RZ, -R94 ;  /* 0x000000ffff5ee224 */ /* 0x000fe200078e0a5e */
[C---:B------:R-:W-:Y:S01]  /*80e0*/  ISETP.GT.U32.AND P6, PT, R42.reuse, R101, PT ;  /* 0x000000652a00720c */ /* 0x040fe20003fc4070 */
[----:B------:R-:W-:Y:S02]  /*80f0*/  IMAD R108, R42, R3, R13 ;  /* 0x000000032a6c7224 */ /* 0x000fe400078e020d */
[----:B------:R-:W-:Y:S01]  /*8100*/  @!P5 IMAD.IADD R97, R97, 0x1, -R42 ;  /* 0x000000016161d824 */ /* 0x000fe200078e0a2a */
[----:B------:R-:W-:Y:S01]  /*8110*/  ISETP.GE.AND P5, PT, R4, RZ, PT ;  /* 0x000000ff0400720c */ /* 0x000fe20003fa6270 */
[----:B------:R-:W-:-:S03]  /*8120*/  IMAD.HI.U32 R3, R2, R111, RZ ;  /* 0x0000006f02037227 */ /* 0x000fc600078e00ff */
[C---:B------:R-:W-:Y:S01]  /*8130*/  ISETP.GT.U32.AND P3, PT, R42.reuse, R97, PT ;  /* 0x000000612a00720c */ /* 0x040fe20003f64070 */
[----:B------:R-:W-:Y:S02]  /*8140*/  IMAD.MOV R3, RZ, RZ, -R3 ;  /* 0x000000ffff037224 */ /* 0x000fe400078e0a03 */
[--C-:B------:R-:W-:Y:S01]  /*8150*/  @!P2 IMAD.IADD R87, R87, 0x1, -R42.reuse ;  /* 0x000000015757a824 */ /* 0x100fe200078e0a2a */
[----:B------:R-:W-:Y:S01]  /*8160*/  ISETP.GE.AND P2, PT, R15, RZ, PT ;  /* 0x000000ff0f00720c */ /* 0x000fe20003f46270 */
[----:B------:R-:W-:Y:S02]  /*8170*/  IMAD R111, R42, R3, R111 ;  /* 0x000000032a6f7224 */ /* 0x000fe400078e026f */
[----:B------:R-:W-:Y:S01]  /*8180*/  @!P4 IMAD.MOV R87, RZ, RZ, -R87 ;  /* 0x000000ffff57c224 */ /* 0x000fe200078e0a57 */
[----:B------:R-:W-:Y:S01]  /*8190*/  ISETP.GE.AND P4, PT, R17, RZ, PT ;  /* 0x000000ff1100720c */ /* 0x000fe20003f86270 */
[--C-:B------:R-:W-:Y:S02]  /*81a0*/  @!P1 IMAD.IADD R104, R104, 0x1, -R42.reuse ;  /* 0x0000000168689824 */ /* 0x100fe400078e0a2a */
[----:B------:R-:W-:Y:S01]  /*81b0*/  @!P6 IMAD.IADD R101, R101, 0x1, -R42 ;  /* 0x000000016565e824 */ /* 0x000fe200078e0a2a */
[----:B------:R-:W-:Y:S01]  /*81c0*/  ISETP.GT.U32.AND P6, PT, R42, R111, PT ;  /* 0x0000006f2a00720c */ /* 0x000fe20003fc4070 */
[----:B------:R-:W-:Y:S01]  /*81d0*/  VIADD R10, R0, 0x53 ;  /* 0x00000053000a7836 */ /* 0x000fe20000000000 */
[----:B------:R-:W-:Y:S01]  /*81e0*/  ISETP.GT.U32.AND P1, PT, R42, R104, PT ;  /* 0x000000682a00720c */ /* 0x000fe20003f24070 */
[----:B------:R-:W-:-:S02]  /*81f0*/  VIADD R17, R0, 0x52 ;  /* 0x0000005200117836 */ /* 0x000fc40000000000 */
[----:B------:R-:W-:Y:S01]  /*8200*/  @!P3 IMAD.IADD R97, R97, 0x1, -R42 ;  /* 0x000000016161b824 */ /* 0x000fe200078e0a2a */
[----:B------:R-:W-:Y:S01]  /*8210*/  IABS R115, R10 ;  /* 0x0000000a00737213 */ /* 0x000fe20000000000 */
[----:B------:R-:W-:Y:S01]  /*8220*/  VIADD R23, R0, 0x51 ;  /* 0x0000005100177836 */ /* 0x000fe20000000000 */
[----:B------:R-:W-:Y:S01]  /*8230*/  ISETP.GT.U32.AND P3, PT, R42, R108, PT ;  /* 0x0000006c2a00720c */ /* 0x000fe20003f64070 */
[----:B------:R-:W-:Y:S01]  /*8240*/  @!P2 IMAD.MOV R97, RZ, RZ, -R97 ;  /* 0x000000ffff61a224 */ /* 0x000fe200078e0a61 */
[----:B------:R-:W-:Y:S01]  /*8250*/  IABS R13, R17 ;  /* 0x00000011000d7213 */ /* 0x000fe20000000000 */
[----:B------:R-:W-:Y:S01]  /*8260*/  IMAD.HI.U32 R3, R2, R115, RZ ;  /* 0x0000007302037227 */ /* 0x000fe200078e00ff */
[----:B------:R-:W-:-:S03]  /*8270*/  IABS R15, R23 ;  /* 0x00000017000f7213 */ /* 0x000fc60000000000 */
[----:B------:R-:W-:-:S04]  /*8280*/  IMAD.HI.U32 R4, R2, R13, RZ ;  /* 0x0000000d02047227 */ /* 0x000fc800078e00ff */
[----:B------:R-:W-:Y:S02]  /*8290*/  @!P6 IMAD.IADD R111, R111, 0x1, -R42 ;  /* 0x000000016f6fe824 */ /* 0x000fe400078e0a2a */
[----:B------:R-:W-:Y:S02]  /*82a0*/  IMAD.MOV R3, RZ, RZ, -R3 ;  /* 0x000000ffff037224 */ /* 0x000fe400078e0a03 */
[----:B------:R-:W-:Y:S01]  /*82b0*/  IMAD.MOV R4, RZ, RZ, -R4 ;  /* 0x000000ffff047224 */ /* 0x000fe200078e0a04 */
[----:B------:R-:W-:Y:S01]  /*82c0*/  ISETP.GT.U32.AND P2, PT, R42, R111, PT ;  /* 0x0000006f2a00720c */ /* 0x000fe20003f44070 */
[--C-:B------:R-:W-:Y:S01]  /*82d0*/  @!P1 IMAD.IADD R104, R104, 0x1, -R42.reuse ;  /* 0x0000000168689824 */ /* 0x100fe200078e0a2a */
[----:B------:R-:W-:Y:S01]  /*82e0*/  ISETP.GE.AND P1, PT, R8, RZ, PT ;  /* 0x000000ff0800720c */ /* 0x000fe20003f26270 */
[----:B------:R-:W-:Y:S01]  /*82f0*/  @!P3 IMAD.IADD R108, R108, 0x1, -R42 ;  /* 0x000000016c6cb824 */ /* 0x000fe200078e0a2a */
[----:B------:R-:W-:Y:S01]  /*8300*/  ISETP.GE.AND P3, PT, R10, RZ, PT ;  /* 0x000000ff0a00720c */ /* 0x000fe20003f66270 */
[----:B------:R-:W-:-:S03]  /*8310*/  IMAD.HI.U32 R8, R2, R15, RZ ;  /* 0x0000000f02087227 */ /* 0x000fc600078e00ff */
[C---:B------:R-:W-:Y:S01]  /*8320*/  ISETP.GT.U32.AND P6, PT, R42.reuse, R108, PT ;  /* 0x0000006c2a00720c */ /* 0x040fe20003fc4070 */
[C---:B------:R-:W-:Y:S02]  /*8330*/  IMAD R115, R42.reuse, R3, R115 ;  /* 0x000000032a737224 */ /* 0x040fe400078e0273 */
[C---:B------:R-:W-:Y:S02]  /*8340*/  IMAD R118, R42.reuse, R4, R13 ;  /* 0x000000042a767224 */ /* 0x040fe400078e020d */
[----:B------:R-:W-:Y:S02]  /*8350*/  IMAD.MOV R8, RZ, RZ, -R8 ;  /* 0x000000ffff087224 */ /* 0x000fe400078e0a08 */
[----:B------:R-:W-:Y:S01]  /*8360*/  @!P4 IMAD.MOV R101, RZ, RZ, -R101 ;  /* 0x000000ffff65c224 */ /* 0x000fe200078e0a65 */
[C---:B------:R-:W-:Y:S01]  /*8370*/  ISETP.GT.U32.AND P4, PT, R42.reuse, R115, PT ;  /* 0x000000732a00720c */ /* 0x040fe20003f84070 */
[----:B------:R-:W-:Y:S01]  /*8380*/  @!P0 IMAD.MOV R104, RZ, RZ, -R104 ;  /* 0x000000ffff688224 */ /* 0x000fe200078e0a68 */
[C---:B------:R-:W-:Y:S01]  /*8390*/  ISETP.GT.U32.AND P0, PT, R42.reuse, R118, PT ;  /* 0x000000762a00720c */ /* 0x040fe20003f04070 */
[----:B------:R-:W-:-:S02]  /*83a0*/  IMAD R122, R42, R8, R15 ;  /* 0x000000082a7a7224 */ /* 0x000fc400078e020f */
[----:B------:R-:W-:Y:S02]  /*83b0*/  VIADD R4, R0, 0x50 ;  /* 0x0000005000047836 */ /* 0x000fe40000000000 */
[--C-:B------:R-:W-:Y:S01]  /*83c0*/  @!P2 IMAD.IADD R111, R111, 0x1, -R42.reuse ;  /* 0x000000016f6fa824 */ /* 0x100fe200078e0a2a */
[----:B------:R-:W-:Y:S01]  /*83d0*/  ISETP.GT.U32.AND P2, PT, R42, R122, PT ;  /* 0x0000007a2a00720c */ /* 0x000fe20003f44070 */
[----:B------:R-:W-:Y:S01]  /*83e0*/  VIADD R8, R0, 0x4f ;  /* 0x0000004f00087836 */ /* 0x000fe20000000000 */
[----:B------:R-:W-:Y:S01]  /*83f0*/  IABS R13, R4 ;  /* 0x00000004000d7213 */ /* 0x000fe20000000000 */
[--C-:B------:R-:W-:Y:S01]  /*8400*/  @!P6 IMAD.IADD R108, R108, 0x1, -R42.reuse ;  /* 0x000000016c6ce824 */ /* 0x100fe200078e0a2a */
[----:B------:R-:W-:Y:S01]  /*8410*/  ISETP.GE.AND P6, PT, R17, RZ, PT ;  /* 0x000000ff1100720c */ /* 0x000fe20003fc6270 */
[--C-:B------:R-:W-:Y:S01]  /*8420*/  @!P4 IMAD.IADD R115, R115, 0x1, -R42.reuse ;  /* 0x000000017373c824 */ /* 0x100fe200078e0a2a */
[----:B------:R-:W-:Y:S01]  /*8430*/  IABS R15, R8 ;  /* 0x00000008000f7213 */ /* 0x000fe20000000000 */
[----:B------:R-:W-:Y:S01]  /*8440*/  @!P0 IMAD.IADD R118, R118, 0x1, -R42 ;  /* 0x0000000176768824 */ /* 0x000fe200078e0a2a */
[----:B------:R-:W-:Y:S01]  /*8450*/  ISETP.GE.AND P4, PT, R23, RZ, PT ;  /* 0x000000ff1700720c */ /* 0x000fe20003f86270 */
[----:B------:R-:W-:Y:S01]  /*8460*/  IMAD.HI.U32 R3, R2, R13, RZ ;  /* 0x0000000d02037227 */ /* 0x000fe200078e00ff */
[----:B------:R-:W-:-:S03]  /*8470*/  ISETP.GT.U32.AND P0, PT, R42, R115, PT ;  /* 0x000000732a00720c */ /* 0x000fc60003f04070 */
[----:B------:R-:W-:Y:S01]  /*8480*/  @!P5 IMAD.MOV R108, RZ, RZ, -R108 ;  /* 0x000000ffff6cd224 */ /* 0x000fe200078e0a6c */
[----:B------:R-:W-:Y:S01]  /*8490*/  ISETP.GT.U32.AND P5, PT, R42, R118, PT ;  /* 0x000000762a00720c */ /* 0x000fe20003fa4070 */
[----:B------:R-:W-:Y:S02]  /*84a0*/  IMAD.MOV R126, RZ, RZ, -R3 ;  /* 0x000000ffff7e7224 */ /* 0x000fe400078e0a03 */
[----:B------:R-:W-:-:S04]  /*84b0*/  IMAD.HI.U32 R3, R2, R15, RZ ;  /* 0x0000000f02037227 */ /* 0x000fc800078e00ff */
[--C-:B------:R-:W-:Y:S02]  /*84c0*/  @!P2 IMAD.IADD R122, R122, 0x1, -R42.reuse ;  /* 0x000000017a7aa824 */ /* 0x100fe400078e0a2a */
[----:B------:R-:W-:Y:S02]  /*84d0*/  IMAD.MOV R3, RZ, RZ, -R3 ;  /* 0x000000ffff037224 */ /* 0x000fe400078e0a03 */
[----:B------:R-:W-:Y:S01]  /*84e0*/  VIADD R10, R0, 0x4e ;  /* 0x0000004e000a7836 */ /* 0x000fe20000000000 */
[C---:B------:R-:W-:Y:S01]  /*84f0*/  ISETP.GT.U32.AND P2, PT, R42.reuse, R122, PT ;  /* 0x0000007a2a00720c */ /* 0x040fe20003f44070 */
[C---:B------:R-:W-:Y:S02]  /*8500*/  IMAD R126, R42.reuse, R126, R13 ;  /* 0x0000007e2a7e7224 */ /* 0x040fe400078e020d */
[C---:B------:R-:W-:Y:S01]  /*8510*/  IMAD R130, R42.reuse, R3, R15 ;  /* 0x000000032a827224 */ /* 0x040fe200078e020f */
[----:B------:R-:W-:Y:S01]  /*8520*/  IABS R133, R10 ;  /* 0x0000000a00857213 */ /* 0x000fe20000000000 */
[--C-:B------:R-:W-:Y:S01]  /*8530*/  @!P0 IMAD.IADD R115, R115, 0x1, -R42.reuse ;  /* 0x0000000173738824 */ /* 0x100fe200078e0a2a */
[----:B------:R-:W-:Y:S01]  /*8540*/  ISETP.GT.U32.AND P0, PT, R42, R126, PT ;  /* 0x0000007e2a00720c */ /* 0x000fe20003f04070 */
[----:B------:R-:W-:Y:S01]  /*8550*/  @!P5 IMAD.IADD R118, R118, 0x1, -R42 ;  /* 0x000000017676d824 */ /* 0x000fe200078e0a2a */
[----:B------:R-:W-:Y:S01]  /*8560*/  ISETP.GT.U32.AND P5, PT, R42, R130, PT ;  /* 0x000000822a00720c */ /* 0x000fe20003fa4070 */
[----:B------:R-:W-:-:S04]  /*8570*/  IMAD.HI.U32 R3, R2, R133, RZ ;  /* 0x0000008502037227 */ /* 0x000fc800078e00ff */
[--C-:B------:R-:W-:Y:S01]  /*8580*/  @!P2 IMAD.IADD R122, R122, 0x1, -R42.reuse ;  /* 0x000000017a7aa824 */ /* 0x100fe200078e0a2a */
[----:B------:R-:W-:Y:S01]  /*8590*/  ISETP.GE.AND P2, PT, R4, RZ, PT ;  /* 0x000000ff0400720c */ /* 0x000fe20003f46270 */
[C---:B------:R-:W-:Y:S02]  /*85a0*/  VIADD R13, R0.reuse, 0x4d ;  /* 0x0000004d000d7836 */ /* 0x040fe40000000000 */
[----:B------:R-:W-:Y:S02]  /*85b0*/  IMAD.MOV R4, RZ, RZ, -R3 ;  /* 0x000000ffff047224 */ /* 0x000fe400078e0a03 */
[----:B------:R-:W-:Y:S01]  /*85c0*/  VIADD R15, R0, 0x4c ;  /* 0x0000004c000f7836 */ /* 0x000fe20000000000 */
[----:B------:R-:W-:Y:S01]  /*85d0*/  IABS R137, R13 ;  /* 0x0000000d00897213 */ /* 0x000fe20000000000 */
[--C-:B------:R-:W-:Y:S01]  /*85e0*/  @!P0 IMAD.IADD R126, R126, 0x1, -R42.reuse ;  /* 0x000000017e7e8824 */ /* 0x100fe200078e0a2a */
[----:B------:R-:W-:Y:S01]  /*85f0*/  ISETP.GE.AND P0, PT, R8, RZ, PT ;  /* 0x000000ff0800720c */ /* 0x000fe20003f06270 */
[----:B------:R-:W-:Y:S01]  /*8600*/  IMAD R133, R42, R4, R133 ;  /* 0x000000042a857224 */ /* 0x000fe200078e0285 */
[----:B------:R-:W-:Y:S01]  /*8610*/  IABS R141, R15 ;  /* 0x0000000f008d7213 */ /* 0x000fe20000000000 */
[----:B------:R-:W-:-:S02]  /*8620*/  @!P5 IMAD.IADD R130, R130, 0x1, -R42 ;  /* 0x000000018282d824 */ /* 0x000fc400078e0a2a */
[----:B------:R-:W-:Y:S01]  /*8630*/  @!P1 IMAD.MOV R111, RZ, RZ, -R111 ;  /* 0x000000ffff6f9224 */ /* 0x000fe200078e0a6f */
[C---:B------:R-:W-:Y:S01]  /*8640*/  ISETP.GT.U32.AND P1, PT, R42.reuse, R126, PT ;  /* 0x0000007e2a00720c */ /* 0x040fe20003f24070 */
[----:B------:R-:W-:Y:S01]  /*8650*/  @!P3 IMAD.MOV R115, RZ, RZ, -R115 ;  /* 0x000000ffff73b224 */ /* 0x000fe200078e0a73 */
[----:B------:R-:W-:Y:S01]  /*8660*/  ISETP.GT.U32.AND P3, PT, R42, R130, PT ;  /* 0x000000822a00720c */ /* 0x000fe20003f64070 */
[----:B------:R-:W-:Y:S01]  /*8670*/  IMAD.HI.U32 R3, R2, R137, RZ ;  /* 0x0000008902037227 */ /* 0x000fe200078e00ff */
[----:B------:R-:W-:-:S03]  /*8680*/  ISETP.GT.U32.AND P5, PT, R42, R133, PT ;  /* 0x000000852a00720c */ /* 0x000fc60003fa4070 */
[----:B------:R-:W-:Y:S02]  /*8690*/  IMAD.MOV R4, RZ, RZ, -R3 ;  /* 0x000000ffff047224 */ /* 0x000fe400078e0a03 */
[----:B------:R-:W-:-:S04]  /*86a0*/  IMAD.HI.U32 R3, R2, R141, RZ ;  /* 0x0000008d02037227 */ /* 0x000fc800078e00ff */
[----:B------:R-:W-:Y:S02]  /*86b0*/  IMAD.MOV R3, RZ, RZ, -R3 ;  /* 0x000000ffff037224 */ /* 0x000fe400078e0a03 */
[--C-:B------:R-:W-:Y:S02]  /*86c0*/  @!P1 IMAD.IADD R126, R126, 0x1, -R42.reuse ;  /* 0x000000017e7e9824 */ /* 0x100fe400078e0a2a */
[--C-:B------:R-:W-:Y:S01]  /*86d0*/  @!P3 IMAD.IADD R130, R130, 0x1, -R42.reuse ;  /* 0x000000018282b824 */ /* 0x100fe200078e0a2a */
[----:B------:R-:W-:Y:S01]  /*86e0*/  ISETP.GE.AND P3, PT, R15, RZ, PT ;  /* 0x000000ff0f00720c */ /* 0x000fe20003f66270 */
[----:B------:R-:W-:Y:S02]  /*86f0*/  @!P5 IMAD.IADD R133, R133, 0x1, -R42 ;  /* 0x000000018585d824 */ /* 0x000fe400078e0a2a */
[C---:B------:R-:W-:Y:S02]  /*8700*/  IMAD R141, R42.reuse, R3, R141 ;  /* 0x000000032a8d7224 */ /* 0x040fe400078e028d */
[----:B------:R-:W-:-:S02]  /*8710*/  IMAD R137, R42, R4, R137 ;  /* 0x000000042a897224 */ /* 0x000fc400078e0289 */
[----:B------:R-:W-:Y:S01]  /*8720*/  @!P2 IMAD.MOV R126, RZ, RZ, -R126 ;  /* 0x000000ffff7ea224 */ /* 0x000fe200078e0a7e */
[C---:B------:R-:W-:Y:S01]  /*8730*/  ISETP.GT.U32.AND P2, PT, R42.reuse, R133, PT ;  /* 0x000000852a00720c */ /* 0x040fe20003f44070 */
[----:B------:R-:W-:Y:S01]  /*8740*/  @!P0 IMAD.MOV R130, RZ, RZ, -R130 ;  /* 0x000000ffff828224 */ /* 0x000fe200078e0a82 */
[C---:B------:R-:W-:Y:S01]  /*8750*/  ISETP.GT.U32.AND P0, PT, R42.reuse, R141, PT ;  /* 0x0000008d2a00720c */ /* 0x040fe20003f04070 */
[----:B------:R-:W-:Y:S01]  /*8760*/  @!P6 IMAD.MOV R118, RZ, RZ, -R118 ;  /* 0x000000ffff76e224 */ /* 0x000fe200078e0a76 */
[----:B------:R-:W-:Y:S01]  /*8770*/  ISETP.GT.U32.AND P1, PT, R42, R137, PT ;  /* 0x000000892a00720c */ /* 0x000fe20003f24070 */
[----:B------:R-:W-:Y:S01]  /*8780*/  VIADD R4, R0, 0x4b ;  /* 0x0000004b00047836 */ /* 0x000fe20000000000 */
[----:B------:R-:W-:Y:S01]  /*8790*/  ISETP.GE.AND P6, PT, R10, RZ, PT ;  /* 0x000000ff0a00720c */ /* 0x000fe20003fc6270 */
[C---:B------:R-:W-:Y:S02]  /*87a0*/  VIADD R10, R0.reuse, 0x49 ;  /* 0x00000049000a7836 */ /* 0x040fe40000000000 */
[----:B------:R-:W-:Y:S01]  /*87b0*/  VIADD R8, R0, 0x4a ;  /* 0x0000004a00087836 */ /* 0x000fe20000000000 */
[----:B------:R-:W-:Y:S01]  /*87c0*/  IABS R145, R4 ;  /* 0x0000000400917213 */ /* 0x000fe20000000000 */
[----:B------:R-:W-:Y:S01]  /*87d0*/  @!P4 IMAD.MOV R122, RZ, RZ, -R122 ;  /* 0x000000ffff7ac224 */ /* 0x000fe200078e0a7a */
[----:B------:R-:W-:Y:S01]  /*87e0*/  IABS R15, R10 ;  /* 0x0000000a000f7213 */ /* 0x000fe20000000000 */
[--C-:B------:R-:W-:Y:S01]  /*87f0*/  @!P2 IMAD.IADD R133, R133, 0x1, -R42.reuse ;  /* 0x000000018585a824 */ /* 0x100fe200078e0a2a */
[----:B------:R-:W-:Y:S01]  /*8800*/  ISETP.GE.AND P5, PT, R4, RZ, PT ;  /* 0x000000ff0400720c */ /* 0x000fe20003fa6270 */
[--C-:B------:R-:W-:Y:S01]  /*8810*/  @!P0 IMAD.IADD R141, R141, 0x1, -R42.reuse ;  /* 0x000000018d8d8824 */ /* 0x100fe200078e0a2a */
[----:B------:R-:W-:Y:S01]  /*8820*/  ISETP.GE.AND P4, PT, R13, RZ, PT ;  /* 0x000000ff0d00720c */ /* 0x000fe20003f86270 */
[----:B------:R-:W-:Y:S01]  /*8830*/  @!P1 IMAD.IADD R137, R137, 0x1, -R42 ;  /* 0x0000000189899824 */ /* 0x000fe200078e0a2a */
[----:B------:R-:W-:Y:S01]  /*8840*/  IABS R13, R8 ;  /* 0x00000008000d7213 */ /* 0x000fe20000000000 */
[----:B------:R-:W-:Y:S01]  /*8850*/  IMAD.HI.U32 R3, R2, R145, RZ ;  /* 0x0000009102037227 */ /* 0x000fe200078e00ff */
[----:B------:R-:W-:-:S02]  /*8860*/  ISETP.GE.AND P0, PT, R10, RZ, PT ;  /* 0x000000ff0a00720c */ /* 0x000fc40003f06270 */
[C---:B------:R-:W-:Y:S01]  /*8870*/  ISETP.GT.U32.AND P1, PT, R42.reuse, R137, PT ;  /* 0x000000892a00720c */ /* 0x040fe20003f24070 */
[----:B------:R-:W-:Y:S01]  /*8880*/  @!P6 IMAD.MOV R133, RZ, RZ, -R133 ;  /* 0x000000ffff85e224 */ /* 0x000fe200078e0a85 */
[----:B------:R-:W-:Y:S01]  /*8890*/  ISETP.GT.U32.AND P6, PT, R42, R141, PT ;  /* 0x0000008d2a00720c */ /* 0x000fe20003fc4070 */
[----:B------:R-:W-:-:S04]  /*88a0*/  IMAD.HI.U32 R4, R2, R15, RZ ;  /* 0x0000000f02047227 */ /* 0x000fc800078e00ff */
[----:B------:R-:W-:Y:S02]  /*88b0*/  IMAD.MOV R3, RZ, RZ, -R3 ;  /* 0x000000ffff037224 */ /* 0x000fe400078e0a03 */
[----:B------:R-:W-:Y:S02]  /*88c0*/  IMAD.MOV R4, RZ, RZ, -R4 ;  /* 0x000000ffff047224 */ /* 0x000fe400078e0a04 */
[----:B------:R-:W-:Y:S02]  /*88d0*/  IMAD R145, R42, R3, R145 ;  /* 0x000000032a917224 */ /* 0x000fe400078e0291 */
[----:B------:R-:W-:-:S03]  /*88e0*/  IMAD.HI.U32 R3, R2, R13, RZ ;  /* 0x0000000d02037227 */ /* 0x000fc600078e00ff */
[C---:B------:R-:W-:Y:S01]  /*88f0*/  ISETP.GT.U32.AND P2, PT, R42.reuse, R145, PT ;  /* 0x000000912a00720c */ /* 0x040fe20003f44070 */
[C---:B------:R-:W-:Y:S02]  /*8900*/  IMAD R152, R42.reuse, R4, R15 ;  /* 0x000000042a987224 */ /* 0x040fe400078e020f */
[----:B------:R-:W-:Y:S02]  /*8910*/  IMAD.MOV R148, RZ, RZ, -R3 ;  /* 0x000000ffff947224 */ /* 0x000fe400078e0a03 */
[--C-:B------:R-:W-:Y:S01]  /*8920*/  @!P6 IMAD.IADD R141, R141, 0x1, -R42.reuse ;  /* 0x000000018d8de824 */ /* 0x100fe200078e0a2a */
[----:B------:R-:W-:Y:S01]  /*8930*/  ISETP.GT.U32.AND P6, PT, R42, R152, PT ;  /* 0x000000982a00720c */ /* 0x000fe20003fc4070 */
[----:B------:R-:W-:Y:S01]  /*8940*/  @!P1 IMAD.IADD R137, R137, 0x1, -R42 ;  /* 0x0000000189899824 */ /* 0x000fe200078e0a2a */
[----:B------:R-:W-:Y:S01]  /*8950*/  ISETP.GE.AND P1, PT, R8, RZ, PT ;  /* 0x000000ff0800720c */ /* 0x000fe20003f26270 */
[----:B------:R-:W-:Y:S02]  /*8960*/  IMAD R148, R42, R148, R13 ;  /* 0x000000942a947224 */ /* 0x000fe400078e020d */
[----:B------:R-:W-:-:S02]  /*8970*/  VIADD R10, R0, 0x46 ;  /* 0x00000046000a7836 */ /* 0x000fc40000000000 */
[----:B------:R-:W-:Y:S01]  /*8980*/  @!P4 IMAD.MOV R137, RZ, RZ, -R137 ;  /* 0x000000ffff89c224 */ /* 0x000fe200078e0a89 */
[----:B------:R-:W-:Y:S01]  /*8990*/  ISETP.GT.U32.AND P4, PT, R42, R148, PT ;  /* 0x000000942a00720c */ /* 0x000fe20003f84070 */
[C---:B------:R-:W-:Y:S01]  /*89a0*/  VIADD R17, R0.reuse, 0x48 ;  /* 0x0000004800117836 */ /* 0x040fe20000000000 */
[----:B------:R-:W-:Y:S01]  /*89b0*/  IABS R13, R10 ;  /* 0x0000000a000d7213 */ /* 0x000fe20000000000 */
[--C-:B------:R-:W-:Y:S02]  /*89c0*/  @!P2 IMAD.IADD R145, R145, 0x1, -R42.reuse ;  /* 0x000000019191a824 */ /* 0x100fe400078e0a2a */
[----:B------:R-:W-:Y:S01]  /*89d0*/  VIADD R27, R0, 0x44 ;  /* 0x00000044001b7836 */ /* 0x000fe20000000000 */
[----:B------:R-:W-:Y:S01]  /*89e0*/  IABS R155, R17 ;  /* 0x00000011009b7213 */ /* 0x000fe20000000000 */
[----:B------:R-:W-:Y:S01]  /*89f0*/  @!P6 IMAD.IADD R152, R152, 0x1, -R42 ;  /* 0x000000019898e824 */ /* 0x000fe200078e0a2a */
[----:B------:R-:W-:Y:S01]  /*8a00*/  ISETP.GT.U32.AND P2, PT, R42, R145, PT ;  /* 0x000000912a00720c */ /* 0x000fe20003f44070 */
[----:B------:R-:W-:Y:S01]  /*8a10*/  IMAD.HI.U32 R4, R2, R13, RZ ;  /* 0x0000000d02047227 */ /* 0x000fe200078e00ff */
[----:B------:R-:W-:-:S03]  /*8a20*/  IABS R169, R27 ;  /* 0x0000001b00a97213 */ /* 0x000fc60000000000 */
[----:B------:R-:W-:Y:S02]  /*8a30*/  VIADD R8, R0, 0x47 ;  /* 0x0000004700087836 */ /* 0x000fe40000000000 */
[----:B------:R-:W-:-:S03]  /*8a40*/  IMAD.HI.U32 R3, R2, R155, RZ ;  /* 0x0000009b02037227 */ /* 0x000fc600078e00ff */
[----:B------:R-:W-:Y:S01]  /*8a50*/  IABS R159, R8 ;  /* 0x00000008009f7213 */ /* 0x000fe20000000000 */
[----:B------:R-:W-:Y:S01]  /*8a60*/  @!P3 IMAD.MOV R141, RZ, RZ, -R141 ;  /* 0x000000ffff8db224 */ /* 0x000fe200078e0a8d */
[----:B------:R-:W-:Y:S01]  /*8a70*/  ISETP.GT.U32.AND P3, PT, R42, R152, PT ;  /* 0x000000982a00720c */ /* 0x000fe20003f64070 */
[----:B------:R-:W-:Y:S02]  /*8a80*/  IMAD.MOV R4, RZ, RZ, -R4 ;  /* 0x000000ffff047224 */ /* 0x000fe400078e0a04 */
[----:B------:R-:W-:Y:S01]  /*8a90*/  @!P4 IMAD.IADD R148, R148, 0x1, -R42 ;  /* 0x000000019494c824 */ /* 0x000fe200078e0a2a */
[----:B------:R-:W-:Y:S01]  /*8aa0*/  ISETP.GE.AND P4, PT, R17, RZ, PT ;  /* 0x000000ff1100720c */ /* 0x000fe20003f86270 */
[----:B------:R-:W-:Y:S02]  /*8ab0*/  IMAD.MOV R3, RZ, RZ, -R3 ;  /* 0x000000ffff037224 */ /* 0x000fe400078e0a03 */
[C---:B------:R-:W-:Y:S01]  /*8ac0*/  IMAD R162, R42.reuse, R4, R13 ;  /* 0x000000042aa27224 */ /* 0x040fe200078e020d */
[----:B------:R-:W-:Y:S01]  /*8ad0*/  ISETP.GT.U32.AND P6, PT, R42, R148, PT ;  /* 0x000000942a00720c */ /* 0x000fe20003fc4070 */
[----:B------:R-:W-:-:S04]  /*8ae0*/  IMAD.HI.U32 R4, R2, R169, RZ ;  /* 0x000000a902047227 */ /* 0x000fc800078e00ff */
[----:B------:R-:W-:Y:S02]  /*8af0*/  IMAD R155, R42, R3, R155 ;  /* 0x000000032a9b7224 */ /* 0x000fe400078e029b */
[----:B------:R-:W-:-:S04]  /*8b00*/  IMAD.HI.U32 R3, R2, R159, RZ ;  /* 0x0000009f02037227 */ /* 0x000fc800078e00ff */
[----:B------:R-:W-:Y:S02]  /*8b10*/  VIADD R23, R0, 0x45 ;  /* 0x0000004500177836 */ /* 0x000fe40000000000 */
[----:B------:R-:W-:Y:S02]  /*8b20*/  IMAD.MOV R4, RZ, RZ, -R4 ;  /* 0x000000ffff047224 */ /* 0x000fe400078e0a04 */
[----:B------:R-:W-:Y:S01]  /*8b30*/  IMAD.MOV R3, RZ, RZ, -R3 ;  /* 0x000000ffff037224 */ /* 0x000fe200078e0a03 */
[----:B------:R-:W-:Y:S01]  /*8b40*/  IABS R15, R23 ;  /* 0x00000017000f7213 */ /* 0x000fe20000000000 */
[--C-:B------:R-:W-:Y:S01]  /*8b50*/  @!P2 IMAD.IADD R145, R145, 0x1, -R42.reuse ;  /* 0x000000019191a824 */ /* 0x100fe200078e0a2a */
[----:B------:R-:W-:Y:S01]  /*8b60*/  ISETP.GT.U32.AND P2, PT, R42, R155, PT ;  /* 0x0000009b2a00720c */ /* 0x000fe20003f44070 */
[----:B------:R-:W-:Y:S01]  /*8b70*/  @!P3 IMAD.IADD R152, R152, 0x1, -R42 ;  /* 0x000000019898b824 */ /* 0x000fe200078e0a2a */
[C---:B------:R-:W-:Y:S01]  /*8b80*/  ISETP.GT.U32.AND P3, PT, R42.reuse, R162, PT ;  /* 0x000000a22a00720c */ /* 0x040fe20003f64070 */
[----:B------:R-:W-:-:S02]  /*8b90*/  IMAD R169, R42, R4, R169 ;  /* 0x000000042aa97224 */ /* 0x000fc400078e02a9 */
[----:B------:R-:W-:Y:S02]  /*8ba0*/  IMAD R159, R42, R3, R159 ;  /* 0x000000032a9f7224 */ /* 0x000fe400078e029f */
[----:B------:R-:W-:Y:S01]  /*8bb0*/  @!P5 IMAD.MOV R145, RZ, RZ, -R145 ;  /* 0x000000ffff91d224 */ /* 0x000fe200078e0a91 */
[----:B------:R-:W-:Y:S01]  /*8bc0*/  ISETP.GE.AND P5, PT, R8, RZ, PT ;  /* 0x000000ff0800720c */ /* 0x000fe20003fa6270 */
[----:B------:R-:W-:Y:S01]  /*8bd0*/  @!P0 IMAD.MOV R152, RZ, RZ, -R152 ;  /* 0x000000ffff988224 */ /* 0x000fe200078e0a98 */
[----:B------:R-:W-:Y:S01]  /*8be0*/  ISETP.GT.U32.AND P0, PT, R42, R169, PT ;  /* 0x000000a92a00720c */ /* 0x000fe20003f04070 */
[----:B------:R-:W-:Y:S02]  /*8bf0*/  VIADD R8, R0, 0x43 ;  /* 0x0000004300087836 */ /* 0x000fe40000000000 */
[----:B------:R-:W-:-:S03]  /*8c00*/  IMAD.HI.U32 R3, R2, R15, RZ ;  /* 0x0000000f02037227 */ /* 0x000fc600078e00ff */
[----:B------:R-:W-:Y:S01]  /*8c10*/  IABS R173, R8 ;  /* 0x0000000800ad7213 */ /* 0x000fe20000000000 */
[--C-:B------:R-:W-:Y:S01]  /*8c20*/  @!P6 IMAD.IADD R148, R148, 0x1, -R42.reuse ;  /* 0x000000019494e824 */ /* 0x100fe200078e0a2a */
[----:B------:R-:W-:Y:S01]  /*8c30*/  ISETP.GT.U32.AND P6, PT, R42, R159, PT ;  /* 0x0000009f2a00720c */ /* 0x000fe20003fc4070 */
[----:B------:R-:W-:Y:S02]  /*8c40*/  IMAD.MOV R3, RZ, RZ, -R3 ;  /* 0x000000ffff037224 */ /* 0x000fe400078e0a03 */
[----:B------:R-:W-:Y:S02]  /*8c50*/  VIADD R4, R0, 0x42 ;  /* 0x0000004200047836 */ /* 0x000fe40000000000 */
[----:B------:R-:W-:Y:S02]  /*8c60*/  IMAD R166, R42, R3, R15 ;  /* 0x000000032aa67224 */ /* 0x000fe400078e020f */
[----:B------:R-:W-:Y:S01]  /*8c70*/  @!P3 IMAD.IADD R162, R162, 0x1, -R42 ;  /* 0x00000001a2a2b824 */ /* 0x000fe200078e0a2a */
[----:B------:R-:W-:Y:S01]  /*8c80*/  IABS R13, R4 ;  /* 0x00000004000d7213 */ /* 0x000fe20000000000 */
[----:B------:R-:W-:-:S03]  /*8c90*/  IMAD.HI.U32 R3, R2, R173, RZ ;  /* 0x000000ad02037227 */ /* 0x000fc600078e00ff */
[C---:B------:R-:W-:Y:S01]  /*8ca0*/  ISETP.GT.U32.AND P3, PT, R42.reuse, R162, PT ;  /* 0x000000a22a00720c */ /* 0x040fe20003f64070 */
[--C-:B------:R-:W-:Y:S02]  /*8cb0*/  @!P2 IMAD.IADD R155, R155, 0x1, -R42.reuse ;  /* 0x000000019b9ba824 */ /* 0x100fe400078e0a2a */
[--C-:B------:R-:W-:Y:S02]  /*8cc0*/  @!P0 IMAD.IADD R169, R169, 0x1, -R42.reuse ;  /* 0x00000001a9a98824 */ /* 0x100fe400078e0a2a */
[----:B------:R-:W-:Y:S01]  /*8cd0*/  IMAD.MOV R3, RZ, RZ, -R3 ;  /* 0x000000ffff037224 */ /* 0x000fe200078e0a03 */
[C---:B------:R-:W-:Y:S01]  /*8ce0*/  ISETP.GT.U32.AND P2, PT, R42.reuse, R155, PT ;  /* 0x0000009b2a00720c */ /* 0x040fe20003f44070 */
[----:B------:R-:W-:Y:S01]  /*8cf0*/  @!P6 IMAD.IADD R159, R159, 0x1, -R42 ;  /* 0x000000019f9fe824 */ /* 0x000fe200078e0a2a */
[C---:B------:R-:W-:Y:S01]  /*8d00*/  ISETP.GT.U32.AND P6, PT, R42.reuse, R166, PT ;  /* 0x000000a62a00720c */ /* 0x040fe20003fc4070 */
[C---:B------:R-:W-:Y:S01]  /*8d10*/  IMAD R173, R42.reuse, R3, R173 ;  /* 0x000000032aad7224 */ /* 0x040fe200078e02ad */
[----:B------:R-:W-:Y:S01]  /*8d20*/  ISETP.GT.U32.AND P0, PT, R42, R169, PT ;  /* 0x000000a92a00720c */ /* 0x000fe20003f04070 */
[----:B------:R-:W-:-:S04]  /*8d30*/  IMAD.HI.U32 R3, R2, R13, RZ ;  /* 0x0000000d02037227 */ /* 0x000fc800078e00ff */
[----:B------:R-:W-:Y:S02]  /*8d40*/  IMAD.MOV R3, RZ, RZ, -R3 ;  /* 0x000000ffff037224 */ /* 0x000fe400078e0a03 */
[----:B------:R-:W-:Y:S01]  /*8d50*/  @!P1 IMAD.MOV R148, RZ, RZ, -R148 ;  /* 0x000000ffff949224 */ /* 0x000fe200078e0a94 */
[----:B------:R-:W-:Y:S01]  /*8d60*/  ISETP.GT.U32.AND P1, PT, R42, R159, PT ;  /* 0x0000009f2a00720c */ /* 0x000fe20003f24070 */
[--C-:B------:R-:W-:Y:S01]  /*8d70*/  @!P3 IMAD.IADD R162, R162, 0x1, -R42.reuse ;  /* 0x00000001a2a2b824 */ /* 0x100fe200078e0a2a */
[C---:B------:R-:W-:Y:S01]  /*8d80*/  ISETP.GT.U32.AND P3, PT, R42.reuse, R173, PT ;  /* 0x000000ad2a00720c */ /* 0x040fe20003f64070 */
[----:B------:R-:W-:Y:S02]  /*8d90*/  IMAD R176, R42, R3, R13 ;  /* 0x000000032ab07224 */ /* 0x000fe400078e020d */
[--C-:B------:R-:W-:Y:S01]  /*8da0*/  @!P2 IMAD.IADD R155, R155, 0x1, -R42.reuse ;  /* 0x000000019b9ba824 */ /* 0x100fe200078e0a2a */
[----:B------:R-:W-:Y:S01]  /*8db0*/  ISETP.GE.AND P2, PT, R10, RZ, PT ;  /* 0x000000ff0a00720c */ /* 0x000fe20003f46270 */
[--C-:B------:R-:W-:Y:S01]  /*8dc0*/  @!P6 IMAD.IADD R166, R166, 0x1, -R42.reuse ;  /* 0x00000001a6a6e824 */ /* 0x100fe200078e0a2a */
[----:B------:R-:W-:Y:S01]  /*8dd0*/  ISETP.GE.AND P6, PT, R23, RZ, PT ;  /* 0x000000ff1700720c */ /* 0x000fe20003fc6270 */
[--C-:B------:R-:W-:Y:S01]  /*8de0*/  @!P0 IMAD.IADD R169, R169, 0x1, -R42.reuse ;  /* 0x00000001a9a98824 */ /* 0x100fe200078e0a2a */
[C---:B------:R-:W-:Y:S01]  /*8df0*/  ISETP.GT.U32.AND P0, PT, R42.reuse, R176, PT ;  /* 0x000000b02a00720c */ /* 0x040fe20003f04070 */
[----:B------:R-:W-:Y:S01]  /*8e00*/  @!P4 IMAD.MOV R155, RZ, RZ, -R155 ;  /* 0x000000ffff9bc224 */ /* 0x000fe200078e0a9b */
[----:B------:R-:W-:Y:S01]  /*8e10*/  ISETP.GT.U32.AND P4, PT, R42, R166, PT ;  /* 0x000000a62a00720c */ /* 0x000fe20003f84070 */
[----:B------:R-:W-:Y:S01]  /*8e20*/  @!P1 IMAD.IADD R159, R159, 0x1, -R42 ;  /* 0x000000019f9f9824 */ /* 0x000fe200078e0a2a */
[----:B------:R-:W-:Y:S01]  /*8e30*/  ISETP.GE.AND P1, PT, R27, RZ, PT ;  /* 0x000000ff1b00720c */ /* 0x000fe20003f26270 */
[----:B------:R-:W-:-:S02]  /*8e40*/  VIADD R3, R0, 0x41 ;  /* 0x0000004100037836 */ /* 0x000fc40000000000 */
[----:B------:R-:W-:Y:S02]  /*8e50*/  @!P3 IMAD.IADD R173, R173, 0x1, -R42 ;  /* 0x00000001adadb824 */ /* 0x000fe400078e0a2a */
[----:B------:R-:W-:Y:S01]  /*8e60*/  @!P5 IMAD.MOV R159, RZ, RZ, -R159 ;  /* 0x000000ffff9fd224 */ /* 0x000fe200078e0a9f */
[----:B------:R-:W-:Y:S01]  /*8e70*/  ISETP.GE.AND P5, PT, R8, RZ, PT ;  /* 0x000000ff0800720c */ /* 0x000fe20003fa6270 */
[----:B------:R-:W-:Y:S01]  /*8e80*/  VIADD R8, R0, 0x3f ;  /* 0x0000003f00087836 */ /* 0x000fe20000000000 */
[----:B------:R-:W-:Y:S01]  /*8e90*/  IABS R13, R3 ;  /* 0x00000003000d7213 */ /* 0x000fe20000000000 */
[----:B------:R-:W-:Y:S01]  /*8ea0*/  @!P2 IMAD.MOV R162, RZ, RZ, -R162 ;  /* 0x000000ffffa2a224 */ /* 0x000fe200078e0aa2 */
[----:B------:R-:W-:Y:S01]  /*8eb0*/  ISETP.GT.U32.AND P2, PT, R42, R173, PT ;  /* 0x000000ad2a00720c */ /* 0x000fe20003f44070 */
[--C-:B------:R-:W-:Y:S01]  /*8ec0*/  @!P0 IMAD.IADD R176, R176, 0x1, -R42.reuse ;  /* 0x00000001b0b08824 */ /* 0x100fe200078e0a2a */
[----:B------:R-:W-:Y:S01]  /*8ed0*/  ISETP.GE.AND P3, PT, R3, RZ, PT ;  /* 0x000000ff0300720c */ /* 0x000fe20003f66270 */
[----:B------:R-:W-:Y:S01]  /*8ee0*/  @!P4 IMAD.IADD R166, R166, 0x1, -R42 ;  /* 0x00000001a6a6c824 */ /* 0x000fe200078e0a2a */
[----:B------:R-:W-:Y:S01]  /*8ef0*/  ISETP.GE.AND P4, PT, R4, RZ, PT ;  /* 0x000000ff0400720c */ /* 0x000fe20003f86270 */
[----:B------:R-:W-:Y:S01]  /*8f00*/  VIADD R4, R0, 0x40 ;  /* 0x0000004000047836 */ /* 0x000fe20000000000 */
[----:B------:R-:W-:Y:S01]  /*8f10*/  IABS R187, R8 ;  /* 0x0000000800bb7213 */ /* 0x000fe20000000000 */
[----:B------:R-:W-:Y:S01]  /*8f20*/  IMAD.HI.U32 R3, R2, R13, RZ ;  /* 0x0000000d02037227 */ /* 0x000fe200078e00ff */
[----:B------:R-:W-:-:S02]  /*8f30*/  ISETP.GT.U32.AND P0, PT, R42, R176, PT ;  /* 0x000000b02a00720c */ /* 0x000fc40003f04070 */
[----:B------:R-:W-:Y:S01]  /*8f40*/  IABS R183, R4 ;  /* 0x0000000400b77213 */ /* 0x000fe20000000000 */
[----:B------:R-:W-:Y:S01]  /*8f50*/  @!P6 IMAD.MOV R166, RZ, RZ, -R166 ;  /* 0x000000ffffa6e224 */ /* 0x000fe200078e0aa6 */
[----:B------:R-:W-:Y:S01]  /*8f60*/  ISETP.GE.AND P6, PT, R4, RZ, PT ;  /* 0x000000ff0400720c */ /* 0x000fe20003fc6270 */
        /* <DEDUP_REMOVED lines=10> */
[----:B------:R-:W-:Y:S01]  /*9010*/  VIADD R10, R0, 0x3e ;  /* 0x0000003e000a7836 */ /* 0x000fe20000000000 */
[----:B------:R-:W-:Y:S01]  /*9020*/  ISETP.GT.U32.AND P4, PT, R42, R187, PT ;  /* 0x000000bb2a00720c */ /* 0x000fe20003f84070 */
[----:B------:R-:W-:-:S03]  /*9030*/  IMAD.HI.U32 R3, R2, R183, RZ ;  /* 0x000000b702037227 */ /* 0x000fc600078e00ff */
[----:B------:R-:W-:Y:S01]  /*9040*/  IABS R191, R10 ;  /* 0x0000000a00bf7213 */ /* 0x000fe20000000000 */
[----:B------:R-:W-:Y:S01]  /*9050*/  VIADD R23, R0, 0x3c ;  /* 0x0000003c00177836 */ /* 0x000fe20000000000 */
[----:B------:R-:W-:Y:S01]  /*9060*/  ISETP.GE.AND P2, PT, R10, RZ, PT ;  /* 0x000000ff0a00720c */ /* 0x000fe20003f46270 */
[--C-:B------:R-:W-:Y:S02]  /*9070*/  @!P5 IMAD.IADD R180, R180, 0x1, -R42.reuse ;  /* 0x00000001b4b4d824 */ /* 0x100fe400078e0a2a */
[----:B------:R-:W-:Y:S01]  /*9080*/  @!P1 IMAD.MOV R169, RZ, RZ, -R169 ;  /* 0x000000ffffa99224 */ /* 0x000fe200078e0aa9 */
[----:B------:R-:W-:Y:S01]  /*9090*/  ISETP.GE.AND P1, PT, R8, RZ, PT ;  /* 0x000000ff0800720c */ /* 0x000fe20003f26270 */
[----:B------:R-:W-:Y:S01]  /*90a0*/  IMAD.MOV R8, RZ, RZ, -R3 ;  /* 0x000000ffff087224 */ /* 0x000fe200078e0a03 */
[----:B------:R-:W-:Y:S01]  /*90b0*/  IABS R13, R23 ;  /* 0x00000017000d7213 */ /* 0x000fe20000000000 */
[----:B------:R-:W-:Y:S01]  /*90c0*/  @!P4 IMAD.IADD R187, R187, 0x1, -R42 ;  /* 0x00000001bbbbc824 */ /* 0x000fe200078e0a2a */
[----:B------:R-:W-:Y:S01]  /*90d0*/  ISETP.GT.U32.AND P5, PT, R42, R180, PT ;  /* 0x000000b42a00720c */ /* 0x000fe20003fa4070 */
[----:B------:R-:W-:-:S03]  /*90e0*/  IMAD.HI.U32 R3, R2, R191, RZ ;  /* 0x000000bf02037227 */ /* 0x000fc600078e00ff */
[C---:B------:R-:W-:Y:S01]  /*90f0*/  ISETP.GT.U32.AND P4, PT, R42.reuse, R187, PT ;  /* 0x000000bb2a00720c */ /* 0x040fe20003f84070 */
[----:B------:R-:W-:Y:S02]  /*9100*/  IMAD R183, R42, R8, R183 ;  /* 0x000000082ab77224 */ /* 0x000fe400078e02b7 */
[----:B------:R-:W-:Y:S02]  /*9110*/  IMAD.MOV R3, RZ, RZ, -R3 ;  /* 0x000000ffff037224 */ /* 0x000fe400078e0a03 */
[----:B------:R-:W-:Y:S01]  /*9120*/  IMAD.HI.U32 R4, R2, R13, RZ ;  /* 0x0000000d02047227 */ /* 0x000fe200078e00ff */
[----:B------:R-:W-:-:S03]  /*9130*/  ISETP.GT.U32.AND P0, PT, R42, R183, PT ;  /* 0x000000b72a00720c */ /* 0x000fc60003f04070 */
[----:B------:R-:W-:Y:S02]  /*9140*/  VIADD R10, R0, 0x3d ;  /* 0x0000003d000a7836 */ /* 0x000fe40000000000 */
[----:B------:R-:W-:Y:S02]  /*9150*/  IMAD R191, R42, R3, R191 ;  /* 0x000000032abf7224 */ /* 0x000fe400078e02bf */
[----:B------:R-:W-:Y:S01]  /*9160*/  IMAD.MOV R4, RZ, RZ, -R4 ;  /* 0x000000ffff047224 */ /* 0x000fe200078e0a04 */
[----:B------:R-:W-:Y:S01]  /*9170*/  IABS R195, R10 ;  /* 0x0000000a00c37213 */ /* 0x000fe20000000000 */
[----:B------:R-:W-:Y:S01]  /*9180*/  @!P5 IMAD.IADD R180, R180, 0x1, -R42 ;  /* 0x00000001b4b4d824 */ /* 0x000fe200078e0a2a */
[C---:B------:R-:W-:Y:S01]  /*9190*/  ISETP.GT.U32.AND P5, PT, R42.reuse, R191, PT ;  /* 0x000000bf2a00720c */ /* 0x040fe20003fa4070 */
[----:B------:R-:W-:Y:S02]  /*91a0*/  IMAD R198, R42, R4, R13 ;  /* 0x000000042ac67224 */ /* 0x000fe400078e020d */
[----:B------:R-:W-:-:S02]  /*91b0*/  VIADD R27, R0, 0x3b ;  /* 0x0000003b001b7836 */ /* 0x000fc40000000000 */
[----:B------:R-:W-:Y:S01]  /*91c0*/  @!P4 IMAD.IADD R187, R187, 0x1, -R42 ;  /* 0x00000001bbbbc824 */ /* 0x000fe200078e0a2a */
[----:B------:R-:W-:Y:S01]  /*91d0*/  ISETP.GT.U32.AND P4, PT, R42, R198, PT ;  /* 0x000000c62a00720c */ /* 0x000fe20003f84070 */
[----:B------:R-:W-:Y:S01]  /*91e0*/  IMAD.HI.U32 R3, R2, R195, RZ ;  /* 0x000000c302037227 */ /* 0x000fe200078e00ff */
[----:B------:R-:W-:-:S03]  /*91f0*/  IABS R8, R27 ;  /* 0x0000001b00087213 */ /* 0x000fc60000000000 */
[----:B------:R-:W-:Y:S02]  /*9200*/  @!P0 IMAD.IADD R183, R183, 0x1, -R42 ;  /* 0x00000001b7b78824 */ /* 0x000fe400078e0a2a */
[----:B------:R-:W-:Y:S02]  /*9210*/  IMAD.MOV R3, RZ, RZ, -R3 ;  /* 0x000000ffff037224 */ /* 0x000fe400078e0a03 */
[----:B------:R-:W-:Y:S01]  /*9220*/  IMAD.MOV.U32 R13, RZ, RZ, R8 ;  /* 0x000000ffff0d7224 */ /* 0x000fe200078e0008 */
[----:B------:R-:W-:Y:S01]  /*9230*/  ISETP.GT.U32.AND P0, PT, R42, R183, PT ;  /* 0x000000b72a00720c */ /* 0x000fe20003f04070 */
        /* <DEDUP_REMOVED lines=8> */
[----:B------:R-:W-:Y:S01]  /*92c0*/  @!P3 IMAD.MOV R180, RZ, RZ, -R180 ;  /* 0x000000ffffb4b224 */ /* 0x000fe200078e0ab4 */
[----:B------:R-:W-:Y:S01]  /*92d0*/  ISETP.GT.U32.AND P3, PT, R42, R191, PT ;  /* 0x000000bf2a00720c */ /* 0x000fe20003f64070 */
[----:B------:R-:W-:Y:S02]  /*92e0*/  @!P4 IMAD.IADD R198, R198, 0x1, -R42 ;  /* 0x00000001c6c6c824 */ /* 0x000fe400078e0a2a */
[----:B------:R-:W-:Y:S02]  /*92f0*/  IMAD.MOV R3, RZ, RZ, -R3 ;  /* 0x000000ffff037224 */ /* 0x000fe400078e0a03 */
[----:B------:R-:W-:Y:S01]  /*9300*/  IMAD.HI.U32 R4, R2, R15, RZ ;  /* 0x0000000f02047227 */ /* 0x000fe200078e00ff */
[----:B------:R-:W-:-:S03]  /*9310*/  ISETP.GT.U32.AND P4, PT, R42, R198, PT ;  /* 0x000000c62a00720c */ /* 0x000fc60003f84070 */
[----:B------:R-:W-:Y:S02]  /*9320*/  IMAD R202, R42, R3, R13 ;  /* 0x000000032aca7224 */ /* 0x000fe400078e020d */
[----:B------:R-:W-:-:S04]  /*9330*/  IMAD.HI.U32 R3, R2, R17, RZ ;  /* 0x0000001102037227 */ /* 0x000fc800078e00ff */
[----:B------:R-:W-:Y:S01]  /*9340*/  @!P0 IMAD.IADD R183, R183, 0x1, -R42 ;  /* 0x00000001b7b78824 */ /* 0x000fe200078e0a2a */
[C---:B------:R-:W-:Y:S01]  /*9350*/  ISETP.GT.U32.AND P0, PT, R42.reuse, R195, PT ;  /* 0x000000c32a00720c */ /* 0x040fe20003f04070 */
[----:B------:R-:W-:Y:S02]  /*9360*/  IMAD.MOV R4, RZ, RZ, -R4 ;  /* 0x000000ffff047224 */ /* 0x000fe400078e0a04 */
[----:B------:R-:W-:Y:S02]  /*9370*/  IMAD.MOV R3, RZ, RZ, -R3 ;  /* 0x000000ffff037224 */ /* 0x000fe400078e0a03 */
[C---:B------:R-:W-:Y:S02]  /*9380*/  IMAD R206, R42.reuse, R4, R15 ;  /* 0x000000042ace7224 */ /* 0x040fe400078e020f */
[----:B------:R-:W-:Y:S01]  /*9390*/  @!P3 IMAD.IADD R191, R191, 0x1, -R42 ;  /* 0x00000001bfbfb824 */ /* 0x000fe200078e0a2a */
[C---:B------:R-:W-:Y:S01]  /*93a0*/  ISETP.GT.U32.AND P3, PT, R42.reuse, R202, PT ;  /* 0x000000ca2a00720c */ /* 0x040fe20003f64070 */
[----:B------:R-:W-:-:S02]  /*93b0*/  IMAD R210, R42, R3, R17 ;  /* 0x000000032ad27224 */ /* 0x000fc400078e0211 */
[----:B------:R-:W-:Y:S01]  /*93c0*/  @!P2 IMAD.MOV R191, RZ, RZ, -R191 ;  /* 0x000000ffffbfa224 */ /* 0x000fe200078e0abf */
[----:B------:R-:W-:Y:S01]  /*93d0*/  ISETP.GT.U32.AND P2, PT, R42, R206, PT ;  /* 0x000000ce2a00720c */ /* 0x000fe20003f44070 */
[--C-:B------:R-:W-:Y:S01]  /*93e0*/  @!P4 IMAD.IADD R198, R198, 0x1, -R42.reuse ;  /* 0x00000001c6c6c824 */ /* 0x100fe200078e0a2a */
        /* <DEDUP_REMOVED lines=13> */
[----:B------:R-:W-:Y:S01]  /*94c0*/  ISETP.GT.U32.AND P2, PT, R42, R202, PT ;  /* 0x000000ca2a00720c */ /* 0x000fe20003f44070 */
[----:B------:R-:W-:-:S03]  /*94d0*/  IMAD.HI.U32 R3, R2, R213, RZ ;  /* 0x000000d502037227 */ /* 0x000fc600078e00ff */
[----:B------:R-:W-:Y:S01]  /*94e0*/  ISETP.GT.U32.AND P4, PT, R42, R210, PT ;  /* 0x000000d22a00720c */ /* 0x000fe20003f84070 */
[----:B------:R-:W-:Y:S02]  /*94f0*/  IMAD.MOV R4, RZ, RZ, -R3 ;  /* 0x000000ffff047224 */ /* 0x000fe400078e0a03 */
[----:B------:R-:W-:-:S04]  /*9500*/  IMAD.HI.U32 R3, R2, R217, RZ ;  /* 0x000000d902037227 */ /* 0x000fc800078e00ff */
[--C-:B------:R-:W-:Y:S01]  /*9510*/  @!P6 IMAD.IADD R195, R195, 0x1, -R42.reuse ;  /* 0x00000001c3c3e824 */ /* 0x100fe200078e0a2a */
[----:B------:R-:W-:Y:S01]  /*9520*/  ISETP.GE.AND P6, PT, R31, RZ, PT ;  /* 0x000000ff1f00720c */ /* 0x000fe20003fc6270 */
[C---:B------:R-:W-:Y:S02]  /*9530*/  IMAD R213, R42.reuse, R4, R213 ;  /* 0x000000042ad57224 */ /* 0x040fe400078e02d5 */
[----:B------:R-:W-:Y:S02]  /*9540*/  IMAD.MOV R3, RZ, RZ, -R3 ;  /* 0x000000ffff037224 */ /* 0x000fe400078e0a03 */
[----:B------:R-:W-:Y:S01]  /*9550*/  @!P5 IMAD.MOV R195, RZ, RZ, -R195 ;  /* 0x000000ffffc3d224 */ /* 0x000fe200078e0ac3 */
[----:B------:R-:W-:Y:S01]  /*9560*/  ISETP.GT.U32.AND P5, PT, R42, R206, PT ;  /* 0x000000ce2a00720c */ /* 0x000fe20003fa4070 */
[----:B------:R-:W-:Y:S02]  /*9570*/  VIADD R8, R0, 0x36 ;  /* 0x0000003600087836 */ /* 0x000fe40000000000 */
[----:B------:R-:W-:Y:S01]  /*9580*/  @!P2 IMAD.IADD R202, R202, 0x1, -R42 ;  /* 0x00000001cacaa824 */ /* 0x000fe200078e0a2a */
[C---:B------:R-:W-:Y:S01]  /*9590*/  ISETP.GT.U32.AND P2, PT, R42.reuse, R213, PT ;  /* 0x000000d52a00720c */ /* 0x040fe20003f44070 */
[----:B------:R-:W-:Y:S01]  /*95a0*/  IMAD R217, R42, R3, R217 ;  /* 0x000000032ad97224 */ /* 0x000fe200078e02d9 */
[----:B------:R-:W-:Y:S01]  /*95b0*/  IABS R13, R8 ;  /* 0x00000008000d7213 */ /* 0x000fe20000000000 */
[----:B------:R-:W-:-:S02]  /*95c0*/  VIADD R23, R0, 0x35 ;  /* 0x0000003500177836 */ /* 0x000fc40000000000 */
[--C-:B------:R-:W-:Y:S01]  /*95d0*/  @!P4 IMAD.IADD R210, R210, 0x1, -R42.reuse ;  /* 0x00000001d2d2c824 */ /* 0x100fe200078e0a2a */
[----:B------:R-:W-:Y:S01]  /*95e0*/  ISETP.GT.U32.AND P4, PT, R42, R217, PT ;  /* 0x000000d92a00720c */ /* 0x000fe20003f84070 */
[----:B------:R-:W-:Y:S01]  /*95f0*/  @!P1 IMAD.MOV R187, RZ, RZ, -R187 ;  /* 0x000000ffffbb9224 */ /* 0x000fe200078e0abb */
[----:B------:R-:W-:Y:S01]  /*9600*/  ISETP.GE.AND P1, PT, R27, RZ, PT ;  /* 0x000000ff1b00720c */ /* 0x000fe20003f26270 */
[----:B------:R-:W-:Y:S01]  /*9610*/  IMAD.HI.U32 R3, R2, R13, RZ ;  /* 0x0000000d02037227 */ /* 0x000fe200078e00ff */
[----:B------:R-:W-:Y:S02]  /*9620*/  IABS R15, R23 ;  /* 0x00000017000f7213 */ /* 0x000fe40000000000 */
[----:B------:R-:W-:Y:S01]  /*9630*/  IABS R27, R58 ;  /* 0x0000003a001b7213 */ /* 0x000fe20000000000 */
[----:B------:R-:W-:Y:S01]  /*9640*/  @!P5 IMAD.IADD R206, R206, 0x1, -R42 ;  /* 0x00000001ceced824 */ /* 0x000fe200078e0a2a */
[----:B------:R-:W-:Y:S01]  /*9650*/  ISETP.GE.AND P5, PT, R10, RZ, PT ;  /* 0x000000ff0a00720c */ /* 0x000fe20003fa6270 */
[----:B------:R-:W-:-:S04]  /*9660*/  IMAD.HI.U32 R4, R2, R15, RZ ;  /* 0x0000000f02047227 */ /* 0x000fc800078e00ff */
[C---:B------:R-:W-:Y:S02]  /*9670*/  VIADD R10, R0.reuse, 0x34 ;  /* 0x00000034000a7836 */ /* 0x040fe40000000000 */
[----:B------:R-:W-:Y:S02]  /*9680*/  IMAD.MOV R3, RZ, RZ, -R3 ;  /* 0x000000ffff037224 */ /* 0x000fe400078e0a03 */
[----:B------:R-:W-:Y:S01]  /*9690*/  @!P2 IMAD.IADD R213, R213, 0x1, -R42 ;  /* 0x00000001d5d5a824 */ /* 0x000fe200078e0a2a */
[----:B------:R-:W-:Y:S01]  /*96a0*/  ISETP.GE.AND P2, PT, R17, RZ, PT ;  /* 0x000000ff1100720c */ /* 0x000fe20003f46270 */
[----:B------:R-:W-:Y:S01]  /*96b0*/  IMAD.MOV R4, RZ, RZ, -R4 ;  /* 0x000000ffff047224 */ /* 0x000fe200078e0a04 */
[----:B------:R-:W-:Y:S01]  /*96c0*/  IABS R227, R10 ;  /* 0x0000000a00e37213 */ /* 0x000fe20000000000 */
[----:B------:R-:W-:Y:S02]  /*96d0*/  VIADD R17, R0, 0x33 ;  /* 0x0000003300117836 */ /* 0x000fe40000000000 */
[----:B------:R-:W-:-:S02]  /*96e0*/  IMAD R220, R42, R3, R13 ;  /* 0x000000032adc7224 */ /* 0x000fc400078e020d */
[----:B------:R-:W-:Y:S01]  /*96f0*/  @!P4 IMAD.IADD R217, R217, 0x1, -R42 ;  /* 0x00000001d9d9c824 */ /* 0x000fe200078e0a2a */
[----:B------:R-:W-:Y:S01]  /*9700*/  IABS R231, R17 ;  /* 0x0000001100e77213 */ /* 0x000fe20000000000 */
[----:B------:R-:W-:Y:S01]  /*9710*/  @!P0 IMAD.MOV R198, RZ, RZ, -R198 ;  /* 0x000000ffffc68224 */ /* 0x000fe200078e0ac6 */
[C---:B------:R-:W-:Y:S01]  /*9720*/  ISETP.GT.U32.AND P0, PT, R42.reuse, R213, PT ;  /* 0x000000d52a00720c */ /* 0x040fe20003f04070 */
[C---:B------:R-:W-:Y:S01]  /*9730*/  IMAD R224, R42.reuse, R4, R15 ;  /* 0x000000042ae07224 */ /* 0x040fe200078e020f */
[C---:B------:R-:W-:Y:S01]  /*9740*/  ISETP.GT.U32.AND P4, PT, R42.reuse, R217, PT ;  /* 0x000000d92a00720c */ /* 0x040fe20003f84070 */
[----:B------:R-:W-:Y:S01]  /*9750*/  @!P1 IMAD.MOV R202, RZ, RZ, -R202 ;  /* 0x000000ffffca9224 */ /* 0x000fe200078e0aca */
[----:B------:R-:W-:Y:S01]  /*9760*/  ISETP.GT.U32.AND P1, PT, R42, R220, PT ;  /* 0x000000dc2a00720c */ /* 0x000fe20003f24070 */
[----:B------:R-:W-:-:S04]  /*9770*/  IMAD.HI.U32 R3, R2, R227, RZ ;  /* 0x000000e302037227 */ /* 0x000fc800078e00ff */
[----:B------:R-:W-:Y:S01]  /*9780*/  @!P6 IMAD.MOV R206, RZ, RZ, -R206 ;  /* 0x000000ffffcee224 */ /* 0x000fe200078e0ace */
[----:B------:R-:W-:Y:S01]  /*9790*/  ISETP.GT.U32.AND P6, PT, R42, R224, PT ;  /* 0x000000e02a00720c */ /* 0x000fe20003fc4070 */
[----:B------:R-:W-:-:S04]  /*97a0*/  IMAD.HI.U32 R4, R2, R231, RZ ;  /* 0x000000e702047227 */ /* 0x000fc800078e00ff */
[----:B------:R-:W-:Y:S02]  /*97b0*/  IMAD.MOV R3, RZ, RZ, -R3 ;  /* 0x000000ffff037224 */ /* 0x000fe400078e0a03 */
[----:B------:R-:W-:Y:S01]  /*97c0*/  @!P0 IMAD.IADD R213, R213, 0x1, -R42 ;  /* 0x00000001d5d58824 */ /* 0x000fe200078e0a2a */
[----:B------:R-:W-:Y:S01]  /*97d0*/  ISETP.GE.AND P0, PT, R23, RZ, PT ;  /* 0x000000ff1700720c */ /* 0x000fe20003f06270 */
[----:B------:R-:W-:Y:S02]  /*97e0*/  IMAD.MOV R4, RZ, RZ, -R4 ;  /* 0x000000ffff047224 */ /* 0x000fe400078e0a04 */
[----:B------:R-:W-:Y:S02]  /*97f0*/  IMAD R227, R42, R3, R227 ;  /* 0x000000032ae37224 */ /* 0x000fe400078e02e3 */
[--C-:B------:R-:W-:Y:S01]  /*9800*/  @!P4 IMAD.IADD R217, R217, 0x1, -R42.reuse ;  /* 0x00000001d9d9c824 */ /* 0x100fe200078e0a2a */
[----:B------:R-:W-:Y:S01]  /*9810*/  ISETP.GE.AND P4, PT, R10, RZ, PT ;  /* 0x000000ff0a00720c */ /* 0x000fe20003f86270 */
[----:B------:R-:W-:-:S02]  /*9820*/  @!P1 IMAD.IADD R220, R220, 0x1, -R42 ;  /* 0x00000001dcdc9824 */ /* 0x000fc400078e0a2a */
[C---:B------:R-:W-:Y:S02]  /*9830*/  IMAD R231, R42.reuse, R4, R231 ;  /* 0x000000042ae77224 */ /* 0x040fe400078e02e7 */
[----:B------:R-:W-:Y:S01]  /*9840*/  @!P5 IMAD.MOV R213, RZ, RZ, -R213 ;  /* 0x000000ffffd5d224 */ /* 0x000fe200078e0ad5 */
[----:B------:R-:W-:Y:S01]  /*9850*/  ISETP.GT.U32.AND P5, PT, R42, R227, PT ;  /* 0x000000e32a00720c */ /* 0x000fe20003fa4070 */
[----:B------:R-:W-:Y:S01]  /*9860*/  @!P6 IMAD.IADD R224, R224, 0x1, -R42 ;  /* 0x00000001e0e0e824 */ /* 0x000fe200078e0a2a */
[C---:B------:R-:W-:Y:S01]  /*9870*/  ISETP.GT.U32.AND P1, PT, R42.reuse, R220, PT ;  /* 0x000000dc2a00720c */ /* 0x040fe20003f24070 */
[----:B------:R-:W-:Y:S01]  /*9880*/  @!P2 IMAD.MOV R217, RZ, RZ, -R217 ;  /* 0x000000ffffd9a224 */ /* 0x000fe200078e0ad9 */
[----:B------:R-:W-:Y:S01]  /*9890*/  ISETP.GT.U32.AND P2, PT, R42, R231, PT ;  /* 0x000000e72a00720c */ /* 0x000fe20003f44070 */
[----:B------:R-:W-:Y:S01]  /*98a0*/  @!P3 IMAD.MOV R210, RZ, RZ, -R210 ;  /* 0x000000ffffd2b224 */ /* 0x000fe200078e0ad2 */
[----:B------:R-:W-:Y:S01]  /*98b0*/  ISETP.GE.AND P3, PT, R8, RZ, PT ;  /* 0x000000ff0800720c */ /* 0x000fe20003f66270 */
[----:B------:R-:W-:Y:S01]  /*98c0*/  VIADD R4, R0, 0x32 ;  /* 0x0000003200047836 */ /* 0x000fe20000000000 */
[----:B------:R-:W-:Y:S01]  /*98d0*/  ISETP.GT.U32.AND P6, PT, R42, R224, PT ;  /* 0x000000e02a00720c */ /* 0x000fe20003fc4070 */
[----:B------:R-:W-:-:S02]  /*98e0*/  VIADD R8, R0, 0x31 ;  /* 0x0000003100087836 */ /* 0x000fc40000000000 */
[----:B------:R-:W-:Y:S01]  /*98f0*/  VIADD R10, R0, 0x30 ;  /* 0x00000030000a7836 */ /* 0x000fe20000000000 */
[----:B------:R-:W-:Y:S01]  /*9900*/  IABS R13, R4 ;  /* 0x00000004000d7213 */ /* 0x000fe20000000000 */
[--C-:B------:R-:W-:Y:S01]  /*9910*/  @!P5 IMAD.IADD R227, R227, 0x1, -R42.reuse ;  /* 0x00000001e3e3d824 */ /* 0x100fe200078e0a2a */
[----:B------:R-:W-:Y:S01]  /*9920*/  IABS R15, R8 ;  /* 0x00000008000f7213 */ /* 0x000fe20000000000 */
[--C-:B------:R-:W-:Y:S01]  /*9930*/  @!P1 IMAD.IADD R220, R220, 0x1, -R42.reuse ;  /* 0x00000001dcdc9824 */ /* 0x100fe200078e0a2a */
[----:B------:R-:W-:Y:S01]  /*9940*/  IABS R241, R10 ;  /* 0x0000000a00f17213 */ /* 0x000fe20000000000 */
[--C-:B------:R-:W-:Y:S01]  /*9950*/  @!P2 IMAD.IADD R231, R231, 0x1, -R42.reuse ;  /* 0x00000001e7e7a824 */ /* 0x100fe200078e0a2a */
[----:B------:R-:W-:Y:S01]  /*9960*/  ISETP.GT.U32.AND P5, PT, R42, R227, PT ;  /* 0x000000e32a00720c */ /* 0x000fe20003fa4070 */
[----:B------:R-:W-:Y:S01]  /*9970*/  IMAD.HI.U32 R3, R2, R13, RZ ;  /* 0x0000000d02037227 */ /* 0x000fe200078e00ff */
[----:B------:R-:W-:Y:S02]  /*9980*/  ISETP.GE.AND P2, PT, R8, RZ, PT ;  /* 0x000000ff0800720c */ /* 0x000fe40003f46270 */
[----:B------:R-:W-:Y:S01]  /*9990*/  ISETP.GE.AND P1, PT, R17, RZ, PT ;  /* 0x000000ff1100720c */ /* 0x000fe20003f26270 */
[----:B------:R-:W-:Y:S01]  /*99a0*/  @!P6 IMAD.IADD R224, R224, 0x1, -R42 ;  /* 0x00000001e0e0e824 */ /* 0x000fe200078e0a2a */
[----:B------:R-:W-:Y:S01]  /*99b0*/  ISETP.GE.AND P6, PT, R4, RZ, PT ;  /* 0x000000ff0400720c */ /* 0x000fe20003fc6270 */
[----:B------:R-:W-:Y:S01]  /*99c0*/  @!P3 IMAD.MOV R220, RZ, RZ, -R220 ;  /* 0x000000ffffdcb224 */ /* 0x000fe200078e0adc */
[----:B------:R-:W-:Y:S01]  /*99d0*/  ISETP.GT.U32.AND P3, PT, R42, R231, PT ;  /* 0x000000e72a00720c */ /* 0x000fe20003f64070 */
[----:B------:R-:W-:-:S04]  /*99e0*/  IMAD.HI.U32 R4, R2, R15, RZ ;  /* 0x0000000f02047227 */ /* 0x000fc800078e00ff */
[----:B------:R-:W-:Y:S02]  /*99f0*/  IMAD.MOV R3, RZ, RZ, -R3 ;  /* 0x000000ffff037224 */ /* 0x000fe400078e0a03 */
[----:B------:R-:W-:Y:S02]  /*9a00*/  IMAD.MOV R4, RZ, RZ, -R4 ;  /* 0x000000ffff047224 */ /* 0x000fe400078e0a04 */
[C---:B------:R-:W-:Y:S02]  /*9a10*/  IMAD R234, R42.reuse, R3, R13 ;  /* 0x000000032aea7224 */ /* 0x040fe400078e020d */
[C---:B------:R-:W-:Y:S02]  /*9a20*/  IMAD R238, R42.reuse, R4, R15 ;  /* 0x000000042aee7224 */ /* 0x040fe400078e020f */
[--C-:B------:R-:W-:Y:S01]  /*9a30*/  @!P5 IMAD.IADD R227, R227, 0x1, -R42.reuse ;  /* 0x00000001e3e3d824 */ /* 0x100fe200078e0a2a */
[C---:B------:R-:W-:Y:S01]  /*9a40*/  ISETP.GT.U32.AND P5, PT, R42.reuse, R234, PT ;  /* 0x000000ea2a00720c */ /* 0x040fe20003fa4070 */
[----:B------:R-:W-:Y:S01]  /*9a50*/  @!P3 IMAD.IADD R231, R231, 0x1, -R42 ;  /* 0x00000001e7e7b824 */ /* 0x000fe200078e0a2a */
[----:B------:R-:W-:Y:S01]  /*9a60*/  ISETP.GT.U32.AND P3, PT, R42, R238, PT ;  /* 0x000000ee2a00720c */ /* 0x000fe20003f64070 */
[----:B------:R-:W-:-:S04]  /*9a70*/  IMAD.HI.U32 R3, R2, R241, RZ ;  /* 0x000000f102037227 */ /* 0x000fc800078e00ff */
[C---:B------:R-:W-:Y:S02]  /*9a80*/  VIADD R8, R0.reuse, 0x2f ;  /* 0x0000002f00087836 */ /* 0x040fe40000000000 */
[----:B------:R-:W-:Y:S02]  /*9a90*/  IMAD.MOV R3, RZ, RZ, -R3 ;  /* 0x000000ffff037224 */ /* 0x000fe400078e0a03 */
[----:B------:R-:W-:Y:S01]  /*9aa0*/  VIADD R15, R0, 0x2e ;  /* 0x0000002e000f7836 */ /* 0x000fe20000000000 */
[----:B------:R-:W-:Y:S01]  /*9ab0*/  IABS R245, R8 ;  /* 0x0000000800f57213 */ /* 0x000fe20000000000 */
[----:B------:R-:W-:Y:S02]  /*9ac0*/  IMAD R241, R42, R3, R241 ;  /* 0x000000032af17224 */ /* 0x000fe400078e02f1 */
[--C-:B------:R-:W-:Y:S01]  /*9ad0*/  @!P5 IMAD.IADD R234, R234, 0x1, -R42.reuse ;  /* 0x00000001eaead824 */ /* 0x100fe200078e0a2a */
[----:B------:R-:W-:Y:S01]  /*9ae0*/  IABS R249, R15 ;  /* 0x0000000f00f97213 */ /* 0x000fe20000000000 */
[----:B------:R-:W-:Y:S01]  /*9af0*/  @!P3 IMAD.IADD R238, R238, 0x1, -R42 ;  /* 0x00000001eeeeb824 */ /* 0x000fe200078e0a2a */
[----:B------:R-:W-:Y:S01]  /*9b00*/  ISETP.GT.U32.AND P5, PT, R42, R241, PT ;  /* 0x000000f12a00720c */ /* 0x000fe20003fa4070 */
        /* <DEDUP_REMOVED lines=17> */
[----:B------:R-:W-:Y:S01]  /*9c20*/  @!P1 IMAD.MOV R231, RZ, RZ, -R231 ;  /* 0x000000ffffe79224 */ /* 0x000fe200078e0ae7 */
[----:B------:R-:W-:Y:S01]  /*9c30*/  ISETP.GT.U32.AND P1, PT, R42, R249, PT ;  /* 0x000000f92a00720c */ /* 0x000fe20003f24070 */
[--C-:B------:R-:W-:Y:S02]  /*9c40*/  @!P5 IMAD.IADD R238, R238, 0x1, -R42.reuse ;  /* 0x00000001eeeed824 */ /* 0x100fe400078e0a2a */
[----:B------:R-:W-:Y:S01]  /*9c50*/  @!P3 IMAD.IADD R245, R245, 0x1, -R42 ;  /* 0x00000001f5f5b824 */ /* 0x000fe200078e0a2a */
[----:B------:R-:W-:Y:S01]  /*9c60*/  ISETP.GE.AND P3, PT, R17, RZ, PT ;  /* 0x000000ff1100720c */ /* 0x000fe20003f66270 */
[C---:B------:R-:W-:Y:S02]  /*9c70*/  IMAD R247, R42.reuse, R3, R247 ;  /* 0x000000032af77224 */ /* 0x040fe400078e02f7 */
[----:B------:R-:W-:Y:S01]  /*9c80*/  @!P2 IMAD.MOV R238, RZ, RZ, -R238 ;  /* 0x000000ffffeea224 */ /* 0x000fe200078e0aee */
[----:B------:R-:W-:Y:S01]  /*9c90*/  ISETP.GT.U32.AND P2, PT, R42, R245, PT ;  /* 0x000000f52a00720c */ /* 0x000fe20003f44070 */
[----:B------:R-:W-:Y:S01]  /*9ca0*/  IMAD.HI.U32 R3, R2, R13, RZ ;  /* 0x0000000d02037227 */ /* 0x000fe200078e00ff */
[----:B------:R-:W-:-:S03]  /*9cb0*/  ISETP.GT.U32.AND P5, PT, R42, R247, PT ;  /* 0x000000f72a00720c */ /* 0x000fc60003fa4070 */
[----:B------:R-:W-:Y:S02]  /*9cc0*/  IMAD.MOV R3, RZ, RZ, -R3 ;  /* 0x000000ffff037224 */ /* 0x000fe400078e0a03 */
[--C-:B------:R-:W-:Y:S02]  /*9cd0*/  @!P1 IMAD.IADD R249, R249, 0x1, -R42.reuse ;  /* 0x00000001f9f99824 */ /* 0x100fe400078e0a2a */
[C---:B------:R-:W-:Y:S02]  /*9ce0*/  IMAD R4, R42.reuse, R3, R13 ;  /* 0x000000032a047224 */ /* 0x040fe400078e020d */
[----:B------:R-:W-:Y:S01]  /*9cf0*/  @!P4 IMAD.MOV R227, RZ, RZ, -R227 ;  /* 0x000000ffffe3c224 */ /* 0x000fe200078e0ae3 */
[C---:B------:R-:W-:Y:S01]  /*9d00*/  ISETP.GT.U32.AND P4, PT, R42.reuse, R241, PT ;  /* 0x000000f12a00720c */ /* 0x040fe20003f84070 */
[--C-:B------:R-:W-:Y:S01]  /*9d10*/  @!P2 IMAD.IADD R245, R245, 0x1, -R42.reuse ;  /* 0x00000001f5f5a824 */ /* 0x100fe200078e0a2a */
[C---:B------:R-:W-:Y:S01]  /*9d20*/  ISETP.GT.U32.AND P1, PT, R42.reuse, R249, PT ;  /* 0x000000f92a00720c */ /* 0x040fe20003f24070 */
[----:B------:R-:W-:Y:S01]  /*9d30*/  @!P5 IMAD.IADD R247, R247, 0x1, -R42 ;  /* 0x00000001f7f7d824 */ /* 0x000fe200078e0a2a */
[----:B------:R-:W-:Y:S01]  /*9d40*/  ISETP.GT.U32.AND P2, PT, R42, R4, PT ;  /* 0x000000042a00720c */ /* 0x000fe20003f44070 */
[----:B------:R-:W-:-:S02]  /*9d50*/  VIADD R3, R0, 0x2b ;  /* 0x0000002b00037836 */ /* 0x000fc40000000000 */
[----:B------:R-:W-:Y:S01]  /*9d60*/  @!P0 IMAD.MOV R224, RZ, RZ, -R224 ;  /* 0x000000ffffe08224 */ /* 0x000fe200078e0ae0 */
[----:B------:R-:W-:Y:S01]  /*9d70*/  ISETP.GE.AND P0, PT, R10, RZ, PT ;  /* 0x000000ff0a00720c */ /* 0x000fe20003f06270 */
[----:B------:R-:W-:Y:S01]  /*9d80*/  VIADD R10, R0, 0x2a ;  /* 0x0000002a000a7836 */ /* 0x000fe20000000000 */
[----:B------:R-:W-:Y:S01]  /*9d90*/  ISETP.GT.U32.AND P5, PT, R42, R247, PT ;  /* 0x000000f72a00720c */ /* 0x000fe20003fa4070 */
[----:B------:R-:W-:Y:S01]  /*9da0*/  @!P6 IMAD.MOV R234, RZ, RZ, -R234 ;  /* 0x000000ffffeae224 */ /* 0x000fe200078e0aea */
        /* <DEDUP_REMOVED lines=8> */
[----:B------:R-:W-:-:S02]  /*9e30*/  ISETP.GE.AND P6, PT, R8, RZ, PT ;  /* 0x000000ff0800720c */ /* 0x000fc40003fc6270 */
[----:B------:R-:W-:Y:S01]  /*9e40*/  ISETP.GT.U32.AND P2, PT, R42, R4, PT ;  /* 0x000000042a00720c */ /* 0x000fe20003f44070 */
[----:B------:R-:W-:-:S04]  /*9e50*/  IMAD.HI.U32 R8, R2, R15, RZ ;  /* 0x0000000f02087227 */ /* 0x000fc800078e00ff */
[----:B------:R-:W-:Y:S02]  /*9e60*/  IMAD.MOV R3, RZ, RZ, -R3 ;  /* 0x000000ffff037224 */ /* 0x000fe400078e0a03 */
[----:B------:R-:W-:Y:S01]  /*9e70*/  @!P5 IMAD.IADD R247, R247, 0x1, -R42 ;  /* 0x00000001f7f7d824 */ /* 0x000fe200078e0a2a */
[----:B------:R-:W-:Y:S01]  /*9e80*/  ISETP.GE.AND P5, PT, R10, RZ, PT ;  /* 0x000000ff0a00720c */ /* 0x000fe20003fa6270 */
[----:B------:R-:W-:Y:S02]  /*9e90*/  IMAD.MOV R8, RZ, RZ, -R8 ;  /* 0x000000ffff087224 */ /* 0x000fe400078e0a08 */
[----:B------:R-:W-:Y:S02]  /*9ea0*/  IMAD R10, R42, R3, R13 ;  /* 0x000000032a0a7224 */ /* 0x000fe400078e020d */
[----:B------:R-:W-:Y:S01]  /*9eb0*/  @!P0 IMAD.MOV R241, RZ, RZ, -R241 ;  /* 0x000000fffff18224 */ /* 0x000fe200078e0af1 */
[----:B------:R-:W-:Y:S01]  /*9ec0*/  ISETP.GE.AND P0, PT, R23, RZ, PT ;  /* 0x000000ff1700720c */ /* 0x000fe20003f06270 */
[----:B------:R-:W-:-:S02]  /*9ed0*/  VIADD R23, R0, 0x29 ;  /* 0x0000002900177836 */ /* 0x000fc40000000000 */
[C---:B------:R-:W-:Y:S02]  /*9ee0*/  IMAD R13, R42.reuse, R8, R15 ;  /* 0x000000082a0d7224 */ /* 0x040fe400078e020f */
[----:B------:R-:W-:Y:S01]  /*9ef0*/  @!P4 IMAD.MOV R249, RZ, RZ, -R249 ;  /* 0x000000fffff9c224 */ /* 0x000fe200078e0af9 */
[----:B------:R-:W-:Y:S01]  /*9f00*/  ISETP.GT.U32.AND P4, PT, R42, R10, PT ;  /* 0x0000000a2a00720c */ /* 0x000fe20003f84070 */
[----:B------:R-:W-:Y:S01]  /*9f10*/  @!P2 IMAD.IADD R4, R4, 0x1, -R42 ;  /* 0x000000010404a824 */ /* 0x000fe200078e0a2a */
[----:B------:R-:W-:Y:S01]  /*9f20*/  IABS R17, R23 ;  /* 0x0000001700117213 */ /* 0x000fe20000000000 */
[----:B------:R-:W-:Y:S01]  /*9f30*/  VIADD R8, R0, 0x28 ;  /* 0x0000002800087836 */ /* 0x000fe20000000000 */
[----:B------:R-:W-:Y:S01]  /*9f40*/  ISETP.GT.U32.AND P2, PT, R42, R13, PT ;  /* 0x0000000d2a00720c */ /* 0x000fe20003f44070 */
[----:B------:R-:W-:Y:S01]  /*9f50*/  @!P6 IMAD.MOV R245, RZ, RZ, -R245 ;  /* 0x000000fffff5e224 */ /* 0x000fe200078e0af5 */
[----:B------:R-:W-:Y:S01]  /*9f60*/  ISETP.GE.AND P6, PT, R23, RZ, PT ;  /* 0x000000ff1700720c */ /* 0x000fe20003fc6270 */
[----:B------:R-:W-:Y:S01]  /*9f70*/  IMAD.HI.U32 R3, R2, R17, RZ ;  /* 0x0000001102037227 */ /* 0x000fe200078e00ff */
[----:B------:R-:W-:-:S03]  /*9f80*/  IABS R23, R8 ;  /* 0x0000000800177213 */ /* 0x000fc60000000000 */
[----:B------:R-:W-:Y:S02]  /*9f90*/  IMAD.MOV R3, RZ, RZ, -R3 ;  /* 0x000000ffff037224 */ /* 0x000fe400078e0a03 */
[----:B------:R-:W-:Y:S02]  /*9fa0*/  VIADD R46, R0, 0x27 ;  /* 0x00000027002e7836 */ /* 0x000fe40000000000 */
[--C-:B------:R-:W-:Y:S02]  /*9fb0*/  @!P4 IMAD.IADD R10, R10, 0x1, -R42.reuse ;  /* 0x000000010a0ac824 */ /* 0x100fe400078e0a2a */
[----:B------:R-:W-:Y:S01]  /*9fc0*/  IMAD R17, R42, R3, R17 ;  /* 0x000000032a117224 */ /* 0x000fe200078e0211 */
[----:B------:R-:W-:Y:S01]  /*9fd0*/  IABS R31, R46 ;  /* 0x0000002e001f7213 */ /* 0x000fe20000000000 */
[----:B------:R-:W-:Y:S02]  /*9fe0*/  VIADD R54, R0, 0x26 ;  /* 0x0000002600367836 */ /* 0x000fe40000000000 */
[----:B------:R-:W-:Y:S01]  /*9ff0*/  @!P2 IMAD.IADD R13, R13, 0x1, -R42 ;  /* 0x000000010d0da824 */ /* 0x000fe200078e0a2a */
[----:B------:R-:W-:Y:S01]  /*a000*/  ISETP.GT.U32.AND P2, PT, R42, R10, PT ;  /* 0x0000000a2a00720c */ /* 0x000fe20003f44070 */
[----:B------:R-:W-:Y:S01]  /*a010*/  IMAD.HI.U32 R3, R2, R23, RZ ;  /* 0x0000001702037227 */ /* 0x000fe200078e00ff */
[----:B------:R-:W-:-:S02]  /*a020*/  ISETP.GT.U32.AND P4, PT, R42, R17, PT ;  /* 0x000000112a00720c */ /* 0x000fc40003f84070 */
[----:B------:R-:W-:Y:S01]  /*a030*/  IABS R15, R54 ;  /* 0x00000036000f7213 */ /* 0x000fe20000000000 */
[----:B------:R-:W-:Y:S01]  /*a040*/  @!P3 IMAD.MOV R247, RZ, RZ, -R247 ;  /* 0x000000fffff7b224 */ /* 0x000fe200078e0af7 */
[----:B------:R-:W-:Y:S01]  /*a050*/  ISETP.GE.AND P3, PT, R8, RZ, PT ;  /* 0x000000ff0800720c */ /* 0x000fe20003f66270 */
[----:B------:R-:W-:Y:S02]  /*a060*/  IMAD.MOV R8, RZ, RZ, -R3 ;  /* 0x000000ffff087224 */ /* 0x000fe400078e0a03 */
[----:B------:R-:W-:-:S04]  /*a070*/  IMAD.HI.U32 R3, R2, R31, RZ ;  /* 0x0000001f02037227 */ /* 0x000fc800078e00ff */
[----:B------:R-:W-:Y:S01]  /*a080*/  @!P0 IMAD.MOV R4, RZ, RZ, -R4 ;  /* 0x000000ffff048224 */ /* 0x000fe200078e0a04 */
[C---:B------:R-:W-:Y:S01]  /*a090*/  ISETP.GT.U32.AND P0, PT, R42.reuse, R13, PT ;  /* 0x0000000d2a00720c */ /* 0x040fe20003f04070 */
[----:B------:R-:W-:Y:S02]  /*a0a0*/  IMAD R23, R42, R8, R23 ;  /* 0x000000082a177224 */ /* 0x000fe400078e0217 */
[----:B------:R-:W-:-:S04]  /*a0b0*/  IMAD.HI.U32 R8, R2, R15, RZ ;  /* 0x0000000f02087227 */ /* 0x000fc800078e00ff */
[----:B------:R-:W-:Y:S02]  /*a0c0*/  IMAD.MOV R3, RZ, RZ, -R3 ;  /* 0x000000ffff037224 */ /* 0x000fe400078e0a03 */
[----:B------:R-:W-:Y:S02]  /*a0d0*/  IMAD.MOV R8, RZ, RZ, -R8 ;  /* 0x000000ffff087224 */ /* 0x000fe400078e0a08 */
[--C-:B------:R-:W-:Y:S01]  /*a0e0*/  @!P2 IMAD.IADD R10, R10, 0x1, -R42.reuse ;  /* 0x000000010a0aa824 */ /* 0x100fe200078e0a2a */
[C---:B------:R-:W-:Y:S01]  /*a0f0*/  ISETP.GT.U32.AND P2, PT, R42.reuse, R23, PT ;  /* 0x000000172a00720c */ /* 0x040fe20003f44070 */
[C---:B------:R-:W-:Y:S02]  /*a100*/  IMAD R31, R42.reuse, R3, R31 ;  /* 0x000000032a1f7224 */ /* 0x040fe400078e021f */
[----:B------:R-:W-:Y:S02]  /*a110*/  @!P4 IMAD.IADD R17, R17, 0x1, -R42 ;  /* 0x000000011111c824 */ /* 0x000fe400078e0a2a */
[----:B------:R-:W-:-:S02]  /*a120*/  IMAD R38, R42, R8, R15 ;  /* 0x000000082a267224 */ /* 0x000fc400078e020f */
[----:B------:R-:W-:Y:S01]  /*a130*/  @!P1 IMAD.MOV R10, RZ, RZ, -R10 ;  /* 0x000000ffff0a9224 */ /* 0x000fe200078e0a0a */
[C---:B------:R-:W-:Y:S01]  /*a140*/  ISETP.GT.U32.AND P1, PT, R42.reuse, R31, PT ;  /* 0x0000001f2a00720c */ /* 0x040fe20003f24070 */
[----:B------:R-:W-:Y:S01]  /*a150*/  @!P0 IMAD.IADD R13, R13, 0x1, -R42 ;  /* 0x000000010d0d8824 */ /* 0x000fe200078e0a2a */
[----:B------:R-:W-:Y:S01]  /*a160*/  ISETP.GT.U32.AND P4, PT, R42, R17, PT ;  /* 0x000000112a00720c */ /* 0x000fe20003f84070 */
[----:B------:R-:W-:Y:S01]  /*a170*/  VIADD R8, R0, 0x24 ;  /* 0x0000002400087836 */ /* 0x000fe20000000000 */
[----:B------:R-:W-:Y:S01]  /*a180*/  ISETP.GT.U32.AND P0, PT, R42, R38, PT ;  /* 0x000000262a00720c */ /* 0x000fe20003f04070 */
[----:B------:R-:W-:-:S03]  /*a190*/  IMAD.HI.U32 R3, R2, R27, RZ ;  /* 0x0000001b02037227 */ /* 0x000fc600078e00ff */
[----:B------:R-:W-:Y:S01]  /*a1a0*/  IABS R15, R8 ;  /* 0x00000008000f7213 */ /* 0x000fe20000000000 */
[----:B------:R-:W-:Y:S02]  /*a1b0*/  IMAD.MOV R3, RZ, RZ, -R3 ;  /* 0x000000ffff037224 */ /* 0x000fe400078e0a03 */
[--C-:B------:R-:W-:Y:S01]  /*a1c0*/  @!P2 IMAD.IADD R23, R23, 0x1, -R42.reuse ;  /* 0x000000011717a824 */ /* 0x100fe200078e0a2a */
[----:B------:R-:W-:Y:S01]  /*a1d0*/  ISETP.GE.AND P2, PT, R54, RZ, PT ;  /* 0x000000ff3600720c */ /* 0x000fe20003f46270 */
[--C-:B------:R-:W-:Y:S02]  /*a1e0*/  @!P1 IMAD.IADD R31, R31, 0x1, -R42.reuse ;  /* 0x000000011f1f9824 */ /* 0x100fe400078e0a2a */
[--C-:B------:R-:W-:Y:S01]  /*a1f0*/  @!P4 IMAD.IADD R17, R17, 0x1, -R42.reuse ;  /* 0x000000011111c824 */ /* 0x100fe200078e0a2a */
[----:B------:R-:W-:Y:S01]  /*a200*/  ISETP.GE.AND P4, PT, R46, RZ, PT ;  /* 0x000000ff2e00720c */ /* 0x000fe20003f86270 */
[----:B------:R-:W-:Y:S01]  /*a210*/  @!P0 IMAD.IADD R38, R38, 0x1, -R42 ;  /* 0x0000000126268824 */ /* 0x000fe200078e0a2a */
[C---:B------:R-:W-:Y:S01]  /*a220*/  ISETP.GT.U32.AND P0, PT, R42.reuse, R31, PT ;  /* 0x0000001f2a00720c */ /* 0x040fe20003f04070 */
[----:B------:R-:W-:Y:S01]  /*a230*/  IMAD R46, R42, R3, R27 ;  /* 0x000000032a2e7224 */ /* 0x000fe200078e021b */
[----:B------:R-:W-:Y:S01]  /*a240*/  IABS R27, R73 ;  /* 0x00000049001b7213 */ /* 0x000fe20000000000 */
[----:B------:R-:W-:Y:S01]  /*a250*/  IMAD.HI.U32 R3, R2, R15, RZ ;  /* 0x0000000f02037227 */ /* 0x000fe200078e00ff */
[----:B------:R-:W-:-:S03]  /*a260*/  ISETP.GT.U32.AND P1, PT, R42, R23, PT ;  /* 0x000000172a00720c */ /* 0x000fc60003f24070 */
[----:B------:R-:W-:Y:S02]  /*a270*/  IMAD.MOV R3, RZ, RZ, -R3 ;  /* 0x000000ffff037224 */ /* 0x000fe400078e0a03 */
[----:B------:R-:W-:Y:S01]  /*a280*/  @!P6 IMAD.MOV R17, RZ, RZ, -R17 ;  /* 0x000000ffff11e224 */ /* 0x000fe200078e0a11 */
[C---:B------:R-:W-:Y:S01]  /*a290*/  ISETP.GT.U32.AND P6, PT, R42.reuse, R46, PT ;  /* 0x0000002e2a00720c */ /* 0x040fe20003fc4070 */
[----:B------:R-:W-:Y:S02]  /*a2a0*/  IMAD R54, R42, R3, R15 ;  /* 0x000000032a367224 */ /* 0x000fe400078e020f */
[----:B------:R-:W-:Y:S02]  /*a2b0*/  @!P0 IMAD.IADD R31, R31, 0x1, -R42 ;  /* 0x000000011f1f8824 */ /* 0x000fe400078e0a2a */
[----:B------:R-:W-:Y:S01]  /*a2c0*/  IMAD.HI.U32 R3, R2, R27, RZ ;  /* 0x0000001b02037227 */ /* 0x000fe200078e00ff */
[----:B------:R-:W-:-:S03]  /*a2d0*/  ISETP.GT.U32.AND P0, PT, R42, R54, PT ;  /* 0x000000362a00720c */ /* 0x000fc60003f04070 */
[----:B------:R-:W-:Y:S02]  /*a2e0*/  IMAD.MOV R62, RZ, RZ, -R3 ;  /* 0x000000ffff3e7224 */ /* 0x000fe400078e0a03 */
[----:B------:R-:W-:Y:S01]  /*a2f0*/  @!P5 IMAD.MOV R13, RZ, RZ, -R13 ;  /* 0x000000ffff0dd224 */ /* 0x000fe200078e0a0d */
[C---:B------:R-:W-:Y:S01]  /*a300*/  ISETP.GT.U32.AND P5, PT, R42.reuse, R38, PT ;  /* 0x000000262a00720c */ /* 0x040fe20003fa4070 */
[----:B------:R-:W-:Y:S02]  /*a310*/  IMAD R62, R42, R62, R27 ;  /* 0x0000003e2a3e7224 */ /* 0x000fe400078e021b */
[----:B------:R-:W-:Y:S02]  /*a320*/  @!P4 IMAD.MOV R31, RZ, RZ, -R31 ;  /* 0x000000ffff1fc224 */ /* 0x000fe400078e0a1f */
[----:B------:R-:W-:Y:S01]  /*a330*/  IMAD.HI.U32 R3, R2, R69, RZ ;  /* 0x0000004502037227 */ /* 0x000fe200078e00ff */
[----:B------:R-:W-:-:S03]  /*a340*/  ISETP.GT.U32.AND P4, PT, R42, R62, PT ;  /* 0x0000003e2a00720c */ /* 0x000fc60003f84070 */
[--C-:B------:R-:W-:Y:S02]  /*a350*/  @!P0 IMAD.IADD R54, R54, 0x1, -R42.reuse ;  /* 0x0000000136368824 */ /* 0x100fe400078e0a2a */
[--C-:B------:R-:W-:Y:S02]  /*a360*/  @!P6 IMAD.IADD R46, R46, 0x1, -R42.reuse ;  /* 0x000000012e2ee824 */ /* 0x100fe400078e0a2a */
[----:B------:R-:W-:Y:S01]  /*a370*/  IMAD.MOV R3, RZ, RZ, -R3 ;  /* 0x000000ffff037224 */ /* 0x000fe200078e0a03 */
[----:B------:R-:W-:Y:S01]  /*a380*/  ISETP.GT.U32.AND P0, PT, R42, R54, PT ;  /* 0x000000362a00720c */ /* 0x000fe20003f04070 */
[----:B------:R-:W-:Y:S01]  /*a390*/  @!P5 IMAD.IADD R38, R38, 0x1, -R42 ;  /* 0x000000012626d824 */ /* 0x000fe200078e0a2a */
[C---:B------:R-:W-:Y:S01]  /*a3a0*/  ISETP.GT.U32.AND P6, PT, R42.reuse, R46, PT ;  /* 0x0000002e2a00720c */ /* 0x040fe20003fc4070 */
[----:B------:R-:W-:Y:S01]  /*a3b0*/  IMAD R69, R42, R3, R69 ;  /* 0x000000032a457224 */ /* 0x000fe200078e0245 */
[----:B------:R-:W-:Y:S01]  /*a3c0*/  ISETP.GE.AND P5, PT, R8, RZ, PT ;  /* 0x000000ff0800720c */ /* 0x000fe20003fa6270 */
[----:B------:R-:W-:-:S02]  /*a3d0*/  VIADD R8, R0, 0x21 ;  /* 0x0000002100087836 */ /* 0x000fc40000000000 */
[--C-:B------:R-:W-:Y:S02]  /*a3e0*/  @!P4 IMAD.IADD R62, R62, 0x1, -R42.reuse ;  /* 0x000000013e3ec824 */ /* 0x100fe400078e0a2a */
[--C-:B------:R-:W-:Y:S01]  /*a3f0*/  @!P1 IMAD.IADD R23, R23, 0x1, -R42.reuse ;  /* 0x0000000117179824 */ /* 0x100fe200078e0a2a */
[----:B------:R-:W-:Y:S01]  /*a400*/  IABS R77, R8 ;  /* 0x00000008004d7213 */ /* 0x000fe20000000000 */
[----:B------:R-:W-:Y:S01]  /*a410*/  VIADD R15, R0, 0x1f ;  /* 0x0000001f000f7836 */ /* 0x000fe20000000000 */
[----:B------:R-:W-:Y:S01]  /*a420*/  ISETP.GT.U32.AND P4, PT, R42, R62, PT ;  /* 0x0000003e2a00720c */ /* 0x000fe20003f84070 */
[--C-:B------:R-:W-:Y:S01]  /*a430*/  @!P0 IMAD.IADD R54, R54, 0x1, -R42.reuse ;  /* 0x0000000136368824 */ /* 0x100fe200078e0a2a */
[----:B------:R-:W-:Y:S01]  /*a440*/  ISETP.GT.U32.AND P0, PT, R42, R69, PT ;  /* 0x000000452a00720c */ /* 0x000fe20003f04070 */
[----:B------:R-:W-:Y:S01]  /*a450*/  @!P3 IMAD.MOV R23, RZ, RZ, -R23 ;  /* 0x000000ffff17b224 */ /* 0x000fe200078e0a17 */
[----:B------:R-:W-:Y:S01]  /*a460*/  ISETP.GE.AND P3, PT, R73, RZ, PT ;  /* 0x000000ff4900720c */ /* 0x000fe20003f66270 */
[----:B------:R-:W-:Y:S01]  /*a470*/  @!P6 IMAD.IADD R46, R46, 0x1, -R42 ;  /* 0x000000012e2ee824 */ /* 0x000fe200078e0a2a */
[----:B------:R-:W-:Y:S01]  /*a480*/  ISETP.GE.AND P6, PT, R8, RZ, PT ;  /* 0x000000ff0800720c */ /* 0x000fe20003fc6270 */
[----:B------:R-:W-:Y:S01]  /*a490*/  IMAD.HI.U32 R3, R2, R77, RZ ;  /* 0x0000004d02037227 */ /* 0x000fe200078e00ff */
[----:B------:R-:W-:-:S02]  /*a4a0*/  ISETP.GE.AND P1, PT, R58, RZ, PT ;  /* 0x000000ff3a00720c */ /* 0x000fc40003f26270 */
[----:B------:R-:W-:Y:S01]  /*a4b0*/  IABS R27, R15 ;  /* 0x0000000f001b7213 */ /* 0x000fe20000000000 */
[----:B------:R-:W-:Y:S02]  /*a4c0*/  VIADD R8, R0, 0x20 ;  /* 0x0000002000087836 */ /* 0x000fe40000000000 */
[----:B------:R-:W-:Y:S02]  /*a4d0*/  IMAD.MOV R3, RZ, RZ, -R3 ;  /* 0x000000ffff037224 */ /* 0x000fe400078e0a03 */
[--C-:B------:R-:W-:Y:S01]  /*a4e0*/  @!P0 IMAD.IADD R69, R69, 0x1, -R42.reuse ;  /* 0x0000000145458824 */ /* 0x100fe200078e0a2a */
[----:B------:R-:W-:Y:S01]  /*a4f0*/  IABS R85, R8 ;  /* 0x0000000800557213 */ /* 0x000fe20000000000 */
[----:B------:R-:W-:Y:S02]  /*a500*/  IMAD R77, R42, R3, R77 ;  /* 0x000000032a4d7224 */ /* 0x000fe400078e024d */
[----:B------:R-:W-:Y:S01]  /*a510*/  @!P4 IMAD.IADD R62, R62, 0x1, -R42 ;  /* 0x000000013e3ec824 */ /* 0x000fe200078e0a2a */
[----:B------:R-:W-:Y:S01]  /*a520*/  ISETP.GT.U32.AND P0, PT, R42, R69, PT ;  /* 0x000000452a00720c */ /* 0x000fe20003f04070 */
[----:B------:R-:W-:-:S04]  /*a530*/  IMAD.HI.U32 R3, R2, R85, RZ ;  /* 0x0000005502037227 */ /* 0x000fc800078e00ff */
[----:B------:R-:W-:Y:S01]  /*a540*/  @!P3 IMAD.MOV R62, RZ, RZ, -R62 ;  /* 0x000000ffff3eb224 */ /* 0x000fe200078e0a3e */
[C---:B------:R-:W-:Y:S01]  /*a550*/  ISETP.GT.U32.AND P3, PT, R42.reuse, R77, PT ;  /* 0x0000004d2a00720c */ /* 0x040fe20003f64070 */
[----:B------:R-:W-:Y:S02]  /*a560*/  IMAD.MOV R3, RZ, RZ, -R3 ;  /* 0x000000ffff037224 */ /* 0x000fe400078e0a03 */
[----:B------:R-:W-:Y:S01]  /*a570*/  @!P5 IMAD.MOV R54, RZ, RZ, -R54 ;  /* 0x000000ffff36d224 */ /* 0x000fe200078e0a36 */
[----:B------:R-:W-:Y:S01]  /*a580*/  ISETP.GE.AND P5, PT, R15, RZ, PT ;  /* 0x000000ff0f00720c */ /* 0x000fe20003fa6270 */
[----:B------:R-:W-:Y:S02]  /*a590*/  IMAD R85, R42, R3, R85 ;  /* 0x000000032a557224 */ /* 0x000fe400078e0255 */
[----:B------:R-:W-:Y:S02]  /*a5a0*/  VIADD R15, R0, 0x1e ;  /* 0x0000001e000f7836 */ /* 0x000fe40000000000 */
[----:B------:R-:W-:Y:S01]  /*a5b0*/  @!P2 IMAD.MOV R38, RZ, RZ, -R38 ;  /* 0x000000ffff26a224 */ /* 0x000fe200078e0a26 */
[----:B------:R-:W-:Y:S01]  /*a5c0*/  ISETP.GE.AND P2, PT, R81, RZ, PT ;  /* 0x000000ff5100720c */ /* 0x000fe20003f46270 */
[----:B------:R-:W-:Y:S01]  /*a5d0*/  @!P1 IMAD.MOV R46, RZ, RZ, -R46 ;  /* 0x000000ffff2e9224 */ /* 0x000fe200078e0a2e */
[----:B------:R-:W-:Y:S01]  /*a5e0*/  ISETP.GE.AND P1, PT, R8, RZ, PT ;  /* 0x000000ff0800720c */ /* 0x000fe20003f26270 */
[----:B------:R-:W-:Y:S01]  /*a5f0*/  @!P0 IMAD.IADD R69, R69, 0x1, -R42 ;  /* 0x0000000145458824 */ /* 0x000fe200078e0a2a */
[----:B------:R-:W-:Y:S01]  /*a600*/  ISETP.GT.U32.AND P0, PT, R42, R85, PT ;  /* 0x000000552a00720c */ /* 0x000fe20003f04070 */
[----:B------:R-:W-:Y:S01]  /*a610*/  IMAD.HI.U32 R8, R2, R27, RZ ;  /* 0x0000001b02087227 */ /* 0x000fe200078e00ff */
[----:B------:R-:W-:-:S02]  /*a620*/  IABS R99, R15 ;  /* 0x0000000f00637213 */ /* 0x000fc40000000000 */
[----:B------:R-:W-:Y:S01]  /*a630*/  ISETP.GE.AND P4, PT, R15, RZ, PT ;  /* 0x000000ff0f00720c */ /* 0x000fe20003f86270 */
[----:B------:R-:W-:Y:S02]  /*a640*/  @!P3 IMAD.IADD R77, R77, 0x1, -R42 ;  /* 0x000000014d4db824 */ /* 0x000fe400078e0a2a */
[----:B------:R-:W-:Y:S02]  /*a650*/  IMAD.MOV R8, RZ, RZ, -R8 ;  /* 0x000000ffff087224 */ /* 0x000fe400078e0a08 */
[----:B------:R-:W-:Y:S01]  /*a660*/  IMAD.HI.U32 R3, R2, R99, RZ ;  /* 0x0000006302037227 */ /* 0x000fe200078e00ff */
[----:B------:R-:W-:-:S03]  /*a670*/  ISETP.GT.U32.AND P3, PT, R42, R77, PT ;  /* 0x0000004d2a00720c */ /* 0x000fc60003f64070 */
[----:B------:R-:W-:Y:S02]  /*a680*/  IMAD R92, R42, R8, R27 ;  /* 0x000000082a5c7224 */ /* 0x000fe400078e021b */
[----:B------:R-:W-:Y:S02]  /*a690*/  VIADD R81, R0, 0x1d ;  /* 0x0000001d00517836 */ /* 0x000fe40000000000 */
[----:B------:R-:W-:Y:S02]  /*a6a0*/  IMAD.MOV R3, RZ, RZ, -R3 ;  /* 0x000000ffff037224 */ /* 0x000fe400078e0a03 */
[----:B------:R-:W-:Y:S01]  /*a6b0*/  @!P2 IMAD.MOV R69, RZ, RZ, -R69 ;  /* 0x000000ffff45a224 */ /* 0x000fe200078e0a45 */
[----:B------:R-:W-:Y:S01]  /*a6c0*/  IABS R15, R81 ;  /* 0x00000051000f7213 */ /* 0x000fe20000000000 */
        /* <DEDUP_REMOVED lines=8> */
[----:B------:R-:W-:Y:S02]  /*a750*/  VIADD R27, R0, 0x1b ;  /* 0x0000001b001b7836 */ /* 0x000fe40000000000 */
[----:B------:R-:W-:Y:S02]  /*a760*/  @!P2 IMAD.IADD R92, R92, 0x1, -R42 ;  /* 0x000000015c5ca824 */ /* 0x000fe400078e0a2a */
[----:B------:R-:W-:Y:S01]  /*a770*/  IMAD R106, R42, R106, R15 ;  /* 0x0000006a2a6a7224 */ /* 0x000fe200078e020f */
[----:B------:R-:W-:Y:S01]  /*a780*/  IABS R73, R27 ;  /* 0x0000001b00497213 */ /* 0x000fe20000000000 */
[----:B------:R-:W-:Y:S01]  /*a790*/  IMAD.HI.U32 R3, R2, R113, RZ ;  /* 0x0000007102037227 */ /* 0x000fe200078e00ff */
[----:B------:R-:W-:-:S03]  /*a7a0*/  ISETP.GT.U32.AND P2, PT, R42, R92, PT ;  /* 0x0000005c2a00720c */ /* 0x000fc60003f44070 */
[--C-:B------:R-:W-:Y:S01]  /*a7b0*/  @!P0 IMAD.IADD R85, R85, 0x1, -R42.reuse ;  /* 0x0000000155558824 */ /* 0x100fe200078e0a2a */
[----:B------:R-:W-:Y:S01]  /*a7c0*/  ISETP.GT.U32.AND P0, PT, R42, R106, PT ;  /* 0x0000006a2a00720c */ /* 0x000fe20003f04070 */
[----:B------:R-:W-:Y:S01]  /*a7d0*/  @!P3 IMAD.IADD R99, R99, 0x1, -R42 ;  /* 0x000000016363b824 */ /* 0x000fe200078e0a2a */
[----:B------:R-:W-:Y:S01]  /*a7e0*/  ISETP.GE.AND P3, PT, R81, RZ, PT ;  /* 0x000000ff5100720c */ /* 0x000fe20003f66270 */
[----:B------:R-:W-:Y:S02]  /*a7f0*/  IMAD.MOV R8, RZ, RZ, -R3 ;  /* 0x000000ffff087224 */ /* 0x000fe400078e0a03 */
[----:B------:R-:W-:Y:S02]  /*a800*/  VIADD R58, R0, 0x1a ;  /* 0x0000001a003a7836 */ /* 0x000fe40000000000 */
[----:B------:R-:W-:Y:S02]  /*a810*/  IMAD.MOV.U32 R15, RZ, RZ, R73 ;  /* 0x000000ffff0f7224 */ /* 0x000fe400078e0049 */
[----:B------:R-:W-:Y:S01]  /*a820*/  @!P6 IMAD.MOV R77, RZ, RZ, -R77 ;  /* 0x000000ffff4de224 */ /* 0x000fe200078e0a4d */
[C---:B------:R-:W-:Y:S01]  /*a830*/  ISETP.GT.U32.AND P6, PT, R42.reuse, R99, PT ;  /* 0x000000632a00720c */ /* 0x040fe20003fc4070 */
[----:B------:R-:W-:Y:S01]  /*a840*/  IMAD R113, R42, R8, R113 ;  /* 0x000000082a717224 */ /* 0x000fe200078e0271 */
[----:B------:R-:W-:Y:S01]  /*a850*/  IABS R128, R58 ;  /* 0x0000003a00807213 */ /* 0x000fe20000000000 */
[----:B------:R-:W-:-:S04]  /*a860*/  IMAD.HI.U32 R8, R2, R15, RZ ;  /* 0x0000000f02087227 */ /* 0x000fc800078e00ff */
[----:B------:R-:W-:Y:S02]  /*a870*/  IMAD.MOV R8, RZ, RZ, -R8 ;  /* 0x000000ffff087224 */ /* 0x000fe400078e0a08 */
[----:B------:R-:W-:Y:S02]  /*a880*/  IMAD.MOV.U32 R3, RZ, RZ, R128 ;  /* 0x000000ffff037224 */ /* 0x000fe400078e0080 */
[--C-:B------:R-:W-:Y:S01]  /*a890*/  @!P2 IMAD.IADD R92, R92, 0x1, -R42.reuse ;  /* 0x000000015c5ca824 */ /* 0x100fe200078e0a2a */
[----:B------:R-:W-:Y:S01]  /*a8a0*/  ISETP.GT.U32.AND P2, PT, R42, R113, PT ;  /* 0x000000712a00720c */ /* 0x000fe20003f44070 */
[----:B------:R-:W-:Y:S01]  /*a8b0*/  @!P0 IMAD.IADD R106, R106, 0x1, -R42 ;  /* 0x000000016a6a8824 */ /* 0x000fe200078e0a2a */
[----:B------:R-:W-:Y:S01]  /*a8c0*/  ISETP.GE.AND P0, PT, R120, RZ, PT ;  /* 0x000000ff7800720c */ /* 0x000fe20003f06270 */
[----:B------:R-:W-:Y:S02]  /*a8d0*/  IMAD R120, R42, R8, R15 ;  /* 0x000000082a787224 */ /* 0x000fe400078e020f */
[----:B------:R-:W-:-:S04]  /*a8e0*/  IMAD.HI.U32 R73, R2, R3, RZ ;  /* 0x0000000302497227 */ /* 0x000fc800078e00ff */
[--C-:B------:R-:W-:Y:S01]  /*a8f0*/  @!P6 IMAD.IADD R99, R99, 0x1, -R42.reuse ;  /* 0x000000016363e824 */ /* 0x100fe200078e0a2a */
[----:B------:R-:W-:Y:S01]  /*a900*/  ISETP.GT.U32.AND P6, PT, R42, R120, PT ;  /* 0x000000782a00720c */ /* 0x000fe20003fc4070 */
[----:B------:R-:W-:Y:S02]  /*a910*/  IMAD.MOV R73, RZ, RZ, -R73 ;  /* 0x000000ffff497224 */ /* 0x000fe400078e0a49 */
[----:B------:R-:W-:Y:S02]  /*a920*/  VIADD R15, R0, 0x19 ;  /* 0x00000019000f7836 */ /* 0x000fe40000000000 */
[C---:B------:R-:W-:Y:S02]  /*a930*/  IMAD R128, R42.reuse, R73, R3 ;  /* 0x000000492a807224 */ /* 0x040fe400078e0203 */
[--C-:B------:R-:W-:Y:S01]  /*a940*/  @!P2 IMAD.IADD R113, R113, 0x1, -R42.reuse ;  /* 0x000000017171a824 */ /* 0x100fe200078e0a2a */
[----:B------:R-:W-:Y:S01]  /*a950*/  IABS R135, R15 ;  /* 0x0000000f00877213 */ /* 0x000fe20000000000 */
[----:B------:R-:W-:Y:S01]  /*a960*/  @!P1 IMAD.MOV R85, RZ, RZ, -R85 ;  /* 0x000000ffff559224 */ /* 0x000fe200078e0a55 */
[C---:B------:R-:W-:Y:S01]  /*a970*/  ISETP.GT.U32.AND P1, PT, R42.reuse, R106, PT ;  /* 0x0000006a2a00720c */ /* 0x040fe20003f24070 */
[----:B------:R-:W-:Y:S01]  /*a980*/  @!P4 IMAD.MOV R99, RZ, RZ, -R99 ;  /* 0x000000ffff63c224 */ /* 0x000fe200078e0a63 */
[----:B------:R-:W-:Y:S01]  /*a990*/  ISETP.GT.U32.AND P4, PT, R42, R128, PT ;  /* 0x000000802a00720c */ /* 0x000fe20003f84070 */
[----:B------:R-:W-:Y:S01]  /*a9a0*/  @!P6 IMAD.IADD R120, R120, 0x1, -R42 ;  /* 0x000000017878e824 */ /* 0x000fe200078e0a2a */
[----:B------:R-:W-:Y:S01]  /*a9b0*/  ISETP.GT.U32.AND P2, PT, R42, R113, PT ;  /* 0x000000712a00720c */ /* 0x000fe20003f44070 */
[----:B------:R-:W-:-:S03]  /*a9c0*/  IMAD.HI.U32 R3, R2, R135, RZ ;  /* 0x0000008702037227 */ /* 0x000fc600078e00ff */
[----:B------:R-:W-:Y:S01]  /*a9d0*/  ISETP.GT.U32.AND P6, PT, R42, R120, PT ;  /* 0x000000782a00720c */ /* 0x000fe20003fc4070 */
[----:B------:R-:W-:Y:S02]  /*a9e0*/  IMAD.MOV R8, RZ, RZ, -R3 ;  /* 0x000000ffff087224 */ /* 0x000fe400078e0a03 */
[----:B------:R-:W-:Y:S02]  /*a9f0*/  VIADD R3, R0, 0x18 ;  /* 0x0000001800037836 */ /* 0x000fe40000000000 */
[--C-:B------:R-:W-:Y:S01]  /*aa00*/  @!P1 IMAD.IADD R106, R106, 0x1, -R42.reuse ;  /* 0x000000016a6a9824 */ /* 0x100fe200078e0a2a */
[----:B------:R-:W-:Y:S01]  /*aa10*/  ISETP.GE.AND P1, PT, R58, RZ, PT ;  /* 0x000000ff3a00720c */ /* 0x000fe20003f26270 */
[--C-:B------:R-:W-:Y:S01]  /*aa20*/  @!P4 IMAD.IADD R128, R128, 0x1, -R42.reuse ;  /* 0x000000018080c824 */ /* 0x100fe200078e0a2a */
[----:B------:R-:W-:Y:S01]  /*aa30*/  IABS R143, R3 ;  /* 0x00000003008f7213 */ /* 0x000fe20000000000 */
[----:B------:R-:W-:Y:S01]  /*aa40*/  @!P2 IMAD.IADD R113, R113, 0x1, -R42 ;  /* 0x000000017171a824 */ /* 0x000fe200078e0a2a */
[----:B------:R-:W-:Y:S01]  /*aa50*/  ISETP.GE.AND P2, PT, R15, RZ, PT ;  /* 0x000000ff0f00720c */ /* 0x000fe20003f46270 */
[C---:B------:R-:W-:Y:S01]  /*aa60*/  IMAD R135, R42.reuse, R8, R135 ;  /* 0x000000082a877224 */ /* 0x040fe200078e0287 */
[----:B------:R-:W-:Y:S01]  /*aa70*/  ISETP.GT.U32.AND P4, PT, R42, R128, PT ;  /* 0x000000802a00720c */ /* 0x000fe20003f84070 */
[----:B------:R-:W-:Y:S01]  /*aa80*/  @!P5 IMAD.MOV R92, RZ, RZ, -R92 ;  /* 0x000000ffff5cd224 */ /* 0x000fe200078e0a5c */
[----:B------:R-:W-:Y:S01]  /*aa90*/  ISETP.GE.AND P5, PT, R27, RZ, PT ;  /* 0x000000ff1b00720c */ /* 0x000fe20003fa6270 */
[----:B------:R-:W-:Y:S01]  /*aaa0*/  @!P3 IMAD.MOV R106, RZ, RZ, -R106 ;  /* 0x000000ffff6ab224 */ /* 0x000fe200078e0a6a */
[----:B------:R-:W-:Y:S01]  /*aab0*/  ISETP.GE.AND P3, PT, R3, RZ, PT ;  /* 0x000000ff0300720c */ /* 0x000fe20003f66270 */
[----:B------:R-:W-:-:S02]  /*aac0*/  VIADD R8, R0, 0x17 ;  /* 0x0000001700087836 */ /* 0x000fc40000000000 */
[----:B------:R-:W-:-:S03]  /*aad0*/  IMAD.HI.U32 R3, R2, R143, RZ ;  /* 0x0000008f02037227 */ /* 0x000fc600078e00ff */
[----:B------:R-:W-:Y:S01]  /*aae0*/  IABS R15, R8 ;  /* 0x00000008000f7213 */ /* 0x000fe20000000000 */
[----:B------:R-:W-:Y:S01]  /*aaf0*/  @!P0 IMAD.MOV R113, RZ, RZ, -R113 ;  /* 0x000000ffff718224 */ /* 0x000fe200078e0a71 */
[----:B------:R-:W-:Y:S01]  /*ab00*/  ISETP.GT.U32.AND P0, PT, R42, R135, PT ;  /* 0x000000872a00720c */ /* 0x000fe20003f04070 */
[--C-:B------:R-:W-:Y:S01]  /*ab10*/  @!P6 IMAD.IADD R120, R120, 0x1, -R42.reuse ;  /* 0x000000017878e824 */ /* 0x100fe200078e0a2a */
[----:B------:R-:W-:Y:S01]  /*ab20*/  ISETP.GE.AND P6, PT, R8, RZ, PT ;  /* 0x000000ff0800720c */ /* 0x000fe20003fc6270 */
[----:B------:R-:W-:Y:S02]  /*ab30*/  VIADD R27, R0, 0x16 ;  /* 0x00000016001b7836 */ /* 0x000fe40000000000 */
[----:B------:R-:W-:Y:S02]  /*ab40*/  IMAD.MOV R8, RZ, RZ, -R3 ;  /* 0x000000ffff087224 */ /* 0x000fe400078e0a03 */
[----:B------:R-:W-:Y:S01]  /*ab50*/  @!P4 IMAD.IADD R128, R128, 0x1, -R42 ;  /* 0x000000018080c824 */ /* 0x000fe200078e0a2a */
[----:B------:R-:W-:Y:S01]  /*ab60*/  IABS R157, R27 ;  /* 0x0000001b009d7213 */ /* 0x000fe20000000000 */
[----:B------:R-:W-:Y:S01]  /*ab70*/  IMAD R143, R42, R8, R143 ;  /* 0x000000082a8f7224 */ /* 0x000fe200078e028f */
[----:B------:R-:W-:Y:S01]  /*ab80*/  ISETP.GE.AND P4, PT, R27, RZ, PT ;  /* 0x000000ff1b00720c */ /* 0x000fe20003f86270 */
[----:B------:R-:W-:-:S02]  /*ab90*/  @!P5 IMAD.MOV R120, RZ, RZ, -R120 ;  /* 0x000000ffff78d224 */ /* 0x000fc400078e0a78 */
[----:B------:R-:W-:Y:S01]  /*aba0*/  @!P0 IMAD.IADD R135, R135, 0x1, -R42 ;  /* 0x0000000187878824 */ /* 0x000fe200078e0a2a */
[----:B------:R-:W-:Y:S01]  /*abb0*/  ISETP.GT.U32.AND P5, PT, R42, R143, PT ;  /* 0x0000008f2a00720c */ /* 0x000fe20003fa4070 */
[----:B------:R-:W-:-:S03]  /*abc0*/  IMAD.HI.U32 R27, R2, R157, RZ ;  /* 0x0000009d021b7227 */ /* 0x000fc600078e00ff */
[----:B------:R-:W-:Y:S01]  /*abd0*/  ISETP.GT.U32.AND P0, PT, R42, R135, PT ;  /* 0x000000872a00720c */ /* 0x000fe20003f04070 */
[----:B------:R-:W-:Y:S02]  /*abe0*/  IMAD.MOV R27, RZ, RZ, -R27 ;  /* 0x000000ffff1b7224 */ /* 0x000fe400078e0a1b */
[----:B------:R-:W-:Y:S02]  /*abf0*/  VIADD R58, R0, 0x15 ;  /* 0x00000015003a7836 */ /* 0x000fe40000000000 */
[----:B------:R-:W-:Y:S02]  /*ac00*/  IMAD R157, R42, R27, R157 ;  /* 0x0000001b2a9d7224 */ /* 0x000fe400078e029d */
[----:B------:R-:W-:Y:S01]  /*ac10*/  IMAD.HI.U32 R81, R2, R171, RZ ;  /* 0x000000ab02517227 */ /* 0x000fe200078e00ff */
[----:B------:R-:W-:-:S03]  /*ac20*/  IABS R73, R58 ;  /* 0x0000003a00497213 */ /* 0x000fc60000000000 */
[--C-:B------:R-:W-:Y:S01]  /*ac30*/  @!P5 IMAD.IADD R143, R143, 0x1, -R42.reuse ;  /* 0x000000018f8fd824 */ /* 0x100fe200078e0a2a */
[C---:B------:R-:W-:Y:S01]  /*ac40*/  ISETP.GT.U32.AND P5, PT, R42.reuse, R157, PT ;  /* 0x0000009d2a00720c */ /* 0x040fe20003fa4070 */
[----:B------:R-:W-:Y:S02]  /*ac50*/  @!P0 IMAD.IADD R135, R135, 0x1, -R42 ;  /* 0x0000000187878824 */ /* 0x000fe400078e0a2a */
[----:B------:R-:W-:Y:S02]  /*ac60*/  IMAD.MOV.U32 R3, RZ, RZ, R73 ;  /* 0x000000ffff037224 */ /* 0x000fe400078e0049 */
[----:B------:R-:W-:Y:S01]  /*ac70*/  @!P2 IMAD.MOV R135, RZ, RZ, -R135 ;  /* 0x000000ffff87a224 */ /* 0x000fe200078e0a87 */
[----:B------:R-:W-:Y:S01]  /*ac80*/  ISETP.GT.U32.AND P2, PT, R42, R143, PT ;  /* 0x0000008f2a00720c */ /* 0x000fe20003f44070 */
[----:B------:R-:W-:-:S04]  /*ac90*/  IMAD.HI.U32 R8, R2, R3, RZ ;  /* 0x0000000302087227 */ /* 0x000fc800078e00ff */
[----:B------:R-:W-:Y:S02]  /*aca0*/  IMAD.MOV R8, RZ, RZ, -R8 ;  /* 0x000000ffff087224 */ /* 0x000fe400078e0a08 */
[----:B------:R-:W-:Y:S02]  /*acb0*/  @!P5 IMAD.IADD R157, R157, 0x1, -R42 ;  /* 0x000000019d9dd824 */ /* 0x000fe400078e0a2a */
[----:B------:R-:W-:Y:S02]  /*acc0*/  VIADD R73, R0, 0x14 ;  /* 0x0000001400497836 */ /* 0x000fe40000000000 */
[C---:B------:R-:W-:Y:S01]  /*acd0*/  IMAD R164, R42.reuse, R8, R3 ;  /* 0x000000082aa47224 */ /* 0x040fe200078e0203 */
[----:B------:R-:W-:Y:S01]  /*ace0*/  ISETP.GT.U32.AND P5, PT, R42, R157, PT ;  /* 0x0000009d2a00720c */ /* 0x000fe20003fa4070 */
[----:B------:R-:W-:Y:S01]  /*acf0*/  IMAD.HI.U32 R150, R2, R15, RZ ;  /* 0x0000000f02967227 */ /* 0x000fe200078e00ff */
[----:B------:R-:W-:-:S03]  /*ad00*/  IABS R185, R73 ;  /* 0x0000004900b97213 */ /* 0x000fc60000000000 */
[----:B------:R-:W-:Y:S01]  /*ad10*/  @!P1 IMAD.MOV R128, RZ, RZ, -R128 ;  /* 0x000000ffff809224 */ /* 0x000fe200078e0a80 */
[----:B------:R-:W-:Y:S01]  /*ad20*/  ISETP.GE.AND P1, PT, R58, RZ, PT ;  /* 0x000000ff3a00720c */ /* 0x000fe20003f26270 */
[----:B------:R-:W-:Y:S02]  /*ad30*/  VIADD R27, R0, 0x13 ;  /* 0x00000013001b7836 */ /* 0x000fe40000000000 */
[----:B------:R-:W-:Y:S02]  /*ad40*/  IMAD.MOV R81, RZ, RZ, -R81 ;  /* 0x000000ffff517224 */ /* 0x000fe400078e0a51 */
[----:B------:R-:W-:Y:S01]  /*ad50*/  @!P2 IMAD.IADD R143, R143, 0x1, -R42 ;  /* 0x000000018f8fa824 */ /* 0x000fe200078e0a2a */
[----:B------:R-:W-:Y:S01]  /*ad60*/  ISETP.GT.U32.AND P2, PT, R42, R164, PT ;  /* 0x000000a42a00720c */ /* 0x000fe20003f44070 */
[----:B------:R-:W-:Y:S01]  /*ad70*/  IMAD.MOV R150, RZ, RZ, -R150 ;  /* 0x000000ffff967224 */ /* 0x000fe200078e0a96 */
[----:B------:R-:W-:Y:S01]  /*ad80*/  IABS R178, R27 ;  /* 0x0000001b00b27213 */ /* 0x000fe20000000000 */
[----:B------:R-:W-:-:S04]  /*ad90*/  IMAD.HI.U32 R58, R2, R185, RZ ;  /* 0x000000b9023a7227 */ /* 0x000fc800078e00ff */
[C---:B------:R-:W-:Y:S02]  /*ada0*/  IMAD R171, R42.reuse, R81, R171 ;  /* 0x000000512aab7224 */ /* 0x040fe400078e02ab */
[----:B------:R-:W-:Y:S02]  /*adb0*/  IMAD R150, R42, R150, R15 ;  /* 0x000000962a967224 */ /* 0x000fe400078e020f */
[----:B------:R-:W-:Y:S02]  /*adc0*/  VIADD R15, R0, 0x12 ;  /* 0x00000012000f7836 */ /* 0x000fe40000000000 */
[----:B------:R-:W-:Y:S01]  /*add0*/  IMAD.MOV R58, RZ, RZ, -R58 ;  /* 0x000000ffff3a7224 */ /* 0x000fe200078e0a3a */
[C---:B------:R-:W-:Y:S01]  /*ade0*/  ISETP.GT.U32.AND P0, PT, R42.reuse, R150, PT ;  /* 0x000000962a00720c */ /* 0x040fe20003f04070 */
[----:B------:R-:W-:Y:S01]  /*adf0*/  @!P5 IMAD.IADD R157, R157, 0x1, -R42 ;  /* 0x000000019d9dd824 */ /* 0x000fe200078e0a2a */
[----:B------:R-:W-:Y:S01]  /*ae00*/  ISETP.GT.U32.AND P5, PT, R42, R171, PT ;  /* 0x000000ab2a00720c */ /* 0x000fe20003fa4070 */
[----:B------:R-:W-:Y:S01]  /*ae10*/  IMAD.HI.U32 R8, R2, R178, RZ ;  /* 0x000000b202087227 */ /* 0x000fe200078e00ff */
[----:B------:R-:W-:-:S03]  /*ae20*/  IABS R193, R15 ;  /* 0x0000000f00c17213 */ /* 0x000fc60000000000 */
[----:B------:R-:W-:Y:S02]  /*ae30*/  IMAD R185, R42, R58, R185 ;  /* 0x0000003a2ab97224 */ /* 0x000fe400078e02b9 */
[----:B------:R-:W-:Y:S02]  /*ae40*/  IMAD.MOV R8, RZ, RZ, -R8 ;  /* 0x000000ffff087224 */ /* 0x000fe400078e0a08 */
[----:B------:R-:W-:Y:S01]  /*ae50*/  @!P2 IMAD.IADD R164, R164, 0x1, -R42 ;  /* 0x00000001a4a4a824 */ /* 0x000fe200078e0a2a */
[----:B------:R-:W-:Y:S01]  /*ae60*/  ISETP.GT.U32.AND P2, PT, R42, R185, PT ;  /* 0x000000b92a00720c */ /* 0x000fe20003f44070 */
        /* <DEDUP_REMOVED lines=11> */
[----:B------:R-:W-:-:S02]  /*af20*/  @!P0 IMAD.IADD R150, R150, 0x1, -R42 ;  /* 0x0000000196968824 */ /* 0x000fc400078e0a2a */
[----:B------:R-:W-:Y:S01]  /*af30*/  VIADD R3, R0, 0x10 ;  /* 0x0000001000037836 */ /* 0x000fe20000000000 */
[----:B------:R-:W-:Y:S01]  /*af40*/  IABS R215, R81 ;  /* 0x0000005100d77213 */ /* 0x000fe20000000000 */
[--C-:B------:R-:W-:Y:S01]  /*af50*/  @!P5 IMAD.IADD R178, R178, 0x1, -R42.reuse ;  /* 0x00000001b2b2d824 */ /* 0x100fe200078e0a2a */
[----:B------:R-:W-:Y:S01]  /*af60*/  ISETP.GT.U32.AND P5, PT, R42, R164, PT ;  /* 0x000000a42a00720c */ /* 0x000fe20003fa4070 */
[----:B------:R-:W-:Y:S01]  /*af70*/  IMAD.HI.U32 R139, R2, R200, RZ ;  /* 0x000000c8028b7227 */ /* 0x000fe200078e00ff */
[C---:B------:R-:W-:Y:S02]  /*af80*/  ISETP.GT.U32.AND P0, PT, R42.reuse, R150, PT ;  /* 0x000000962a00720c */ /* 0x040fe40003f04070 */
[----:B------:R-:W-:Y:S01]  /*af90*/  IABS R208, R3 ;  /* 0x0000000300d07213 */ /* 0x000fe20000000000 */
[----:B------:R-:W-:Y:S02]  /*afa0*/  IMAD.MOV R139, RZ, RZ, -R139 ;  /* 0x000000ffff8b7224 */ /* 0x000fe400078e0a8b */
[----:B------:R-:W-:Y:S01]  /*afb0*/  @!P2 IMAD.IADD R193, R193, 0x1, -R42 ;  /* 0x00000001c1c1a824 */ /* 0x000fe200078e0a2a */
[----:B------:R-:W-:Y:S01]  /*afc0*/  ISETP.GT.U32.AND P2, PT, R42, R185, PT ;  /* 0x000000b92a00720c */ /* 0x000fe20003f44070 */
[----:B------:R-:W-:-:S04]  /*afd0*/  IMAD.HI.U32 R229, R2, R215, RZ ;  /* 0x000000d702e57227 */ /* 0x000fc800078e00ff */
[----:B------:R-:W-:Y:S01]  /*afe0*/  @!P3 IMAD.MOV R143, RZ, RZ, -R143 ;  /* 0x000000ffff8fb224 */ /* 0x000fe200078e0a8f */
[C---:B------:R-:W-:Y:S01]  /*aff0*/  ISETP.GT.U32.AND P3, PT, R42.reuse, R171, PT ;  /* 0x000000ab2a00720c */ /* 0x040fe20003f64070 */
[----:B------:R-:W-:Y:S02]  /*b000*/  IMAD R200, R42, R139, R200 ;  /* 0x0000008b2ac87224 */ /* 0x000fe400078e02c8 */
[----:B------:R-:W-:-:S04]  /*b010*/  IMAD.HI.U32 R58, R2, R208, RZ ;  /* 0x000000d0023a7227 */ /* 0x000fc800078e00ff */
[----:B------:R-:W-:Y:S02]  /*b020*/  IMAD.MOV R229, RZ, RZ, -R229 ;  /* 0x000000ffffe57224 */ /* 0x000fe400078e0ae5 */
[----:B------:R-:W-:Y:S01]  /*b030*/  @!P4 IMAD.MOV R157, RZ, RZ, -R157 ;  /* 0x000000ffff9dc224 */ /* 0x000fe200078e0a9d */
[----:B------:R-:W-:Y:S01]  /*b040*/  ISETP.GT.U32.AND P4, PT, R42, R178, PT ;  /* 0x000000b22a00720c */ /* 0x000fe20003f84070 */
[----:B------:R-:W-:Y:S01]  /*b050*/  @!P5 IMAD.IADD R164, R164, 0x1, -R42 ;  /* 0x00000001a4a4d824 */ /* 0x000fe200078e0a2a */
[C---:B------:R-:W-:Y:S01]  /*b060*/  ISETP.GT.U32.AND P5, PT, R42.reuse, R200, PT ;  /* 0x000000c82a00720c */ /* 0x040fe20003fa4070 */
[----:B------:R-:W-:Y:S02]  /*b070*/  IMAD.MOV R58, RZ, RZ, -R58 ;  /* 0x000000ffff3a7224 */ /* 0x000fe400078e0a3a */
[----:B------:R-:W-:Y:S02]  /*b080*/  IMAD R215, R42, R229, R215 ;  /* 0x000000e52ad77224 */ /* 0x000fe400078e02d7 */
[----:B------:R-:W-:Y:S01]  /*b090*/  @!P0 IMAD.IADD R150, R150, 0x1, -R42 ;  /* 0x0000000196968824 */ /* 0x000fe200078e0a2a */
[----:B------:R-:W-:Y:S01]  /*b0a0*/  ISETP.GE.AND P0, PT, R73, RZ, PT ;  /* 0x000000ff4900720c */ /* 0x000fe20003f06270 */
[----:B------:R-:W-:-:S02]  /*b0b0*/  IMAD R208, R42, R58, R208 ;  /* 0x0000003a2ad07224 */ /* 0x000fc400078e02d0 */
[----:B------:R-:W-:Y:S01]  /*b0c0*/  @!P2 IMAD.IADD R185, R185, 0x1, -R42 ;  /* 0x00000001b9b9a824 */ /* 0x000fe200078e0a2a */
[----:B------:R-:W-:Y:S01]  /*b0d0*/  ISETP.GT.U32.AND P2, PT, R42, R215, PT ;  /* 0x000000d72a00720c */ /* 0x000fe20003f44070 */
[----:B------:R-:W-:Y:S02]  /*b0e0*/  VIADD R73, R0, 0xe ;  /* 0x0000000e00497836 */ /* 0x000fe40000000000 */
[----:B------:R-:W-:Y:S01]  /*b0f0*/  @!P6 IMAD.MOV R150, RZ, RZ, -R150 ;  /* 0x000000ffff96e224 */ /* 0x000fe200078e0a96 */
[C---:B------:R-:W-:Y:S01]  /*b100*/  ISETP.GT.U32.AND P6, PT, R42.reuse, R193, PT ;  /* 0x000000c12a00720c */ /* 0x040fe20003fc4070 */
[--C-:B------:R-:W-:Y:S01]  /*b110*/  @!P3 IMAD.IADD R171, R171, 0x1, -R42.reuse ;  /* 0x00000001ababb824 */ /* 0x100fe200078e0a2a */
[----:B------:R-:W-:Y:S01]  /*b120*/  ISETP.GT.U32.AND P3, PT, R42, R208, PT ;  /* 0x000000d02a00720c */ /* 0x000fe20003f64070 */
[--C-:B------:R-:W-:Y:S01]  /*b130*/  @!P4 IMAD.IADD R178, R178, 0x1, -R42.reuse ;  /* 0x00000001b2b2c824 */ /* 0x100fe200078e0a2a */
[----:B------:R-:W-:Y:S01]  /*b140*/  IABS R222, R73 ;  /* 0x0000004900de7213 */ /* 0x000fe20000000000 */
[----:B------:R-:W-:Y:S01]  /*b150*/  @!P5 IMAD.IADD R200, R200, 0x1, -R42 ;  /* 0x00000001c8c8d824 */ /* 0x000fe200078e0a2a */
[----:B------:R-:W-:Y:S01]  /*b160*/  ISETP.GE.AND P4, PT, R27, RZ, PT ;  /* 0x000000ff1b00720c */ /* 0x000fe20003f86270 */
[----:B------:R-:W-:Y:S01]  /*b170*/  VIADD R27, R0, 0xc ;  /* 0x0000000c001b7836 */ /* 0x000fe20000000000 */
[----:B------:R-:W-:Y:S01]  /*b180*/  ISETP.GE.AND P5, PT, R15, RZ, PT ;  /* 0x000000ff0f00720c */ /* 0x000fe20003fa6270 */
[----:B------:R-:W-:-:S03]  /*b190*/  IMAD.HI.U32 R189, R2, R222, RZ ;  /* 0x000000de02bd7227 */ /* 0x000fc600078e00ff */
[----:B------:R-:W-:Y:S01]  /*b1a0*/  IABS R236, R27 ;  /* 0x0000001b00ec7213 */ /* 0x000fe20000000000 */
[--C-:B------:R-:W-:Y:S01]  /*b1b0*/  @!P2 IMAD.IADD R215, R215, 0x1, -R42.reuse ;  /* 0x00000001d7d7a824 */ /* 0x100fe200078e0a2a */
[----:B------:R-:W-:Y:S01]  /*b1c0*/  ISETP.GE.AND P2, PT, R8, RZ, PT ;  /* 0x000000ff0800720c */ /* 0x000fe20003f46270 */
[----:B------:R-:W-:Y:S02]  /*b1d0*/  IMAD.MOV R189, RZ, RZ, -R189 ;  /* 0x000000ffffbd7224 */ /* 0x000fe400078e0abd */
[----:B------:R-:W-:Y:S02]  /*b1e0*/  VIADD R58, R0, 0xd ;  /* 0x0000000d003a7836 */ /* 0x000fe40000000000 */
[--C-:B------:R-:W-:Y:S02]  /*b1f0*/  @!P6 IMAD.IADD R193, R193, 0x1, -R42.reuse ;  /* 0x00000001c1c1e824 */ /* 0x100fe400078e0a2a */
[----:B------:R-:W-:Y:S01]  /*b200*/  @!P3 IMAD.IADD R208, R208, 0x1, -R42 ;  /* 0x00000001d0d0b824 */ /* 0x000fe200078e0a2a */
[----:B------:R-:W-:Y:S01]  /*b210*/  ISETP.GE.AND P3, PT, R0, RZ, PT ;  /* 0x000000ff0000720c */ /* 0x000fe20003f66270 */
[----:B------:R-:W-:Y:S01]  /*b220*/  @!P0 IMAD.MOV R185, RZ, RZ, -R185 ;  /* 0x000000ffffb98224 */ /* 0x000fe200078e0ab9 */
[C---:B------:R-:W-:Y:S01]  /*b230*/  ISETP.GT.U32.AND P0, PT, R42.reuse, R215, PT ;  /* 0x000000d72a00720c */ /* 0x040fe20003f04070 */
[C---:B------:R-:W-:Y:S01]  /*b240*/  IMAD R222, R42.reuse, R189, R222 ;  /* 0x000000bd2ade7224 */ /* 0x040fe200078e02de */
[----:B------:R-:W-:Y:S01]  /*b250*/  IABS R229, R58 ;  /* 0x0000003a00e57213 */ /* 0x000fe20000000000 */
[----:B------:R-:W-:Y:S01]  /*b260*/  @!P4 IMAD.MOV R178, RZ, RZ, -R178 ;  /* 0x000000ffffb2c224 */ /* 0x000fe200078e0ab2 */
[----:B------:R-:W-:Y:S01]  /*b270*/  ISETP.GE.AND P4, PT, R3, RZ, PT ;  /* 0x000000ff0300720c */ /* 0x000fe20003f86270 */
[----:B------:R-:W-:Y:S01]  /*b280*/  @!P5 IMAD.MOV R193, RZ, RZ, -R193 ;  /* 0x000000ffffc1d224 */ /* 0x000fe200078e0ac1 */
[----:B------:R-:W-:Y:S01]  /*b290*/  ISETP.GE.AND P5, PT, R81, RZ, PT ;  /* 0x000000ff5100720c */ /* 0x000fe20003fa6270 */
[----:B------:R-:W-:Y:S01]  /*b2a0*/  @!P1 IMAD.MOV R164, RZ, RZ, -R164 ;  /* 0x000000ffffa49224 */ /* 0x000fe200078e0aa4 */
[----:B------:R-:W-:Y:S01]  /*b2b0*/  ISETP.GT.U32.AND P6, PT, R42, R222, PT ;  /* 0x000000de2a00720c */ /* 0x000fe20003fc4070 */
[----:B------:R-:W-:Y:S01]  /*b2c0*/  IMAD.HI.U32 R3, R2, R236, RZ ;  /* 0x000000ec02037227 */ /* 0x000fe200078e00ff */
[----:B------:R-:W-:-:S03]  /*b2d0*/  ISETP.GT.U32.AND P1, PT, R42, R200, PT ;  /* 0x000000c82a00720c */ /* 0x000fc60003f24070 */
[----:B------:R-:W-:-:S04]  /*b2e0*/  IMAD.HI.U32 R15, R2, R229, RZ ;  /* 0x000000e5020f7227 */ /* 0x000fc800078e00ff */
[----:B------:R-:W-:Y:S02]  /*b2f0*/  IMAD.MOV R3, RZ, RZ, -R3 ;  /* 0x000000ffff037224 */ /* 0x000fe400078e0a03 */
[----:B------:R-:W-:Y:S02]  /*b300*/  IMAD.MOV R15, RZ, RZ, -R15 ;  /* 0x000000ffff0f7224 */ /* 0x000fe400078e0a0f */
[----:B------:R-:W-:Y:S01]  /*b310*/  @!P3 IMAD.MOV R171, RZ, RZ, -R171 ;  /* 0x000000ffffabb224 */ /* 0x000fe200078e0aab */
[----:B------:R-:W-:Y:S01]  /*b320*/  ISETP.GT.U32.AND P3, PT, R42, R208, PT ;  /* 0x000000d02a00720c */ /* 0x000fe20003f64070 */
[----:B------:R-:W-:Y:S01]  /*b330*/  @!P0 IMAD.IADD R215, R215, 0x1, -R42 ;  /* 0x00000001d7d78824 */ /* 0x000fe200078e0a2a */
[----:B------:R-:W-:Y:S01]  /*b340*/  ISETP.GE.AND P0, PT, R58, RZ, PT ;  /* 0x000000ff3a00720c */ /* 0x000fe20003f06270 */
[C---:B------:R-:W-:Y:S02]  /*b350*/  IMAD R236, R42.reuse, R3, R236 ;  /* 0x000000032aec7224 */ /* 0x040fe400078e02ec */
[----:B------:R-:W-:-:S02]  /*b360*/  IMAD R229, R42, R15, R229 ;  /* 0x0000000f2ae57224 */ /* 0x000fc400078e02e5 */
[----:B------:R-:W-:Y:S01]  /*b370*/  @!P5 IMAD.MOV R215, RZ, RZ, -R215 ;  /* 0x000000ffffd7d224 */ /* 0x000fe200078e0ad7 */
[----:B------:R-:W-:Y:S01]  /*b380*/  ISETP.GT.U32.AND P5, PT, R42, R236, PT ;  /* 0x000000ec2a00720c */ /* 0x000fe20003fa4070 */
[--C-:B------:R-:W-:Y:S02]  /*b390*/  @!P6 IMAD.IADD R222, R222, 0x1, -R42.reuse ;  /* 0x00000001dedee824 */ /* 0x100fe400078e0a2a */
[--C-:B------:R-:W-:Y:S01]  /*b3a0*/  @!P1 IMAD.IADD R200, R200, 0x1, -R42.reuse ;  /* 0x00000001c8c89824 */ /* 0x100fe200078e0a2a */
[----:B------:R-:W-:Y:S01]  /*b3b0*/  ISETP.GT.U32.AND P1, PT, R42, R229, PT ;  /* 0x000000e52a00720c */ /* 0x000fe20003f24070 */
[----:B------:R-:W-:Y:S01]  /*b3c0*/  @!P3 IMAD.IADD R208, R208, 0x1, -R42 ;  /* 0x00000001d0d0b824 */ /* 0x000fe200078e0a2a */
[----:B------:R-:W-:Y:S01]  /*b3d0*/  ISETP.GT.U32.AND P6, PT, R42, R222, PT ;  /* 0x000000de2a00720c */ /* 0x000fe20003fc4070 */
[C---:B------:R-:W-:Y:S01]  /*b3e0*/  VIADD R8, R0.reuse, 0xb ;  /* 0x0000000b00087836 */ /* 0x040fe20000000000 */
[----:B------:R-:W-:Y:S01]  /*b3f0*/  ISETP.GE.AND P3, PT, R73, RZ, PT ;  /* 0x000000ff4900720c */ /* 0x000fe20003f66270 */
[----:B------:R-:W-:-:S02]  /*b400*/  VIADD R3, R0, 0x9 ;  /* 0x0000000900037836 */ /* 0x000fc40000000000 */
[----:B------:R-:W-:Y:S01]  /*b410*/  @!P4 IMAD.MOV R208, RZ, RZ, -R208 ;  /* 0x000000ffffd0c224 */ /* 0x000fe200078e0ad0 */
[----:B------:R-:W-:Y:S01]  /*b420*/  IABS R243, R8 ;  /* 0x0000000800f37213 */ /* 0x000fe20000000000 */
[--C-:B------:R-:W-:Y:S02]  /*b430*/  @!P5 IMAD.IADD R236, R236, 0x1, -R42.reuse ;  /* 0x00000001ececd824 */ /* 0x100fe400078e0a2a */
[----:B------:R-:W-:Y:S02]  /*b440*/  VIADD R15, R0, 0xa ;  /* 0x0000000a000f7836 */ /* 0x000fe40000000000 */
[--C-:B------:R-:W-:Y:S01]  /*b450*/  @!P1 IMAD.IADD R229, R229, 0x1, -R42.reuse ;  /* 0x00000001e5e59824 */ /* 0x100fe200078e0a2a */
[----:B------:R-:W-:Y:S01]  /*b460*/  ISETP.GE.AND P1, PT, R8, RZ, PT ;  /* 0x000000ff0800720c */ /* 0x000fe20003f26270 */
[----:B------:R-:W-:Y:S01]  /*b470*/  @!P6 IMAD.IADD R222, R222, 0x1, -R42 ;  /* 0x00000001dedee824 */ /* 0x000fe200078e0a2a */
[----:B------:R-:W-:Y:S01]  /*b480*/  IABS R8, R3 ;  /* 0x0000000300087213 */ /* 0x000fe20000000000 */
[----:B------:R-:W-:Y:S01]  /*b490*/  @!P2 IMAD.MOV R200, RZ, RZ, -R200 ;  /* 0x000000ffffc8a224 */ /* 0x000fe200078e0ac8 */
[C---:B------:R-:W-:Y:S01]  /*b4a0*/  ISETP.GT.U32.AND P5, PT, R42.reuse, R236, PT ;  /* 0x000000ec2a00720c */ /* 0x040fe20003fa4070 */
[----:B------:R-:W-:Y:S01]  /*b4b0*/  @!P3 IMAD.MOV R222, RZ, RZ, -R222 ;  /* 0x000000ffffdeb224 */ /* 0x000fe200078e0ade */
[----:B------:R-:W-:Y:S01]  /*b4c0*/  ISETP.GT.U32.AND P4, PT, R42, R229, PT ;  /* 0x000000e52a00720c */ /* 0x000fe20003f84070 */
[----:B------:R-:W-:Y:S01]  /*b4d0*/  IMAD.HI.U32 R73, R2, R8, RZ ;  /* 0x0000000802497227 */ /* 0x000fe200078e00ff */
[----:B------:R-:W-:-:S02]  /*b4e0*/  ISETP.GE.AND P6, PT, R27, RZ, PT ;  /* 0x000000ff1b00720c */ /* 0x000fc40003fc6270 */
[----:B------:R-:W-:Y:S01]  /*b4f0*/  ISETP.GE.AND P3, PT, R3, RZ, PT ;  /* 0x000000ff0300720c */ /* 0x000fe20003f66270 */
[----:B------:R-:W-:Y:S01]  /*b500*/  IMAD.HI.U32 R3, R2, R243, RZ ;  /* 0x000000f302037227 */ /* 0x000fe200078e00ff */
[----:B------:R-:W-:Y:S02]  /*b510*/  IABS R251, R15 ;  /* 0x0000000f00fb7213 */ /* 0x000fe40000000000 */
[----:B------:R-:W-:Y:S01]  /*b520*/  ISETP.GE.AND P2, PT, R15, RZ, PT ;  /* 0x000000ff0f00720c */ /* 0x000fe20003f46270 */
[----:B------:R-:W-:Y:S02]  /*b530*/  IMAD.MOV R73, RZ, RZ, -R73 ;  /* 0x000000ffff497224 */ /* 0x000fe400078e0a49 */
[----:B------:R-:W-:Y:S02]  /*b540*/  IMAD.MOV R3, RZ, RZ, -R3 ;  /* 0x000000ffff037224 */ /* 0x000fe400078e0a03 */
[----:B------:R-:W-:Y:S02]  /*b550*/  IMAD R8, R42, R73, R8 ;  /* 0x000000492a087224 */ /* 0x000fe400078e0208 */
[----:B------:R-:W-:-:S02]  /*b560*/  @!P5 IMAD.IADD R236, R236, 0x1, -R42 ;  /* 0x00000001ececd824 */ /* 0x000fc400078e0a2a */
[----:B------:R-:W-:Y:S02]  /*b570*/  @!P4 IMAD.IADD R229, R229, 0x1, -R42 ;  /* 0x00000001e5e5c824 */ /* 0x000fe400078e0a2a */
[C---:B------:R-:W-:Y:S02]  /*b580*/  IMAD R243, R42.reuse, R3, R243 ;  /* 0x000000032af37224 */ /* 0x040fe400078e02f3 */
[----:B------:R-:W-:Y:S01]  /*b590*/  @!P6 IMAD.MOV R236, RZ, RZ, -R236 ;  /* 0x000000ffffece224 */ /* 0x000fe200078e0aec */
[----:B------:R-:W-:Y:S01]  /*b5a0*/  ISETP.GT.U32.AND P6, PT, R42, R8, PT ;  /* 0x000000082a00720c */ /* 0x000fe20003fc4070 */
[----:B------:R-:W-:Y:S02]  /*b5b0*/  VIADD R27, R0, 0x8 ;  /* 0x00000008001b7836 */ /* 0x000fe40000000000 */
[----:B------:R-:W-:Y:S01]  /*b5c0*/  @!P0 IMAD.MOV R229, RZ, RZ, -R229 ;  /* 0x000000ffffe58224 */ /* 0x000fe200078e0ae5 */
[----:B------:R-:W-:Y:S01]  /*b5d0*/  ISETP.GT.U32.AND P0, PT, R42, R243, PT ;  /* 0x000000f32a00720c */ /* 0x000fe20003f04070 */
[C---:B------:R-:W-:Y:S01]  /*b5e0*/  VIADD R3, R0.reuse, 0x7 ;  /* 0x0000000700037836 */ /* 0x040fe20000000000 */
[----:B------:R-:W-:Y:S01]  /*b5f0*/  IABS R15, R27 ;  /* 0x0000001b000f7213 */ /* 0x000fe20000000000 */
[----:B------:R-:W-:Y:S01]  /*b600*/  VIADD R20, R0, 0x4 ;  /* 0x0000000400147836 */ /* 0x000fe20000000000 */
[----:B------:R-:W-:Y:S01]  /*b610*/  ISETP.GE.AND P4, PT, R27, RZ, PT ;  /* 0x000000ff1b00720c */ /* 0x000fe20003f86270 */
[----:B------:R-:W-:-:S04]  /*b620*/  IMAD.HI.U32 R27, R2, R251, RZ ;  /* 0x000000fb021b7227 */ /* 0x000fc800078e00ff */
[----:B------:R-:W-:-:S04]  /*b630*/  IMAD.HI.U32 R58, R2, R15, RZ ;  /* 0x0000000f023a7227 */ /* 0x000fc800078e00ff */
[----:B------:R-:W-:Y:S02]  /*b640*/  IMAD.MOV R27, RZ, RZ, -R27 ;  /* 0x000000ffff1b7224 */ /* 0x000fe400078e0a1b */
[----:B------:R-:W-:Y:S02]  /*b650*/  @!P6 IMAD.IADD R8, R8, 0x1, -R42 ;  /* 0x000000010808e824 */ /* 0x000fe400078e0a2a */
[----:B------:R-:W-:Y:S02]  /*b660*/  IMAD.MOV R58, RZ, RZ, -R58 ;  /* 0x000000ffff3a7224 */ /* 0x000fe400078e0a3a */
[C---:B------:R-:W-:Y:S01]  /*b670*/  IMAD R251, R42.reuse, R27, R251 ;  /* 0x0000001b2afb7224 */ /* 0x040fe200078e02fb */
[----:B------:R-:W-:Y:S01]  /*b680*/  IABS R27, R3 ;  /* 0x00000003001b7213 */ /* 0x000fe20000000000 */
[----:B------:R-:W-:Y:S01]  /*b690*/  @!P0 IMAD.IADD R243, R243, 0x1, -R42 ;  /* 0x00000001f3f38824 */ /* 0x000fe200078e0a2a */
[C---:B------:R-:W-:Y:S01]  /*b6a0*/  ISETP.GT.U32.AND P6, PT, R42.reuse, R8, PT ;  /* 0x000000082a00720c */ /* 0x040fe20003fc4070 */
[----:B------:R-:W-:Y:S01]  /*b6b0*/  IMAD R15, R42, R58, R15 ;  /* 0x0000003a2a0f7224 */ /* 0x000fe200078e020f */
[----:B------:R-:W-:Y:S01]  /*b6c0*/  IABS R58, R20 ;  /* 0x00000014003a7213 */ /* 0x000fe20000000000 */
[----:B------:R-:W-:Y:S01]  /*b6d0*/  IMAD.HI.U32 R139, R2, R252, RZ ;  /* 0x000000fc028b7227 */ /* 0x000fe200078e00ff */
[----:B------:R-:W-:-:S02]  /*b6e0*/  ISETP.GT.U32.AND P0, PT, R42, R243, PT ;  /* 0x000000f32a00720c */ /* 0x000fc40003f04070 */
[----:B------:R-:W-:Y:S01]  /*b6f0*/  ISETP.GT.U32.AND P5, PT, R42, R251, PT ;  /* 0x000000fb2a00720c */ /* 0x000fe20003fa4070 */
[----:B------:R-:W-:-:S04]  /*b700*/  IMAD.HI.U32 R73, R2, R27, RZ ;  /* 0x0000001b02497227 */ /* 0x000fc800078e00ff */
[----:B------:R-:W-:Y:S02]  /*b710*/  IMAD.MOV R139, RZ, RZ, -R139 ;  /* 0x000000ffff8b7224 */ /* 0x000fe400078e0a8b */
[----:B------:R-:W-:-:S04]  /*b720*/  IMAD.HI.U32 R5, R2, R58, RZ ;  /* 0x0000003a02057227 */ /* 0x000fc800078e00ff */
[----:B------:R-:W-:Y:S02]  /*b730*/  IMAD.MOV R73, RZ, RZ, -R73 ;  /* 0x000000ffff497224 */ /* 0x000fe400078e0a49 */
[C---:B------:R-:W-:Y:S02]  /*b740*/  IMAD R252, R42.reuse, R139, R252 ;  /* 0x0000008b2afc7224 */ /* 0x040fe400078e02fc */
[----:B------:R-:W-:Y:S02]  /*b750*/  IMAD R27, R42, R73, R27 ;  /* 0x000000492a1b7224 */ /* 0x000fe400078e021b */
[----:B------:R-:W-:Y:S02]  /*b760*/  IMAD.MOV R73, RZ, RZ, -R5 ;  /* 0x000000ffff497224 */ /* 0x000fe400078e0a05 */
[----:B------:R-:W0:Y:S01]  /*b770*/  S2R R5, SR_TID.X ;  /* 0x0000000000057919 */ /* 0x000e220000002100 */
[--C-:B------:R-:W-:Y:S01]  /*b780*/  @!P6 IMAD.IADD R8, R8, 0x1, -R42.reuse ;  /* 0x000000010808e824 */ /* 0x100fe200078e0a2a */
[C---:B------:R-:W-:Y:S01]  /*b790*/  ISETP.GT.U32.AND P6, PT, R42.reuse, R252, PT ;  /* 0x000000fc2a00720c */ /* 0x040fe20003fc4070 */
[--C-:B------:R-:W-:Y:S01]  /*b7a0*/  @!P0 IMAD.IADD R243, R243, 0x1, -R42.reuse ;  /* 0x00000001f3f38824 */ /* 0x100fe200078e0a2a */
[----:B------:R-:W-:Y:S01]  /*b7b0*/  ISETP.GT.U32.AND P0, PT, R42, R15, PT ;  /* 0x0000000f2a00720c */ /* 0x000fe20003f04070 */
[----:B------:R-:W-:-:S02]  /*b7c0*/  @!P5 IMAD.IADD R251, R251, 0x1, -R42 ;  /* 0x00000001fbfbd824 */ /* 0x000fc400078e0a2a */
[C---:B------:R-:W-:Y:S02]  /*b7d0*/  VIADD R6, R0.reuse, 0x3 ;  /* 0x0000000300067836 */ /* 0x040fe40000000000 */
[----:B------:R-:W-:Y:S01]  /*b7e0*/  VIADD R22, R0, 0x5 ;  /* 0x0000000500167836 */ /* 0x000fe20000000000 */
[----:B------:R-:W-:Y:S01]  /*b7f0*/  ISETP.GT.U32.AND P5, PT, R42, R251, PT ;  /* 0x000000fb2a00720c */ /* 0x000fe20003fa4070 */
[C---:B------:R-:W-:Y:S01]  /*b800*/  VIADD R19, R0.reuse, 0x2 ;  /* 0x0000000200137836 */ /* 0x040fe20000000000 */
[----:B------:R-:W-:Y:S01]  /*b810*/  IABS R139, R6 ;  /* 0x00000006008b7213 */ /* 0x000fe20000000000 */
[----:B------:R-:W-:Y:S01]  /*b820*/  VIADD R154, R0, 0x1 ;  /* 0x00000001009a7836 */ /* 0x000fe20000000000 */
[----:B------:R-:W-:Y:S01]  /*b830*/  IABS R189, R22 ;  /* 0x0000001600bd7213 */ /* 0x000fe20000000000 */
[--C-:B------:R-:W-:Y:S02]  /*b840*/  @!P6 IMAD.IADD R252, R252, 0x1, -R42.reuse ;  /* 0x00000001fcfce824 */ /* 0x100fe400078e0a2a */
[----:B------:R-:W-:-:S02]  /*b850*/  @!P0 IMAD.IADD R15, R15, 0x1, -R42 ;  /* 0x000000010f0f8824 */ /* 0x000fc400078e0a2a */
[----:B------:R-:W-:Y:S01]  /*b860*/  IMAD.HI.U32 R153, R2, R139, RZ ;  /* 0x0000008b02997227 */ /* 0x000fe200078e00ff */
[C---:B------:R-:W-:Y:S02]  /*b870*/  ISETP.GT.U32.AND P6, PT, R42.reuse, R252, PT ;  /* 0x000000fc2a00720c */ /* 0x040fe40003fc4070 */
[----:B------:R-:W-:Y:S01]  /*b880*/  ISETP.GT.U32.AND P0, PT, R42, R15, PT ;  /* 0x0000000f2a00720c */ /* 0x000fe20003f04070 */
[----:B------:R-:W-:-:S04]  /*b890*/  IMAD.HI.U32 R81, R2, R189, RZ ;  /* 0x000000bd02517227 */ /* 0x000fc800078e00ff */
[--C-:B------:R-:W-:Y:S01]  /*b8a0*/  @!P5 IMAD.IADD R251, R251, 0x1, -R42.reuse ;  /* 0x00000001fbfbd824 */ /* 0x100fe200078e0a2a */
[C---:B------:R-:W-:Y:S01]  /*b8b0*/  ISETP.GT.U32.AND P5, PT, R42.reuse, R27, PT ;  /* 0x0000001b2a00720c */ /* 0x040fe20003fa4070 */
[----:B------:R-:W-:Y:S02]  /*b8c0*/  IMAD.MOV R153, RZ, RZ, -R153 ;  /* 0x000000ffff997224 */ /* 0x000fe400078e0a99 */
[----:B------:R-:W-:Y:S01]  /*b8d0*/  IMAD.MOV R81, RZ, RZ, -R81 ;  /* 0x000000ffff517224 */ /* 0x000fe200078e0a51 */
[----:B0-----:R-:W-:Y:S01]  /*b8e0*/  SHF.R.U32.HI R5, RZ, 0x6, R5 ;  /* 0x00000006ff057819 */ /* 0x001fe20000011605 */
[C---:B------:R-:W-:Y:S02]  /*b8f0*/  IMAD R139, R42.reuse, R153, R139 ;  /* 0x000000992a8b7224 */ /* 0x040fe400078e028b */
[----:B------:R-:W-:Y:S01]  /*b900*/  IMAD R189, R42, R81, R189 ;  /* 0x000000512abd7224 */ /* 0x000fe200078e02bd */
[----:B------:R-:W-:Y:S01]  /*b910*/  SGXT.U32 R5, R5, 0x1 ;  /* 0x000000010505781a */ /* 0x000fe20000000000 */
[--C-:B------:R-:W-:Y:S01]  /*b920*/  @!P6 IMAD.IADD R252, R252, 0x1, -R42.reuse ;  /* 0x00000001fcfce824 */ /* 0x100fe200078e0a2a */
[C---:B------:R-:W-:Y:S01]  /*b930*/  ISETP.GT.U32.AND P6, PT, R42.reuse, R139, PT ;  /* 0x0000008b2a00720c */ /* 0x040fe20003fc4070 */
[--C-:B------:R-:W-:Y:S01]  /*b940*/  @!P0 IMAD.IADD R15, R15, 0x1, -R42.reuse ;  /* 0x000000010f0f8824 */ /* 0x100fe200078e0a2a */
[C---:B------:R-:W-:Y:S01]  /*b950*/  ISETP.GT.U32.AND P0, PT, R42.reuse, R189, PT ;  /* 0x000000bd2a00720c */ /* 0x040fe20003f04070 */
[----:B------:R-:W-:Y:S01]  /*b960*/  @!P5 IMAD.IADD R27, R27, 0x1, -R42 ;  /* 0x000000011b1bd824 */ /* 0x000fe200078e0a2a */
[----:B------:R-:W-:Y:S01]  /*b970*/  LOP3.LUT R5, R5, 0x7e, RZ, 0xfc, !PT ;  /* 0x0000007e05057812 */ /* 0x000fe200078efcff */
[----:B-1----:R-:W-:Y:S01]  /*b980*/  IMAD R0, RZ, RZ, -UR9 ;  /* 0x80000009ff007e24 */ /* 0x002fe2000f8e02ff */
[----:B------:R-:W-:Y:S01]  /*b990*/  IABS R81, R154 ;  /* 0x0000009a00517213 */ /* 0x000fe20000000000 */
[C---:B------:R-:W-:Y:S01]  /*b9a0*/  IMAD R58, R42.reuse, R73, R58 ;  /* 0x000000492a3a7224 */ /* 0x040fe200078e023a */
[----:B------:R-:W-:Y:S01]  /*b9b0*/  ISETP.GT.U32.AND P5, PT, R42, R27, PT ;  /* 0x0000001b2a00720c */ /* 0x000fe20003fa4070 */
[----:B------:R-:W-:Y:S01]  /*b9c0*/  IMAD R5, R5, UR9, RZ ;  /* 0x0000000905057c24 */ /* 0x000fe2000f8e02ff */
[----:B------:R-:W-:-:S03]  /*b9d0*/  IABS R73, R19 ;  /* 0x0000001300497213 */ /* 0x000fc60000000000 */
[--C-:B------:R-:W-:Y:S02]  /*b9e0*/  @!P6 IMAD.IADD R139, R139, 0x1, -R42.reuse ;  /* 0x000000018b8be824 */ /* 0x100fe400078e0a2a */
[----:B------:R-:W-:Y:S02]  /*b9f0*/  IMAD R5, R0, 0x2, R5 ;  /* 0x0000000200057824 */ /* 0x000fe400078e0205 */
[----:B------:R-:W-:Y:S01]  /*ba00*/  @!P0 IMAD.IADD R189, R189, 0x1, -R42 ;  /* 0x00000001bdbd8824 */ /* 0x000fe200078e0a2a */
[----:B------:R-:W-:Y:S01]  /*ba10*/  ISETP.GE.AND P0, PT, R3, RZ, PT ;  /* 0x000000ff0300720c */ /* 0x000fe20003f06270 */
[----:B------:R-:W-:Y:S01]  /*ba20*/  @!P3 IMAD.MOV R8, RZ, RZ, -R8 ;  /* 0x000000ffff08b224 */ /* 0x000fe200078e0a08 */
[C---:B------:R-:W-:Y:S01]  /*ba30*/  ISETP.GT.U32.AND P3, PT, R42.reuse, R139, PT ;  /* 0x0000008b2a00720c */ /* 0x040fe20003f64070 */
[----:B------:R0:W-:Y:S01]  /*ba40*/  STL [R1+0x424], R5 ;  /* 0x0004240501007387 */ /* 0x0001e20000100800 */
[----:B------:R-:W-:Y:S01]  /*ba50*/  @!P5 IMAD.IADD R27, R27, 0x1, -R42 ;  /* 0x000000011b1bd824 */ /* 0x000fe200078e0a2a */
[----:B------:R-:W-:Y:S01]  /*ba60*/  ISETP.GT.U32.AND P5, PT, R42, R58, PT ;  /* 0x0000003a2a00720c */ /* 0x000fe20003fa4070 */
[----:B------:R-:W-:-:S04]  /*ba70*/  IMAD.HI.U32 R158, R2, R73, RZ ;  /* 0x00000049029e7227 */ /* 0x000fc800078e00ff */
[----:B0-----:R-:W-:-:S04]  /*ba80*/  IMAD R5, R0, 0x2, R5 ;  /* 0x0000000200057824 */ /* 0x001fc800078e0205 */
[----:B------:R-:W-:Y:S01]  /*ba90*/  IMAD R153, R0, 0x2, R5 ;  /* 0x0000000200997824 */ /* 0x000fe200078e0205 */
[----:B------:R0:W-:Y:S01]  /*baa0*/  STL [R1+0x42c], R5 ;  /* 0x00042c0501007387 */ /* 0x0001e20000100800 */
[----:B------:R-:W-:Y:S01]  /*bab0*/  @!P0 IMAD.MOV R27, RZ, RZ, -R27 ;  /* 0x000000ffff1b8224 */ /* 0x000fe200078e0a1b */
[----:B------:R-:W-:Y:S01]  /*bac0*/  ISETP.GE.AND P0, PT, R19, RZ, PT ;  /* 0x000000ff1300720c */ /* 0x000fe20003f06270 */
[----:B------:R-:W-:Y:S01]  /*bad0*/  @!P3 IMAD.IADD R139, R139, 0x1, -R42 ;  /* 0x000000018b8bb824 */ /* 0x000fe200078e0a2a */
[----:B------:R-:W1:Y:S01]  /*bae0*/  S2R R19, SR_TID.X ;  /* 0x0000000000137919 */ /* 0x000e620000002100 */
[----:B------:R-:W-:Y:S01]  /*baf0*/  ISETP.GE.AND P3, PT, R6, RZ, PT ;  /* 0x000000ff0600720c */ /* 0x000fe20003f66270 */
[----:B0-----:R-:W-:-:S04]  /*bb00*/  IMAD.HI.U32 R5, R2, R81, RZ ;  /* 0x0000005102057227 */ /* 0x001fc800078e00ff */
[----:B------:R-:W-:Y:S01]  /*bb10*/  IMAD.MOV R2, RZ, RZ, -R158 ;  /* 0x000000ffff027224 */ /* 0x000fe200078e0a9e */
[----:B------:R-:W0:Y:S03]  /*bb20*/  S2R R6, SR_TID.X ;  /* 0x0000000000067919 */ /* 0x000e260000002100 */
[----:B------:R-:W-:Y:S01]  /*bb30*/  IMAD R73, R42, R2, R73 ;  /* 0x000000022a497224 */ /* 0x000fe200078e0249 */
[----:B------:R-:W2:Y:S01]  /*bb40*/  LDL.LU R158, [R1+0xbc0] ;  /* 0x000bc000019e7983 */ /* 0x000ea20000300800 */
[----:B------:R-:W-:Y:S02]  /*bb50*/  @!P5 IMAD.IADD R58, R58, 0x1, -R42 ;  /* 0x000000013a3ad824 */ /* 0x000fe400078e0a2a */
[----:B------:R-:W-:Y:S01]  /*bb60*/  IMAD.MOV R2, RZ, RZ, -R5 ;  /* 0x000000ffff027224 */ /* 0x000fe200078e0a05 */
[C---:B------:R-:W-:Y:S01]  /*bb70*/  ISETP.GT.U32.AND P5, PT, R42.reuse, R73, PT ;  /* 0x000000492a00720c */ /* 0x040fe20003fa4070 */
[----:B------:R3:W-:Y:S02]  /*bb80*/  STL [R1+0x434], R153 ;  /* 0x0004349901007387 */ /* 0x0007e40000100800 */
[----:B------:R-:W-:-:S02]  /*bb90*/  IMAD R81, R42, R2, R81 ;  /* 0x000000022a517224 */ /* 0x000fc400078e0251 */
[----:B------:R-:W4:Y:S01]  /*bba0*/  LDL.LU R5, [R1+0xbbc] ;  /* 0x000bbc0001057983 */ /* 0x000f220000300800 */
[----:B---3--:R-:W-:-:S04]  /*bbb0*/  IMAD R153, R0, 0x2, R153 ;  /* 0x0000000200997824 */ /* 0x008fc800078e0299 */
[C---:B------:R-:W-:Y:S01]  /*bbc0*/  IMAD R3, R0.reuse, 0x2, R153 ;  /* 0x0000000200037824 */ /* 0x040fe200078e0299 */
[----:B------:R3:W-:Y:S02]  /*bbd0*/  STL [R1+0x43c], R153 ;  /* 0x00043c9901007387 */ /* 0x0007e40000100800 */
[----:B------:R-:W-:Y:S02]  /*bbe0*/  @!P5 IMAD.IADD R73, R73, 0x1, -R42 ;  /* 0x000000014949d824 */ /* 0x000fe400078e0a2a */
[----:B------:R-:W-:Y:S01]  /*bbf0*/  IMAD R2, R0, 0x2, R3 ;  /* 0x0000000200027824 */ /* 0x000fe200078e0203 */
[----:B------:R-:W-:Y:S01]  /*bc00*/  STL [R1+0x408], R3 ;  /* 0x0004080301007387 */ /* 0x000fe20000100800 */
[----:B------:R-:W-:Y:S01]  /*bc10*/  @!P2 IMAD.MOV R251, RZ, RZ, -R251 ;  /* 0x000000fffffba224 */ /* 0x000fe200078e0afb */
[C---:B------:R-:W-:Y:S02]  /*bc20*/  ISETP.GT.U32.AND P2, PT, R42.reuse, R58, PT ;  /* 0x0000003a2a00720c */ /* 0x040fe40003f44070 */
[----:B------:R1:W-:Y:S01]  /*bc30*/  STL [R1+0x40c], R2 ;  /* 0x00040c0201007387 */ /* 0x0003e20000100800 */
[----:B---3--:R-:W3:Y:S01]  /*bc40*/  LDC R153, c[0x0][0x230] ;  /* 0x00008c00ff997b82 */ /* 0x008ee20000000800 */
[----:B------:R-:W-:Y:S01]  /*bc50*/  ISETP.GT.U32.AND P5, PT, R42, R73, PT ;  /* 0x000000492a00720c */ /* 0x000fe20003fa4070 */
[----:B-1----:R-:W-:-:S04]  /*bc60*/  IMAD R2, R0, 0x2, R2 ;  /* 0x0000000200027824 */ /* 0x002fc800078e0202 */
[----:B------:R-:W-:Y:S01]  /*bc70*/  IMAD R3, R0, 0x2, R2 ;  /* 0x0000000200037824 */ /* 0x000fe200078e0202 */
[----:B------:R0:W-:Y:S01]  /*bc80*/  STL [R1+0x410], R2 ;  /* 0x0004100201007387 */ /* 0x0001e20000100800 */
[----:B------:R-:W-:Y:S02]  /*bc90*/  LOP3.LUT R19, R19, 0x3f, RZ, 0xc0, !PT ;  /* 0x0000003f13137812 */ /* 0x000fe400078ec0ff */
[--C-:B------:R-:W-:Y:S01]  /*bca0*/  @!P2 IMAD.IADD R58, R58, 0x1, -R42.reuse ;  /* 0x000000013a3aa824 */ /* 0x100fe200078e0a2a */
[----:B------:R1:W-:Y:S01]  /*bcb0*/  STL [R1+0x414], R3 ;  /* 0x0004140301007387 */ /* 0x0003e20000100800 */
[----:B------:R-:W-:Y:S02]  /*bcc0*/  ISETP.GE.AND P2, PT, R20, RZ, PT ;  /* 0x000000ff1400720c */ /* 0x000fe40003f46270 */
[----:B------:R-:W-:Y:S01]  /*bcd0*/  @!P5 IMAD.IADD R73, R73, 0x1, -R42 ;  /* 0x000000014949d824 */ /* 0x000fe200078e0a2a */
[----:B0-----:R-:W-:Y:S01]  /*bce0*/  LOP3.LUT R2, R6, 0x40, RZ, 0xc0, !PT ;  /* 0x0000004006027812 */ /* 0x001fe200078ec0ff */
[----:B------:R-:W-:-:S02]  /*bcf0*/  IMAD.SHL.U32 R20, R19, 0x2, RZ ;  /* 0x0000000213147824 */ /* 0x000fc400078e00ff */
[----:B-1----:R-:W-:Y:S01]  /*bd00*/  IMAD R3, R0, 0x2, R3 ;  /* 0x0000000200037824 */ /* 0x002fe200078e0203 */
[----:B------:R-:W-:-:S03]  /*bd10*/  ISETP.NE.U32.AND P5, PT, R2, RZ, PT ;  /* 0x000000ff0200720c */ /* 0x000fc60003fa5070 */
[----:B------:R-:W-:Y:S01]  /*bd20*/  IMAD R19, R0, 0x2, R3 ;  /* 0x0000000200137824 */ /* 0x000fe200078e0203 */
[----:B------:R0:W-:Y:S01]  /*bd30*/  STL [R1+0x464], R3 ;  /* 0x0004640301007387 */ /* 0x0001e20000100800 */
[----:B------:R-:W-:-:S03]  /*bd40*/  IMAD R2, R2, 0x200, R20 ;  /* 0x0000020002027824 */ /* 0x000fc600078e0214 */
[----:B------:R1:W-:Y:S01]  /*bd50*/  STL [R1+0x46c], R19 ;  /* 0x00046c1301007387 */ /* 0x0003e20000100800 */
[----:B---3--:R-:W-:Y:S01]  /*bd60*/  VIADD R153, R153, 0x7f ;  /* 0x0000007f99997836 */ /* 0x008fe20000000000 */
[----:B0-----:R-:W-:Y:S02]  /*bd70*/  SEL R3, RZ, 0x90, !P5 ;  /* 0x00000090ff037807 */ /* 0x001fe40006800000 */
[----:B------:R0:W-:Y:S01]  /*bd80*/  STL [R1+0xb58], R2 ;  /* 0x000b580201007387 */ /* 0x0001e20000100800 */
[----:B-1----:R-:W-:Y:S01]  /*bd90*/  IMAD R19, R0, 0x2, R19 ;  /* 0x0000000200137824 */ /* 0x002fe200078e0213 */
[----:B------:R-:W-:Y:S01]  /*bda0*/  LOP3.LUT R3, R3, R20, RZ, 0x3c, !PT ;  /* 0x0000001403037212 */ /* 0x000fe200078e3cff */
[----:B------:R-:W-:Y:S01]  /*bdb0*/  @!P4 IMAD.MOV R15, RZ, RZ, -R15 ;  /* 0x000000ffff0fc224 */ /* 0x000fe200078e0a0f */
[----:B------:R-:W-:Y:S02]  /*bdc0*/  ISETP.GE.AND P4, PT, R22, RZ, PT ;  /* 0x000000ff1600720c */ /* 0x000fe40003f86270 */
[----:B------:R-:W-:Y:S01]  /*bdd0*/  SHF.R.S32.HI R22, RZ, 0x1f, R153 ;  /* 0x0000001fff167819 */ /* 0x000fe20000011499 */
[----:B0-----:R-:W-:Y:S01]  /*bde0*/  IMAD R2, R0, 0x2, R19 ;  /* 0x0000000200027824 */ /* 0x001fe200078e0213 */
[----:B------:R-:W-:Y:S01]  /*bdf0*/  STL [R1+0x474], R19 ;  /* 0x0004741301007387 */ /* 0x000fe20000100800 */
[----:B------:R-:W-:-:S03]  /*be00*/  ISETP.GE.AND P6, PT, R156, RZ, PT ;  /* 0x000000ff9c00720c */ /* 0x000fc60003fc6270 */
[----:B------:R0:W-:Y:S01]  /*be10*/  STL [R1+0xb5c], R3 ;  /* 0x000b5c0301007387 */ /* 0x0001e20000100800 */
[----:B------:R-:W-:-:S03]  /*be20*/  LEA.HI R22, R22, R153, RZ, 0x7 ;  /* 0x0000009916167211 */ /* 0x000fc600078f38ff */
[----:B------:R1:W-:Y:S01]  /*be30*/  STL [R1+0x47c], R2 ;  /* 0x00047c0201007387 */ /* 0x0003e20000100800 */
[----:B------:R-:W-:-:S03]  /*be40*/  ISETP.GE.AND P5, PT, R154, RZ, PT ;  /* 0x000000ff9a00720c */ /* 0x000fc60003fa6270 */
[----:B------:R-:W3:Y:S01]  /*be50*/  LDL.LU R156, [R1+0x24] ;  /* 0x00002400019c7983 */ /* 0x000ee20000300800 */
[----:B0-----:R-:W-:-:S03]  /*be60*/  IMAD R3, R0, 0x2, R2 ;  /* 0x0000000200037824 */ /* 0x001fc600078e0202 */
[----:B------:R-:W2:Y:S01]  /*be70*/  LDL.LU R154, [R1+0x20] ;  /* 0x00002000019a7983 */ /* 0x000ea20000300800 */
[----:B------:R-:W-:-:S03]  /*be80*/  LOP3.LUT R6, R6, 0x7f, RZ, 0xc0, !PT ;  /* 0x0000007f06067812 */ /* 0x000fc600078ec0ff */
[----:B------:R0:W-:Y:S04]  /*be90*/  STL [R1+0x484], R3 ;  /* 0x0004840301007387 */ /* 0x0001e80000100800 */
[----:B------:R-:W2:Y:S04]  /*bea0*/  LDL.LU R153, [R1+0x1c] ;  /* 0x00001c0001997983 */ /* 0x000ea80000300800 */
[----:B------:R-:W2:Y:S01]  /*beb0*/  LDL.LU R22, [R1+0x18] ;  /* 0x0000180001167983 */ /* 0x000ea20000300800 */
[----:B-1----:R-:W-:-:S03]  /*bec0*/  IMAD R2, R6, UR10, RZ ;  /* 0x0000000a06027c24 */ /* 0x002fc6000f8e02ff */
[----:B------:R-:W2:Y:S04]  /*bed0*/  LDL.LU R20, [R1+0x14] ;  /* 0x0000140001147983 */ /* 0x000ea80000300800 */
[----:B------:R-:W2:Y:S04]  /*bee0*/  LDL.LU R19, [R1+0x10] ;  /* 0x0000100001137983 */ /* 0x000ea80000300800 */
[----:B------:R-:W2:Y:S01]  /*bef0*/  LDL.LU R6, [R1+0xc] ;  /* 0x00000c0001067983 */ /* 0x000ea20000300800 */
[----:B------:R-:W-:Y:S01]  /*bf00*/  @!P1 IMAD.MOV R243, RZ, RZ, -R243 ;  /* 0x000000fffff39224 */ /* 0x000fe200078e0af3 */
[----:B------:R-:W-:-:S13]  /*bf10*/  ISETP.GT.U32.AND P1, PT, R42, R189, PT ;  /* 0x000000bd2a00720c */ /* 0x000fda0003f24070 */
[----:B------:R-:W-:Y:S01]  /*bf20*/  @!P1 IMAD.IADD R189, R189, 0x1, -R42 ;  /* 0x00000001bdbd9824 */ /* 0x000fe200078e0a2a */
[----:B------:R-:W-:-:S13]  /*bf30*/  ISETP.GT.U32.AND P1, PT, R42, R81, PT ;  /* 0x000000512a00720c */ /* 0x000fda0003f24070 */
[----:B------:R-:W-:-:S05]  /*bf40*/  @!P1 IMAD.IADD R81, R81, 0x1, -R42 ;  /* 0x0000000151519824 */ /* 0x000fca00078e0a2a */
[----:B------:R-:W-:Y:S01]  /*bf50*/  ISETP.GT.U32.AND P1, PT, R42, R81, PT ;  /* 0x000000512a00720c */ /* 0x000fe20003f24070 */
[----:B0-----:R-:W-:-:S12]  /*bf60*/  IMAD R3, R0, 0x2, R3 ;  /* 0x0000000200037824 */ /* 0x001fd800078e0203 */
[----:B------:R-:W-:Y:S02]  /*bf70*/  @!P1 IMAD.IADD R81, R81, 0x1, -R42 ;  /* 0x0000000151519824 */ /* 0x000fe400078e0a2a */
[----:B------:R-:W-:-:S04]  /*bf80*/  IMAD.MOV.U32 R42, RZ, RZ, R252 ;  /* 0x000000ffff2a7224 */ /* 0x000fc800078e00fc */
[----:B------:R-:W-:Y:S01]  /*bf90*/  @!P6 IMAD.MOV R42, RZ, RZ, -R42 ;  /* 0x000000ffff2ae224 */ /* 0x000fe200078e0a2a */
[----:B----4-:R-:W-:Y:S02]  /*bfa0*/  ISETP.NE.AND P1, PT, R5, RZ, PT ;  /* 0x000000ff0500720c */ /* 0x010fe40003f25270 */
[----:B------:R-:W-:Y:S02]  /*bfb0*/  LOP3.LUT R252, RZ, R5, RZ, 0x33, !PT ;  /* 0x00000005fffc7212 */ /* 0x000fe400078e33ff */
[----:B------:R-:W-:Y:S01]  /*bfc0*/  LEA R5, P6, R2, UR4, 0x1 ;  /* 0x0000000402057c11 */ /* 0x000fe2000f8c08ff */
[----:B------:R-:W-:Y:S01]  /*bfd0*/  IMAD R2, R0, 0x2, R3 ;  /* 0x0000000200027824 */ /* 0x000fe200078e0203 */
[----:B------:R-:W-:Y:S01]  /*bfe0*/  SEL R160, R252, R160, !P1 ;  /* 0x000000a0fca07207 */ /* 0x000fe20004800000 */
[----:B------:R-:W-:Y:S02]  /*bff0*/  ULDC UR4, c[0x0][0x234] ;  /* 0x00008d0000047ab9 */ /* 0x000fe40000000800 */
[----:B------:R0:W-:Y:S04]  /*c000*/  STL [R1+0xb78], R5 ;  /* 0x000b780501007387 */ /* 0x0001e80000100800 */
[----:B0-----:R-:W4:Y:S04]  /*c010*/  LDL.LU R5, [R1+0x4] ;  /* 0x0000040001057983 */ /* 0x001f280000300800 */
[----:B------:R0:W-:Y:S04]  /*c020*/  STL [R1+0xb60], R3 ;  /* 0x000b600301007387 */ /* 0x0001e80000100800 */
[----:B------:R1:W-:Y:S01]  /*c030*/  STL [R1+0xb64], R2 ;  /* 0x000b640201007387 */ /* 0x0003e20000100800 */
[----:B0-----:R-:W-:-:S04]  /*c040*/  IMAD R3, RZ, RZ, -UR9 ;  /* 0x80000009ff037e24 */ /* 0x001fc8000f8e02ff */
[----:B------:R-:W-:Y:S02]  /*c050*/  IMAD R0, R3, 0x2, R2 ;  /* 0x0000000203007824 */ /* 0x000fe400078e0202 */
[----:B-1----:R-:W4:Y:S01]  /*c060*/  LDL.LU R2, [R1+0x8] ;  /* 0x0000080001027983 */ /* 0x002f220000300800 */
[C---:B---3--:R-:W-:Y:S02]  /*c070*/  SEL R156, R252.reuse, R156, !P1 ;  /* 0x0000009cfc9c7207 */ /* 0x048fe40004800000 */
[----:B--2---:R-:W-:-:S03]  /*c080*/  SEL R154, R252, R154, !P1 ;  /* 0x0000009afc9a7207 */ /* 0x004fc60004800000 */
[----:B------:R0:W-:Y:S01]  /*c090*/  STL [R1+0x120], R156 ;  /* 0x0001209c01007387 */ /* 0x0001e20000100800 */
[----:B------:R-:W-:-:S03]  /*c0a0*/  SEL R153, R252, R153, !P1 ;  /* 0x00000099fc997207 */ /* 0x000fc60004800000 */
[----:B0-----:R-:W2:Y:S01]  /*c0b0*/  LDL.LU R156, [R1+0xbb8] ;  /* 0x000bb800019c7983 */ /* 0x001ea20000300800 */
[----:B------:R-:W-:-:S03]  /*c0c0*/  SEL R22, R252, R22, !P1 ;  /* 0x00000016fc167207 */ /* 0x000fc60004800000 */
[----:B------:R0:W-:Y:S01]  /*c0d0*/  STL [R1+0x11c], R154 ;  /* 0x00011c9a01007387 */ /* 0x0001e20000100800 */
[C---:B------:R-:W-:Y:S02]  /*c0e0*/  SEL R20, R252.reuse, R20, !P1 ;  /* 0x00000014fc147207 */ /* 0x040fe40004800000 */
[C---:B------:R-:W-:Y:S01]  /*c0f0*/  SEL R19, R252.reuse, R19, !P1 ;  /* 0x00000013fc137207 */ /* 0x040fe20004800000 */
[----:B0-----:R-:W3:Y:S01]  /*c100*/  LDL.LU R154, [R1+0xbb4] ;  /* 0x000bb400019a7983 */ /* 0x001ee20000300800 */
[----:B------:R-:W-:-:S03]  /*c110*/  SEL R6, R252, R6, !P1 ;  /* 0x00000006fc067207 */ /* 0x000fc60004800000 */
[----:B------:R0:W-:Y:S04]  /*c120*/  STL [R1+0x118], R153 ;  /* 0x0001189901007387 */ /* 0x0001e80000100800 */
[----:B0-----:R-:W2:Y:S04]  /*c130*/  LDL.LU R153, [R1+0xbb0] ;  /* 0x000bb00001997983 */ /* 0x001ea80000300800 */
[----:B------:R0:W-:Y:S04]  /*c140*/  STL [R1+0x114], R22 ;  /* 0x0001141601007387 */ /* 0x0001e80000100800 */
[----:B0-----:R-:W3:Y:S04]  /*c150*/  LDL.LU R22, [R1+0xbac] ;  /* 0x000bac0001167983 */ /* 0x001ee80000300800 */
[----:B------:R0:W-:Y:S04]  /*c160*/  STL [R1+0x110], R20 ;  /* 0x0001101401007387 */ /* 0x0001e80000100800 */
[----:B0-----:R-:W2:Y:S04]  /*c170*/  LDL.LU R20, [R1+0xba8] ;  /* 0x000ba80001147983 */ /* 0x001ea80000300800 */
[----:B------:R0:W-:Y:S04]  /*c180*/  STL [R1+0x10c], R19 ;  /* 0x00010c1301007387 */ /* 0x0001e80000100800 */
[----:B0-----:R-:W3:Y:S04]  /*c190*/  LDL.LU R19, [R1+0xba4] ;  /* 0x000ba40001137983 */ /* 0x001ee80000300800 */
[----:B------:R0:W-:Y:S04]  /*c1a0*/  STL [R1+0x108], R6 ;  /* 0x0001080601007387 */ /* 0x0001e80000100800 */
[----:B0-----:R-:W2:Y:S01]  /*c1b0*/  LDL.LU R6, [R1+0xba0] ;  /* 0x000ba00001067983 */ /* 0x001ea20000300800 */
[----:B----4-:R-:W-:-:S02]  /*c1c0*/  SEL R5, R252, R5, !P1 ;  /* 0x00000005fc057207 */ /* 0x010fc40004800000 */
[----:B------:R-:W-:-:S05]  /*c1d0*/  SEL R2, R252, R2, !P1 ;  /* 0x00000002fc027207 */ /* 0x000fca0004800000 */
[----:B------:R2:W-:Y:S02]  /*c1e0*/  STL [R1+0x104], R2 ;  /* 0x0001040201007387 */ /* 0x0005e40000100800 */
[C---:B--2---:R-:W-:Y:S02]  /*c1f0*/  SEL R2, R252.reuse, R6, !P1 ;  /* 0x00000006fc027207 */ /* 0x044fe40004800000 */
[----:B------:R-:W2:Y:S04]  /*c200*/  LDL.LU R6, [R1+0xb9c] ;  /* 0x000b9c0001067983 */ /* 0x000ea80000300800 */
[----:B------:R3:W-:Y:S04]  /*c210*/  STL [R1+0x100], R5 ;  /* 0x0001000501007387 */ /* 0x0007e80000100800 */
[----:B------:R0:W-:Y:S01]  /*c220*/  STL [R1+0xfc], R2 ;  /* 0x0000fc0201007387 */ /* 0x0001e20000100800 */
[----:B---3--:R-:W-:-:S02]  /*c230*/  SEL R5, R252, R19, !P1 ;  /* 0x00000013fc057207 */ /* 0x008fc40004800000 */
[----:B0-----:R-:W-:-:S03]  /*c240*/  SEL R2, R252, R20, !P1 ;  /* 0x00000014fc027207 */ /* 0x001fc60004800000 */
[----:B------:R0:W-:Y:S01]  /*c250*/  STL [R1+0xf8], R5 ;  /* 0x0000f80501007387 */ /* 0x0001e20000100800 */
[----:B------:R-:W-:-:S03]  /*c260*/  SEL R19, R252, R22, !P1 ;  /* 0x00000016fc137207 */ /* 0x000fc60004800000 */
[----:B------:R1:W-:Y:S01]  /*c270*/  STL [R1+0xf4], R2 ;  /* 0x0000f40201007387 */ /* 0x0003e20000100800 */
[----:B0-----:R-:W-:-:S03]  /*c280*/  SEL R5, R252, R24, !P1 ;  /* 0x00000018fc057207 */ /* 0x001fc60004800000 */
[----:B------:R0:W-:Y:S01]  /*c290*/  STL [R1+0xf0], R19 ;  /* 0x0000f01301007387 */ /* 0x0001e20000100800 */
[----:B-1----:R-:W-:-:S03]  /*c2a0*/  SEL R2, R252, R26, !P1 ;  /* 0x0000001afc027207 */ /* 0x002fc60004800000 */
[----:B------:R1:W-:Y:S04]  /*c2b0*/  STL [R1+0xec], R5 ;  /* 0x0000ec0501007387 */ /* 0x0003e80000100800 */
[----:B------:R3:W-:Y:S01]  /*c2c0*/  STL [R1+0xe8], R2 ;  /* 0x0000e80201007387 */ /* 0x0007e20000100800 */
[C---:B0-----:R-:W-:Y:S02]  /*c2d0*/  SEL R19, R252.reuse, R28, !P1 ;  /* 0x0000001cfc137207 */ /* 0x041fe40004800000 */
[----:B-1----:R-:W-:-:S03]  /*c2e0*/  SEL R5, R252, R30, !P1 ;  /* 0x0000001efc057207 */ /* 0x002fc60004800000 */
[----:B------:R0:W-:Y:S01]  /*c2f0*/  STL [R1+0xe4], R19 ;  /* 0x0000e41301007387 */ /* 0x0001e20000100800 */
[----:B---3--:R-:W-:-:S03]  /*c300*/  SEL R2, R252, R32, !P1 ;  /* 0x00000020fc027207 */ /* 0x008fc60004800000 */
        /* <DEDUP_REMOVED lines=34> */
[----:B------:R-:W-:Y:S01]  /*c530*/  STL [R1+0x9c], R19 ;  /* 0x00009c1301007387 */ /* 0x000fe20000100800 */
[----:B---3--:R-:W-:-:S03]  /*c540*/  SEL R2, R252, R66, !P1 ;  /* 0x00000042fc027207 */ /* 0x008fc60004800000 */
[----:B------:R-:W-:Y:S04]  /*c550*/  STL [R1+0x98], R5 ;  /* 0x0000980501007387 */ /* 0x000fe80000100800 */
[----:B------:R0:W-:Y:S02]  /*c560*/  STL [R1+0x94], R2 ;  /* 0x0000940201007387 */ /* 0x0001e40000100800 */
[----:B0-----:R-:W-:-:S05]  /*c570*/  SEL R2, R252, R74, !P1 ;  /* 0x0000004afc027207 */ /* 0x001fca0004800000 */
[----:B------:R0:W-:Y:S01]  /*c580*/  STL [R1+0x90], R2 ;  /* 0x0000900201007387 */ /* 0x0001e20000100800 */
[C---:B------:R-:W-:Y:S02]  /*c590*/  SEL R19, R252.reuse, R89, !P1 ;  /* 0x00000059fc137207 */ /* 0x040fe40004800000 */
[----:B0-----:R-:W-:-:S05]  /*c5a0*/  SEL R2, R252, R80, !P1 ;  /* 0x00000050fc027207 */ /* 0x001fca0004800000 */
[----:B------:R0:W-:Y:S01]  /*c5b0*/  STL [R1+0x8c], R2 ;  /* 0x00008c0201007387 */ /* 0x0001e20000100800 */
[C---:B------:R-:W-:Y:S02]  /*c5c0*/  SEL R5, R252.reuse, R91, !P1 ;  /* 0x0000005bfc057207 */ /* 0x040fe40004800000 */
[----:B0-----:R-:W-:-:S05]  /*c5d0*/  SEL R2, R252, R86, !P1 ;  /* 0x00000056fc027207 */ /* 0x001fca0004800000 */
[----:B------:R0:W-:Y:S04]  /*c5e0*/  STL [R1+0x88], R2 ;  /* 0x0000880201007387 */ /* 0x0001e80000100800 */
[----:B------:R1:W-:Y:S01]  /*c5f0*/  STL [R1+0x84], R19 ;  /* 0x0000841301007387 */ /* 0x0003e20000100800 */
[----:B0-----:R-:W-:-:S03]  /*c600*/  SEL R2, R252, R93, !P1 ;  /* 0x0000005dfc027207 */ /* 0x001fc60004800000 */
[----:B------:R0:W-:Y:S01]  /*c610*/  STL [R1+0x80], R5 ;  /* 0x0000800501007387 */ /* 0x0001e20000100800 */
[----:B-1----:R-:W-:-:S03]  /*c620*/  SEL R19, R252, R95, !P1 ;  /* 0x0000005ffc137207 */ /* 0x002fc60004800000 */
        /* <DEDUP_REMOVED lines=8> */
[----:B------:R-:W-:Y:S01]  /*c6b0*/  STL [R1+0x6c], R19 ;  /* 0x00006c1301007387 */ /* 0x000fe20000100800 */
[----:B---3--:R-:W-:-:S03]  /*c6c0*/  SEL R2, R252, R103, !P1 ;  /* 0x00000067fc027207 */ /* 0x008fc60004800000 */
[----:B------:R0:W-:Y:S01]  /*c6d0*/  STL [R1+0x68], R5 ;  /* 0x0000680501007387 */ /* 0x0001e20000100800 */
[----:B------:R-:W-:-:S03]  /*c6e0*/  SEL R22, R252, R112, !P1 ;  /* 0x00000070fc167207 */ /* 0x000fc60004800000 */
[----:B------:R1:W-:Y:S01]  /*c6f0*/  STL [R1+0x64], R2 ;  /* 0x0000640201007387 */ /* 0x0003e20000100800 */
[C---:B0-----:R-:W-:Y:S02]  /*c700*/  SEL R5, R252.reuse, R107, !P1 ;  /* 0x0000006bfc057207 */ /* 0x041fe40004800000 */
[----:B-1----:R-:W-:-:S03]  /*c710*/  SEL R2, R252, R110, !P1 ;  /* 0x0000006efc027207 */ /* 0x002fc60004800000 */
[----:B------:R0:W-:Y:S01]  /*c720*/  STL [R1+0x60], R5 ;  /* 0x0000600501007387 */ /* 0x0001e20000100800 */
[----:B------:R-:W-:-:S03]  /*c730*/  SEL R20, R252, R116, !P1 ;  /* 0x00000074fc147207 */ /* 0x000fc60004800000 */
[----:B------:R-:W-:Y:S01]  /*c740*/  STL [R1+0xb90], R22 ;  /* 0x000b901601007387 */ /* 0x000fe20000100800 */
[----:B------:R-:W-:-:S03]  /*c750*/  SEL R19, R252, R117, !P1 ;  /* 0x00000075fc137207 */ /* 0x000fc60004800000 */
[----:B------:R1:W-:Y:S01]  /*c760*/  STL [R1+0x5c], R2 ;  /* 0x00005c0201007387 */ /* 0x0003e20000100800 */
[----:B0-----:R-:W-:-:S03]  /*c770*/  SEL R5, R252, R119, !P1 ;  /* 0x00000077fc057207 */ /* 0x001fc60004800000 */
[----:B------:R-:W-:Y:S01]  /*c780*/  STL [R1+0xb94], R20 ;  /* 0x000b941401007387 */ /* 0x000fe20000100800 */
[----:B-1----:R-:W-:-:S05]  /*c790*/  SEL R2, R252, R114, !P1 ;  /* 0x00000072fc027207 */ /* 0x002fca0004800000 */
        /* <DEDUP_REMOVED lines=16> */
[C---:B-1----:R-:W-:Y:S01]  /*c8a0*/  SEL R19, R252.reuse, R134, !P1 ;  /* 0x00000086fc137207 */ /* 0x042fe20004800000 */
[----:B------:R-:W1:Y:S02]  /*c8b0*/  S2R R22, SR_TID.X ;  /* 0x0000000000167919 */ /* 0x000e640000002100 */
[----:B------:R3:W-:Y:S01]  /*c8c0*/  STL [R1+0x38], R2 ;  /* 0x0000380201007387 */ /* 0x0007e20000100800 */
[----:B0-----:R-:W-:-:S03]  /*c8d0*/  SEL R5, R252, R136, !P1 ;  /* 0x00000088fc057207 */ /* 0x001fc60004800000 */
[----:B------:R0:W-:Y:S01]  /*c8e0*/  STL [R1+0x34], R19 ;  /* 0x0000341301007387 */ /* 0x0001e20000100800 */
[----:B---3--:R-:W-:-:S03]  /*c8f0*/  SEL R2, R252, R138, !P1 ;  /* 0x0000008afc027207 */ /* 0x008fc60004800000 */
        /* <DEDUP_REMOVED lines=18> */
[----:B---3--:R-:W3:Y:S04]  /*ca20*/  LDL.LU R19, [R1+0x10c] ;  /* 0x00010c0001137983 */ /* 0x008ee80000300800 */
[----:B------:R0:W-:Y:S04]  /*ca30*/  STL [R1+0x14], R5 ;  /* 0x0000140501007387 */ /* 0x0001e80000100800 */
[----:B------:R-:W4:Y:S01]  /*ca40*/  LDL.LU R20, [R1+0x108] ;  /* 0x0001080001147983 */ /* 0x000f220000300800 */
[----:B------:R-:W-:-:S03]  /*ca50*/  SEL R161, R252, R161, !P1 ;  /* 0x000000a1fca17207 */ /* 0x000fc60004800000 */
[----:B------:R2:W-:Y:S01]  /*ca60*/  STL [R1+0xc], R2 ;  /* 0x00000c0201007387 */ /* 0x0005e20000100800 */
[C---:B0-----:R-:W-:Y:S02]  /*ca70*/  SEL R5, R252.reuse, R156, !P1 ;  /* 0x0000009cfc057207 */ /* 0x041fe40004800000 */
[C---:B------:R-:W-:Y:S02]  /*ca80*/  SEL R163, R252.reuse, R163, !P1 ;  /* 0x000000a3fca37207 */ /* 0x040fe40004800000 */
[----:B--2---:R-:W-:Y:S01]  /*ca90*/  SEL R2, R252, R158, !P1 ;  /* 0x0000009efc027207 */ /* 0x004fe20004800000 */
[----:B------:R-:W-:Y:S01]  /*caa0*/  STL [R1+0xb7c], R5 ;  /* 0x000b7c0501007387 */ /* 0x000fe20000100800 */
[----:B-1----:R-:W-:-:S03]  /*cab0*/  LOP3.LUT R22, R22, 0x7f, RZ, 0xc0, !PT ;  /* 0x0000007f16167812 */ /* 0x002fc600078ec0ff */
[----:B------:R-:W-:Y:S01]  /*cac0*/  STL [R1+0xb80], R2 ;  /* 0x000b800201007387 */ /* 0x000fe20000100800 */
[----:B------:R-:W-:-:S03]  /*cad0*/  SEL R32, R252, R11, !P1 ;  /* 0x0000000bfc207207 */ /* 0x000fc60004800000 */
[----:B------:R-:W-:Y:S04]  /*cae0*/  STL [R1+0xb84], R160 ;  /* 0x000b84a001007387 */ /* 0x000fe80000100800 */
[----:B------:R-:W-:Y:S01]  /*caf0*/  STL [R1+0xb88], R161 ;  /* 0x000b88a101007387 */ /* 0x000fe20000100800 */
[----:B------:R-:W-:-:S03]  /*cb00*/  IMAD R22, R22, UR10, RZ ;  /* 0x0000000a16167c24 */ /* 0x000fc6000f8e02ff */
[----:B------:R0:W-:Y:S01]  /*cb10*/  STL [R1+0xb8c], R163 ;  /* 0x000b8ca301007387 */ /* 0x0001e20000100800 */
[C---:B------:R-:W-:Y:S02]  /*cb20*/  SEL R34, R252.reuse, R12, !P1 ;  /* 0x0000000cfc227207 */ /* 0x040fe40004800000 */
[C---:B------:R-:W-:Y:S01]  /*cb30*/  SEL R35, R252.reuse, R14, !P1 ;  /* 0x0000000efc237207 */ /* 0x040fe20004800000 */
[----:B0-----:R-:W2:Y:S04]  /*cb40*/  LDL.LU R163, [R1+0x110] ;  /* 0x0001100001a37983 */ /* 0x001ea80000300800 */
[----:B------:R-:W2:Y:S01]  /*cb50*/  LDL.LU R11, [R1+0x114] ;  /* 0x00011400010b7983 */ /* 0x000ea20000300800 */
[C---:B------:R-:W-:Y:S02]  /*cb60*/  SEL R37, R252.reuse, R16, !P1 ;  /* 0x00000010fc257207 */ /* 0x040fe40004800000 */
[----:B------:R-:W-:Y:S01]  /*cb70*/  SEL R89, R252, R4, !P1 ;  /* 0x00000004fc597207 */ /* 0x000fe20004800000 */
[----:B------:R-:W2:Y:S01]  /*cb80*/  LDL.LU R12, [R1+0x118] ;  /* 0x00011800010c7983 */ /* 0x000ea20000300800 */
[----:B------:R-:W-:Y:S01]  /*cb90*/  LEA.HI.X.SX32 R4, R22, UR5, 0x1, P6 ;  /* 0x0000000516047c11 */ /* 0x000fe2000b0f0eff */
[----:B------:R-:W-:-:S02]  /*cba0*/  ULDC UR5, c[0x0][0x240] ;  /* 0x0000900000057ab9 */ /* 0x000fc40000000800 */
[----:B------:R-:W2:Y:S04]  /*cbb0*/  LDL.LU R14, [R1+0x11c] ;  /* 0x00011c00010e7983 */ /* 0x000ea80000300800 */
[----:B------:R-:W2:Y:S04]  /*cbc0*/  LDL.LU R16, [R1+0x120] ;  /* 0x0001200001107983 */ /* 0x000ea80000300800 */
[----:B------:R-:W2:Y:S04]  /*cbd0*/  LDL.LU R22, [R1+0x104] ;  /* 0x0001040001167983 */ /* 0x000ea80000300800 */
[----:B------:R-:W2:Y:S04]  /*cbe0*/  LDL.LU R161, [R1+0x100] ;  /* 0x0001000001a17983 */ /* 0x000ea80000300800 */
[----:B------:R-:W2:Y:S04]  /*cbf0*/  LDL.LU R160, [R1+0xfc] ;  /* 0x0000fc0001a07983 */ /* 0x000ea80000300800 */
[----:B------:R-:W2:Y:S04]  /*cc00*/  LDL.LU R158, [R1+0xf8] ;  /* 0x0000f800019e7983 */ /* 0x000ea80000300800 */
[----:B------:R-:W-:Y:S04]  /*cc10*/  STL [R1+0xb68], R0 ;  /* 0x000b680001007387 */ /* 0x000fe80000100800 */
[----:B------:R-:W2:Y:S04]  /*cc20*/  LDL.LU R2, [R1+0xf4] ;  /* 0x0000f40001027983 */ /* 0x000ea80000300800 */
[----:B------:R-:W2:Y:S01]  /*cc30*/  LDL.LU R5, [R1+0xf0] ;  /* 0x0000f00001057983 */ /* 0x000ea20000300800 */
[C---:B------:R-:W-:Y:S01]  /*cc40*/  SEL R28, R252.reuse, R7, !P1 ;  /* 0x00000007fc1c7207 */ /* 0x040fe20004800000 */
[----:B------:R-:W-:Y:S01]  /*cc50*/  IMAD R7, R3, 0x2, R0 ;  /* 0x0000000203077824 */ /* 0x000fe200078e0200 */
[----:B------:R-:W-:-:S03]  /*cc60*/  SEL R30, R252, R9, !P1 ;  /* 0x00000009fc1e7207 */ /* 0x000fc60004800000 */
[----:B------:R-:W-:Y:S02]  /*cc70*/  IMAD R9, R3, 0x2, R7 ;  /* 0x0000000203097824 */ /* 0x000fe400078e0207 */
[----:B------:R-:W-:Y:S01]  /*cc80*/  IMAD R3, R6, UR4, RZ ;  /* 0x0000000406037c24 */ /* 0x000fe2000f8e02ff */
[----:B------:R0:W-:Y:S01]  /*cc90*/  STL [R1+0xb6c], R7 ;  /* 0x000b6c0701007387 */ /* 0x0001e20000100800 */
[----:B------:R-:W-:-:S03]  /*cca0*/  SEL R146, R252, R15, !P1 ;  /* 0x0000000ffc927207 */ /* 0x000fc60004800000 */
[----:B------:R1:W-:Y:S01]  /*ccb0*/  STL [R1+0xb70], R3 ;  /* 0x000b700301007387 */ /* 0x0003e20000100800 */
[----:B------:R-:W-:-:S03]  /*ccc0*/  @!P3 IMAD.MOV R139, RZ, RZ, -R139 ;  /* 0x000000ffff8bb224 */ /* 0x000fc600078e0a8b */
[----:B------:R-:W2:Y:S01]  /*ccd0*/  LDL.LU R6, [R1+0xec] ;  /* 0x0000ec0001067983 */ /* 0x000ea20000300800 */
[----:B------:R-:W-:-:S03]  /*cce0*/  SEL R98, R252, R23, !P1 ;  /* 0x00000017fc627207 */ /* 0x000fc60004800000 */
[----:B0-----:R-:W2:Y:S04]  /*ccf0*/  LDL.LU R7, [R1+0xe8] ;  /* 0x0000e80001077983 */ /* 0x001ea80000300800 */
[----:B------:R-:W2:Y:S01]  /*cd00*/  LDL.LU R0, [R1+0xe4] ;  /* 0x0000e40001007983 */ /* 0x000ea20000300800 */
[----:B------:R-:W-:-:S03]  /*cd10*/  SEL R96, R252, R17, !P1 ;  /* 0x00000011fc607207 */ /* 0x000fc60004800000 */
[----:B------:R-:W2:Y:S01]  /*cd20*/  LDL.LU R15, [R1+0xe0] ;  /* 0x0000e000010f7983 */ /* 0x000ea20000300800 */
[C---:B------:R-:W-:Y:S02]  /*cd30*/  SEL R95, R252.reuse, R13, !P1 ;  /* 0x0000000dfc5f7207 */ /* 0x040fe40004800000 */
[C---:B------:R-:W-:Y:S02]  /*cd40*/  SEL R154, R252.reuse, R139, !P1 ;  /* 0x0000008bfc9a7207 */ /* 0x040fe40004800000 */
[C---:B------:R-:W-:Y:S02]  /*cd50*/  SEL R93, R252.reuse, R10, !P1 ;  /* 0x0000000afc5d7207 */ /* 0x040fe40004800000 */
[C---:B------:R-:W-:Y:S02]  /*cd60*/  SEL R41, R252.reuse, R21, !P1 ;  /* 0x00000015fc297207 */ /* 0x040fe40004800000 */
[C---:B------:R-:W-:Y:S02]  /*cd70*/  SEL R39, R252.reuse, R18, !P1 ;  /* 0x00000012fc277207 */ /* 0x040fe40004800000 */
[----:B------:R-:W-:Y:S01]  /*cd80*/  SEL R127, R252, R120, !P1 ;  /* 0x00000078fc7f7207 */ /* 0x000fe20004800000 */
[----:B---3--:R-:W-:-:S02]  /*cd90*/  IMAD R138, R19, UR5, RZ ;  /* 0x00000005138a7c24 */ /* 0x008fc4000f8e02ff */
[----:B----4-:R-:W-:Y:S02]  /*cda0*/  IMAD R136, R20, UR5, RZ ;  /* 0x0000000514887c24 */ /* 0x010fe4000f8e02ff */
[----:B--2---:R-:W-:Y:S02]  /*cdb0*/  IMAD R140, R11, UR5, RZ ;  /* 0x000000050b8c7c24 */ /* 0x004fe4000f8e02ff */
[----:B------:R-:W2:Y:S04]  /*cdc0*/  LDL.LU R11, [R1+0xdc] ;  /* 0x0000dc00010b7983 */ /* 0x000ea80000300800 */
[----:B------:R-:W3:Y:S01]  /*cdd0*/  LDL.LU R23, [R1+0xd8] ;  /* 0x0000d80001177983 */ /* 0x000ee20000300800 */
[----:B------:R-:W-:-:S03]  /*cde0*/  IMAD R139, R163, UR5, RZ ;  /* 0x00000005a38b7c24 */ /* 0x000fc6000f8e02ff */
[----:B------:R-:W4:Y:S04]  /*cdf0*/  LDL.LU R19, [R1+0xd4] ;  /* 0x0000d40001137983 */ /* 0x000f280000300800 */
[----:B------:R-:W3:Y:S01]  /*ce00*/  LDL.LU R17, [R1+0xd0] ;  /* 0x0000d00001117983 */ /* 0x000ee20000300800 */
[----:B------:R-:W-:-:S03]  /*ce10*/  IMAD R134, R22, UR5, RZ ;  /* 0x0000000516867c24 */ /* 0x000fc6000f8e02ff */
[----:B------:R-:W3:Y:S04]  /*ce20*/  LDL.LU R20, [R1+0xcc] ;  /* 0x0000cc0001147983 */ /* 0x000ee80000300800 */
[----:B------:R-:W3:Y:S04]  /*ce30*/  LDL.LU R13, [R1+0xc8] ;  /* 0x0000c800010d7983 */ /* 0x000ee80000300800 */
[----:B------:R-:W3:Y:S04]  /*ce40*/  LDL.LU R163, [R1+0xc4] ;  /* 0x0000c40001a37983 */ /* 0x000ee80000300800 */
[----:B------:R-:W3:Y:S01]  /*ce50*/  LDL.LU R22, [R1+0xc0] ;  /* 0x0000c00001167983 */ /* 0x000ee20000300800 */
[----:B------:R-:W-:-:S02]  /*ce60*/  IMAD R132, R161, UR5, RZ ;  /* 0x00000005a1847c24 */ /* 0x000fc4000f8e02ff */
[----:B------:R-:W-:Y:S01]  /*ce70*/  IMAD R131, R160, UR5, RZ ;  /* 0x00000005a0837c24 */ /* 0x000fe2000f8e02ff */
[----:B------:R-:W3:Y:S01]  /*ce80*/  LDL.LU R161, [R1+0xbc] ;  /* 0x0000bc0001a17983 */ /* 0x000ee20000300800 */
[----:B------:R-:W-:-:S03]  /*ce90*/  IMAD R129, R158, UR5, RZ ;  /* 0x000000059e817c24 */ /* 0x000fc6000f8e02ff */
[----:B------:R-:W3:Y:S04]  /*cea0*/  LDL.LU R160, [R1+0xb8] ;  /* 0x0000b80001a07983 */ /* 0x000ee80000300800 */
[----:B------:R-:W3:Y:S01]  /*ceb0*/  LDL.LU R158, [R1+0xb4] ;  /* 0x0000b400019e7983 */ /* 0x000ee20000300800 */
[----:B------:R-:W-:-:S03]  /*cec0*/  IMAD R149, R16, UR5, RZ ;  /* 0x0000000510957c24 */ /* 0x000fc6000f8e02ff */
        /* <DEDUP_REMOVED lines=8> */
[----:B------:R-:W3:Y:S04]  /*cf50*/  LDL.LU R14, [R1+0xa0] ;  /* 0x0000a000010e7983 */ /* 0x000ee80000300800 */
[----:B------:R-:W3:Y:S04]  /*cf60*/  LDL.LU R12, [R1+0x9c] ;  /* 0x00009c00010c7983 */ /* 0x000ee80000300800 */
[----:B------:R-:W3:Y:S04]  /*cf70*/  LDL.LU R2, [R1+0x98] ;  /* 0x0000980001027983 */ /* 0x000ee80000300800 */
[----:B------:R-:W3:Y:S01]  /*cf80*/  LDL.LU R5, [R1+0x94] ;  /* 0x0000940001057983 */ /* 0x000ee20000300800 */
[----:B------:R-:W-:-:S02]  /*cf90*/  SEL R119, R252, R99, !P1 ;  /* 0x00000063fc777207 */ /* 0x000fc40004800000 */
[C---:B------:R-:W-:Y:S01]  /*cfa0*/  SEL R57, R252.reuse, R82, !P1 ;  /* 0x00000052fc397207 */ /* 0x040fe20004800000 */
[----:B------:R-:W-:Y:S02]  /*cfb0*/  @!P4 IMAD.MOV R189, RZ, RZ, -R189 ;  /* 0x000000ffffbdc224 */ /* 0x000fe400078e0abd */
[----:B------:R-:W-:Y:S02]  /*cfc0*/  @!P2 IMAD.MOV R58, RZ, RZ, -R58 ;  /* 0x000000ffff3aa224 */ /* 0x000fe400078e0a3a */
[----:B------:R-:W-:Y:S02]  /*cfd0*/  @!P0 IMAD.MOV R73, RZ, RZ, -R73 ;  /* 0x000000ffff498224 */ /* 0x000fe400078e0a49 */
[----:B------:R-:W-:Y:S01]  /*cfe0*/  @!P5 IMAD.MOV R81, RZ, RZ, -R81 ;  /* 0x000000ffff51d224 */ /* 0x000fe200078e0a51 */
[C---:B------:R-:W-:Y:S02]  /*cff0*/  SEL R26, R252.reuse, R105, !P1 ;  /* 0x00000069fc1a7207 */ /* 0x040fe40004800000 */
[----:B------:R-:W-:-:S02]  /*d000*/  SEL R24, R252, R109, !P1 ;  /* 0x0000006dfc187207 */ /* 0x000fc40004800000 */
[C---:B------:R-:W-:Y:S02]  /*d010*/  SEL R66, R252.reuse, R68, !P1 ;  /* 0x00000044fc427207 */ /* 0x040fe40004800000 */
[C---:B------:R-:W-:Y:S02]  /*d020*/  SEL R65, R252.reuse, R70, !P1 ;  /* 0x00000046fc417207 */ /* 0x040fe40004800000 */
[C---:B------:R-:W-:Y:S02]  /*d030*/  SEL R63, R252.reuse, R72, !P1 ;  /* 0x00000048fc3f7207 */ /* 0x040fe40004800000 */
[C---:B------:R-:W-:Y:S02]  /*d040*/  SEL R61, R252.reuse, R76, !P1 ;  /* 0x0000004cfc3d7207 */ /* 0x040fe40004800000 */
        /* <DEDUP_REMOVED lines=96> */
[----:B------:R-:W-:Y:S01]  /*d650*/  SEL R180, R252, R180, !P1 ;  /* 0x000000b4fcb47207 */ /* 0x000fe20004800000 */
[----:B--2---:R-:W-:Y:S02]  /*d660*/  IMAD R99, R11, UR5, RZ ;  /* 0x000000050b637c24 */ /* 0x004fe4000f8e02ff */
[----:B------:R-:W2:Y:S01]  /*d670*/  LDL.LU R11, [R1+0x90] ;  /* 0x00009000010b7983 */ /* 0x000ea20000300800 */
[----:B----4-:R-:W-:-:S03]  /*d680*/  IMAD R91, R19, UR5, RZ ;  /* 0x00000005135b7c24 */ /* 0x010fc6000f8e02ff */
[----:B------:R-:W4:Y:S01]  /*d690*/  LDL.LU R19, [R1+0x8c] ;  /* 0x00008c0001137983 */ /* 0x000f220000300800 */
[----:B---3--:R-:W-:-:S03]  /*d6a0*/  IMAD R86, R20, UR5, RZ ;  /* 0x0000000514567c24 */ /* 0x008fc6000f8e02ff */
[----:B------:R-:W3:Y:S01]  /*d6b0*/  LDL.LU R20, [R1+0x88] ;  /* 0x0000880001147983 */ /* 0x000ee20000300800 */
[----:B------:R-:W-:Y:S01]  /*d6c0*/  SEL R183, R252, R183, !P1 ;  /* 0x000000b7fcb77207 */ /* 0x000fe20004800000 */
[----:B------:R-:W-:Y:S02]  /*d6d0*/  IMAD R82, R22, UR5, RZ ;  /* 0x0000000516527c24 */ /* 0x000fe4000f8e02ff */
[----:B------:R-:W2:Y:S01]  /*d6e0*/  LDL.LU R22, [R1+0x84] ;  /* 0x0000840001167983 */ /* 0x000ea20000300800 */
[C---:B------:R-:W-:Y:S01]  /*d6f0*/  SEL R187, R252.reuse, R187, !P1 ;  /* 0x000000bbfcbb7207 */ /* 0x040fe20004800000 */
[----:B------:R-:W-:Y:S01]  /*d700*/  IMAD R84, R163, UR5, RZ ;  /* 0x00000005a3547c24 */ /* 0x000fe2000f8e02ff */
[C---:B------:R-:W-:Y:S01]  /*d710*/  SEL R191, R252.reuse, R191, !P1 ;  /* 0x000000bffcbf7207 */ /* 0x040fe20004800000 */
[----:B------:R-:W2:Y:S01]  /*d720*/  LDL.LU R163, [R1+0x80] ;  /* 0x0000800001a37983 */ /* 0x000ea20000300800 */
        /* <DEDUP_REMOVED lines=52> */
[----:B------:R-:W-:Y:S01]  /*da70*/  SEL R252, R252, R81, !P1 ;  /* 0x00000051fcfc7207 */ /* 0x000fe20004800000 */
[----:B------:R-:W-:Y:S02]  /*da80*/  IMAD R81, R161, UR5, RZ ;  /* 0x00000005a1517c24 */ /* 0x000fe4000f8e02ff */
[----:B------:R-:W-:Y:S01]  /*da90*/  IMAD R80, R160, UR5, RZ ;  /* 0x00000005a0507c24 */ /* 0x000fe2000f8e02ff */
[----:B------:R-:W2:Y:S01]  /*daa0*/  LDL.LU R161, [R1+0x7c] ;  /* 0x00007c0001a17983 */ /* 0x000ea20000300800 */
[----:B------:R-:W-:-:S03]  /*dab0*/  IMAD R78, R158, UR5, RZ ;  /* 0x000000059e4e7c24 */ /* 0x000fc6000f8e02ff */
[----:B------:R-:W2:Y:S04]  /*dac0*/  LDL.LU R160, [R1+0x78] ;  /* 0x0000780001a07983 */ /* 0x000ea80000300800 */
[----:B------:R-:W2:Y:S01]  /*dad0*/  LDL.LU R158, [R1+0x74] ;  /* 0x00007400019e7983 */ /* 0x000ea20000300800 */
[----:B------:R-:W-:Y:S02]  /*dae0*/  IMAD R69, R2, UR5, RZ ;  /* 0x0000000502457c24 */ /* 0x000fe4000f8e02ff */
[----:B------:R-:W-:Y:S01]  /*daf0*/  IMAD R68, R5, UR5, RZ ;  /* 0x0000000505447c24 */ /* 0x000fe2000f8e02ff */
[----:B------:R-:W2:Y:S04]  /*db00*/  LDL.LU R2, [R1+0x70] ;  /* 0x0000700001027983 */ /* 0x000ea80000300800 */
[----:B------:R-:W2:Y:S01]  /*db10*/  LDL.LU R5, [R1+0x6c] ;  /* 0x00006c0001057983 */ /* 0x000ea20000300800 */
[----:B------:R-:W-:-:S02]  /*db20*/  IMAD R92, R23, UR5, RZ ;  /* 0x00000005175c7c24 */ /* 0x000fc4000f8e02ff */
[----:B------:R-:W-:Y:S02]  /*db30*/  IMAD R76, R21, UR5, RZ ;  /* 0x00000005154c7c24 */ /* 0x000fe4000f8e02ff */
[----:B------:R-:W-:Y:S02]  /*db40*/  IMAD R74, R18, UR5, RZ ;  /* 0x00000005124a7c24 */ /* 0x000fe4000f8e02ff */
[----:B------:R-:W-:Y:S02]  /*db50*/  IMAD R88, R17, UR5, RZ ;  /* 0x0000000511587c24 */ /* 0x000fe4000f8e02ff */
[----:B------:R-:W-:Y:S02]  /*db60*/  IMAD R73, R16, UR5, RZ ;  /* 0x0000000510497c24 */ /* 0x000fe4000f8e02ff */
[----:B------:R-:W-:Y:S02]  /*db70*/  IMAD R103, R15, UR5, RZ ;  /* 0x000000050f677c24 */ /* 0x000fe4000f8e02ff */
[----:B------:R-:W-:-:S02]  /*db80*/  IMAD R72, R14, UR5, RZ ;  /* 0x000000050e487c24 */ /* 0x000fc4000f8e02ff */
[----:B------:R-:W-:Y:S02]  /*db90*/  IMAD R85, R13, UR5, RZ ;  /* 0x000000050d557c24 */ /* 0x000fe4000f8e02ff */
[----:B------:R-:W-:Y:S02]  /*dba0*/  IMAD R70, R12, UR5, RZ ;  /* 0x000000050c467c24 */ /* 0x000fe4000f8e02ff */
[----:B------:R-:W-:Y:S02]  /*dbb0*/  IMAD R77, R10, UR5, RZ ;  /* 0x000000050a4d7c24 */ /* 0x000fe4000f8e02ff */
[----:B------:R-:W-:Y:S02]  /*dbc0*/  IMAD R113, R6, UR5, RZ ;  /* 0x0000000506717c24 */ /* 0x000fe4000f8e02ff */
[----:B----4-:R-:W-:Y:S02]  /*dbd0*/  IMAD R58, R19, UR5, RZ ;  /* 0x00000005133a7c24 */ /* 0x010fe4000f8e02ff */
[----:B------:R-:W4:Y:S01]  /*dbe0*/  LDL.LU R19, [R1+0x68] ;  /* 0x0000680001137983 */ /* 0x000f220000300800 */
[----:B---3--:R-:W-:-:S03]  /*dbf0*/  IMAD R54, R20, UR5, RZ ;  /* 0x0000000514367c24 */ /* 0x008fc6000f8e02ff */
[----:B------:R-:W3:Y:S01]  /*dc00*/  LDL.LU R20, [R1+0x64] ;  /* 0x0000640001147983 */ /* 0x000ee20000300800 */
[----:B--2---:R-:W-:-:S03]  /*dc10*/  IMAD R46, R22, UR5, RZ ;  /* 0x00000005162e7c24 */ /* 0x004fc6000f8e02ff */
[----:B------:R-:W2:Y:S04]  /*dc20*/  LDL.LU R22, [R1+0x60] ;  /* 0x0000600001167983 */ /* 0x000ea80000300800 */
[----:B------:R-:W2:Y:S04]  /*dc30*/  LDL.LU R23, [R1+0x5c] ;  /* 0x00005c0001177983 */ /* 0x000ea80000300800 */
[----:B------:R-:W2:Y:S04]  /*dc40*/  LDL.LU R21, [R1+0x58] ;  /* 0x0000580001157983 */ /* 0x000ea80000300800 */
[----:B------:R-:W2:Y:S04]  /*dc50*/  LDL.LU R18, [R1+0x54] ;  /* 0x0000540001127983 */ /* 0x000ea80000300800 */
[----:B------:R-:W2:Y:S04]  /*dc60*/  LDL.LU R17, [R1+0x50] ;  /* 0x0000500001117983 */ /* 0x000ea80000300800 */
[----:B------:R-:W2:Y:S01]  /*dc70*/  LDL.LU R16, [R1+0x4c] ;  /* 0x00004c0001107983 */ /* 0x000ea20000300800 */
[----:B------:R-:W-:-:S03]  /*dc80*/  IMAD R62, R11, UR5, RZ ;  /* 0x000000050b3e7c24 */ /* 0x000fc6000f8e02ff */
[----:B------:R-:W2:Y:S04]  /*dc90*/  LDL.LU R15, [R1+0x48] ;  /* 0x00004800010f7983 */ /* 0x000ea80000300800 */
[----:B------:R-:W2:Y:S04]  /*dca0*/  LDL.LU R14, [R1+0x44] ;  /* 0x00004400010e7983 */ /* 0x000ea80000300800 */
[----:B------:R-:W2:Y:S04]  /*dcb0*/  LDL.LU R13, [R1+0x40] ;  /* 0x00004000010d7983 */ /* 0x000ea80000300800 */
[----:B------:R-:W2:Y:S04]  /*dcc0*/  LDL.LU R12, [R1+0x3c] ;  /* 0x00003c00010c7983 */ /* 0x000ea80000300800 */
[----:B------:R-:W2:Y:S04]  /*dcd0*/  LDL.LU R11, [R1+0x38] ;  /* 0x00003800010b7983 */ /* 0x000ea80000300800 */
[----:B------:R-:W2:Y:S01]  /*dce0*/  LDL.LU R10, [R1+0x34] ;  /* 0x00003400010a7983 */ /* 0x000ea20000300800 */
[----:B------:R-:W-:-:S03]  /*dcf0*/  IMAD R42, R163, UR5, RZ ;  /* 0x00000005a32a7c24 */ /* 0x000fc6000f8e02ff */
[----:B------:R-:W2:Y:S01]  /*dd00*/  LDL.LU R6, [R1+0x30] ;  /* 0x0000300001067983 */ /* 0x000ea20000300800 */
[----:B------:R-:W-:Y:S02]  /*dd10*/  IMAD R40, R161, UR5, RZ ;  /* 0x00000005a1287c24 */ /* 0x000fe4000f8e02ff */
[----:B------:R-:W-:Y:S02]  /*dd20*/  IMAD R36, R158, UR5, RZ ;  /* 0x000000059e247c24 */ /* 0x000fe4000f8e02ff */
[----:B------:R-:W2:Y:S01]  /*dd30*/  LDL.LU R158, [R1+0x2c] ;  /* 0x00002c00019e7983 */ /* 0x000ea20000300800 */
[----:B------:R-:W-:-:S03]  /*dd40*/  IMAD R38, R160, UR5, RZ ;  /* 0x00000005a0267c24 */ /* 0x000fc6000f8e02ff */
[----:B------:R-:W2:Y:S01]  /*dd50*/  LDL.LU R163, [R1+0x4] ;  /* 0x0000040001a37983 */ /* 0x000ea20000300800 */
[----:B------:R-:W-:-:S03]  /*dd60*/  IMAD R33, R2, UR5, RZ ;  /* 0x0000000502217c24 */ /* 0x000fc6000f8e02ff */
[----:B------:R-:W2:Y:S01]  /*dd70*/  LDL.LU R161, [R1+0x10] ;  /* 0x0000100001a17983 */ /* 0x000ea20000300800 */
[----:B------:R-:W-:-:S03]  /*dd80*/  IMAD R31, R5, UR5, RZ ;  /* 0x00000005051f7c24 */ /* 0x000fc6000f8e02ff */
[----:B------:R-:W2:Y:S04]  /*dd90*/  LDL.LU R160, [R1+0x1c] ;  /* 0x00001c0001a07983 */ /* 0x000ea80000300800 */
[----:B------:R-:W2:Y:S04]  /*dda0*/  LDL.LU R2, [R1+0x28] ;  /* 0x0000280001027983 */ /* 0x000ea80000300800 */
[----:B------:R-:W2:Y:S01]  /*ddb0*/  LDL.LU R5, [R1+0x24] ;  /* 0x0000240001057983 */ /* 0x000ea20000300800 */
[----:B------:R-:W-:Y:S02]  /*ddc0*/  IMAD R112, R7, UR5, RZ ;  /* 0x0000000507707c24 */ /* 0x000fe4000f8e02ff */
[----:B------:R-:W-:Y:S01]  /*ddd0*/  IMAD R106, R0, UR5, RZ ;  /* 0x00000005006a7c24 */ /* 0x000fe2000f8e02ff */
[----:B-1----:R-:W2:Y:S04]  /*dde0*/  LDL.LU R3, [R1+0x18] ;  /* 0x0000180001037983 */ /* 0x002ea80000300800 */
[----:B------:R-:W2:Y:S04]  /*ddf0*/  LDL.LU R7, [R1+0x14] ;  /* 0x0000140001077983 */ /* 0x000ea80000300800 */
[----:B------:R-:W2:Y:S01]  /*de00*/  LDL.LU R0, [R1+0xc] ;  /* 0x00000c0001007983 */ /* 0x000ea20000300800 */
[----:B----4-:R-:W-:-:S03]  /*de10*/  IMAD R29, R19, UR5, RZ ;  /* 0x00000005131d7c24 */ /* 0x010fc6000f8e02ff */
[----:B------:R-:W4:Y:S01]  /*de20*/  LDL.LU R19, [R1+0xb98] ;  /* 0x000b980001137983 */ /* 0x000f220000300800 */
[----:B---3--:R-:W-:-:S03]  /*de30*/  IMAD R27, R20, UR5, RZ ;  /* 0x00000005141b7c24 */ /* 0x008fc6000f8e02ff */
[----:B------:R-:W3:Y:S01]  /*de40*/  LDL.LU R20, [R1+0xb94] ;  /* 0x000b940001147983 */ /* 0x000ee20000300800 */
[----:B--2---:R-:W-:-:S03]  /*de50*/  IMAD R25, R22, UR5, RZ ;  /* 0x0000000516197c24 */ /* 0x004fc6000f8e02ff */
[----:B------:R-:W2:Y:S01]  /*de60*/  LDL.LU R22, [R1+0xb90] ;  /* 0x000b900001167983 */ /* 0x000ea20000300800 */
[----:B------:R-:W-:Y:S02]  /*de70*/  IMAD R158, R158, UR5, RZ ;  /* 0x000000059e9e7c24 */ /* 0x000fe4000f8e02ff */
[----:B------:R-:W-:-:S03]  /*de80*/  IMAD R163, R163, UR5, RZ ;  /* 0x00000005a3a37c24 */ /* 0x000fc6000f8e02ff */
[----:B------:R0:W-:Y:S01]  /*de90*/  STL [R1+0xb74], R158 ;  /* 0x000b749e01007387 */ /* 0x0001e20000100800 */
[----:B------:R-:W-:Y:S02]  /*dea0*/  IMAD R161, R161, UR5, RZ ;  /* 0x00000005a1a17c24 */ /* 0x000fe4000f8e02ff */
[----:B------:R-:W-:Y:S01]  /*deb0*/  IMAD R160, R160, UR5, RZ ;  /* 0x00000005a0a07c24 */ /* 0x000fe2000f8e02ff */
[----:B0-----:R-:W4:Y:S01]  /*dec0*/  LDL.LU R158, [R1+0x20] ;  /* 0x00002000019e7983 */ /* 0x001f220000300800 */
[----:B------:R-:W-:-:S03]  /*ded0*/  IMAD R2, R2, UR5, RZ ;  /* 0x0000000502027c24 */ /* 0x000fc6000f8e02ff */
[----:B------:R0:W-:Y:S01]  /*dee0*/  STL [R1+0x4], R163 ;  /* 0x000004a301007387 */ /* 0x0001e20000100800 */
[----:B------:R-:W-:-:S03]  /*def0*/  IMAD R5, R5, UR5, RZ ;  /* 0x0000000505057c24 */ /* 0x000fc6000f8e02ff */
[----:B0-----:R-:W3:Y:S04]  /*df00*/  LDL.LU R163, [R1+0xb8c] ;  /* 0x000b8c0001a37983 */ /* 0x001ee80000300800 */
[----:B------:R0:W-:Y:S04]  /*df10*/  STL [R1+0x10], R161 ;  /* 0x000010a101007387 */ /* 0x0001e80000100800 */
[----:B0-----:R-:W3:Y:S04]  /*df20*/  LDL.LU R161, [R1+0xb88] ;  /* 0x000b880001a17983 */ /* 0x001ee80000300800 */
[----:B------:R0:W-:Y:S04]  /*df30*/  STL [R1+0x1c], R160 ;  /* 0x00001ca001007387 */ /* 0x0001e80000100800 */
[----:B0-----:R-:W3:Y:S04]  /*df40*/  LDL.LU R160, [R1+0xb84] ;  /* 0x000b840001a07983 */ /* 0x001ee80000300800 */
[----:B------:R0:W-:Y:S04]  /*df50*/  STL [R1+0x298], R2 ;  /* 0x0002980201007387 */ /* 0x0001e80000100800 */
[----:B0-----:R-:W2:Y:S04]  /*df60*/  LDL.LU R2, [R1+0xb80] ;  /* 0x000b800001027983 */ /* 0x001ea80000300800 */
[----:B------:R0:W-:Y:S04]  /*df70*/  STL [R1+0x24], R5 ;  /* 0x0000240501007387 */ /* 0x0001e80000100800 */
[----:B0-----:R-:W3:Y:S01]  /*df80*/  LDL.LU R5, [R1+0xb7c] ;  /* 0x000b7c0001057983 */ /* 0x001ee20000300800 */
[----:B------:R-:W-:-:S02]  /*df90*/  IMAD R3, R3, UR5, RZ ;  /* 0x0000000503037c24 */ /* 0x000fc4000f8e02ff */
[----:B----4-:R-:W-:-:S05]  /*dfa0*/  IMAD R158, R158, UR5, RZ ;  /* 0x000000059e9e7c24 */ /* 0x010fca000f8e02ff */
[----:B------:R0:W-:Y:S04]  /*dfb0*/  STL [R1+0x20], R158 ;  /* 0x0000209e01007387 */ /* 0x0001e80000100800 */
[----:B------:R-:W-:Y:S01]  /*dfc0*/  STL [R1+0x18], R3 ;  /* 0x0000180301007387 */ /* 0x000fe20000100800 */
[----:B0-----:R-:W-:-:S05]  /*dfd0*/  IMAD R158, R7, UR5, RZ ;  /* 0x00000005079e7c24 */ /* 0x001fca000f8e02ff */
[----:B------:R0:W-:Y:S01]  /*dfe0*/  STL [R1+0x14], R158 ;  /* 0x0000149e01007387 */ /* 0x0001e20000100800 */
[----:B---3--:R-:W-:-:S03]  /*dff0*/  IMAD R7, R5, UR5, RZ ;  /* 0x0000000505077c24 */ /* 0x008fc6000f8e02ff */
[----:B------:R-:W3:Y:S01]  /*e000*/  LDL.LU R5, [R1+0xb78] ;  /* 0x000b780001057983 */ /* 0x000ee20000300800 */
[----:B0-----:R-:W-:Y:S02]  /*e010*/  IMAD R158, RZ, RZ, -UR9 ;  /* 0x80000009ff9e7e24 */ /* 0x001fe4000f8e02ff */
[----:B------:R-:W-:Y:S02]  /*e020*/  IMAD R3, R0, UR5, RZ ;  /* 0x0000000500037c24 */ /* 0x000fe4000f8e02ff */
[----:B--2---:R-:W-:Y:S02]  /*e030*/  IMAD R0, R2, UR5, RZ ;  /* 0x0000000502007c24 */ /* 0x004fe4000f8e02ff */
[----:B------:R-:W-:Y:S02]  /*e040*/  IMAD R2, R8, UR5, RZ ;  /* 0x0000000508027c24 */ /* 0x000fe4000f8e02ff */
[----:B------:R-:W-:Y:S01]  /*e050*/  IMAD R8, R158, 0x2, R9 ;  /* 0x000000029e087824 */ /* 0x000fe200078e0209 */
[----:B---3--:R-:W-:-:S05]  /*e060*/  LEA R158, P5, R149, R5, 0x1 ;  /* 0x00000005959e7211 */ /* 0x008fca00078a08ff */
[----:B------:R0:W-:Y:S02]  /*e070*/  STL [R1+0x2c], R158 ;  /* 0x00002c9e01007387 */ /* 0x0001e40000100800 */
[----:B0-----:R-:W-:-:S05]  /*e080*/  LEA R158, P3, R144, R5, 0x1 ;  /* 0x00000005909e7211 */ /* 0x001fca00078608ff */
        /* <DEDUP_REMOVED lines=11> */
[----:B0-----:R-:W-:-:S05]  /*e140*/  LEA.HI.X.SX32 R158, R149, R4, 0x1, P5 ;  /* 0x00000004959e7211 */ /* 0x001fca00028f0eff */
        /* <DEDUP_REMOVED lines=112> */
[----:B------:R0:W-:Y:S01]  /*e850*/  STL [R1+0x108], R158 ;  /* 0x0001089e01007387 */ /* 0x0001e20000100800 */
[----:B------:R-:W-:Y:S01]  /*e860*/  IMAD R66, R66, UR5, RZ ;  /* 0x0000000542427c24 */ /* 0x000fe2000f8e02ff */
        /* <DEDUP_REMOVED lines=138> */
[----:B------:R0:W-:Y:S01]  /*f110*/  STL [R1+0x234], R158 ;  /* 0x0002349e01007387 */ /* 0x0001e20000100800 */
[----:B------:R-:W-:Y:S01]  /*f120*/  IMAD R15, R15, UR5, RZ ;  /* 0x000000050f0f7c24 */ /* 0x000fe2000f8e02ff */
[----:B0-----:R-:W-:Y:S02]  /*f130*/  LEA.HI.X.SX32 R158, R23, R4, 0x1, P1 ;  /* 0x00000004179e7211 */ /* 0x001fe400008f0eff */
[----:B------:R-:W-:-:S03]  /*f140*/  LEA R23, P1, R16, R5, 0x1 ;  /* 0x0000000510177211 */ /* 0x000fc600078208ff */
[----:B------:R0:W-:Y:S02]  /*f150*/  STL [R1+0x200], R158 ;  /* 0x0002009e01007387 */ /* 0x0001e40000100800 */
[----:B0-----:R-:W-:Y:S02]  /*f160*/  LEA.HI.X.SX32 R158, R22, R4, 0x1, P0 ;  /* 0x00000004169e7211 */ /* 0x001fe400000f0eff */
[----:B------:R-:W2:Y:S04]  /*f170*/  LDL.LU R22, [R1+0x18] ;  /* 0x0000180001167983 */ /* 0x000ea80000300800 */
[----:B------:R0:W-:Y:S01]  /*f180*/  STL [R1+0x23c], R23 ;  /* 0x00023c1701007387 */ /* 0x0001e20000100800 */
[----:B------:R-:W-:-:S03]  /*f190*/  IMAD R14, R14, UR5, RZ ;  /* 0x000000050e0e7c24 */ /* 0x000fc6000f8e02ff */
[----:B0-----:R-:W3:Y:S04]  /*f1a0*/  LDL.LU R23, [R1+0x14] ;  /* 0x0000140001177983 */ /* 0x001ee80000300800 */
[----:B------:R0:W-:Y:S02]  /*f1b0*/  STL [R1+0x208], R158 ;  /* 0x0002089e01007387 */ /* 0x0001e40000100800 */
[----:B0-----:R-:W-:-:S05]  /*f1c0*/  LEA R158, P0, R15, R5, 0x1 ;  /* 0x000000050f9e7211 */ /* 0x001fca00078008ff */
[----:B------:R0:W-:Y:S02]  /*f1d0*/  STL [R1+0x244], R158 ;  /* 0x0002449e01007387 */ /* 0x0001e40000100800 */
[----:B0-----:R-:W-:Y:S02]  /*f1e0*/  LEA.HI.X.SX32 R158, R21, R4, 0x1, P4 ;  /* 0x00000004159e7211 */ /* 0x001fe400020f0eff */
[----:B------:R-:W4:Y:S04]  /*f1f0*/  LDL.LU R21, [R1+0x20] ;  /* 0x0000200001157983 */ /* 0x000f280000300800 */
[----:B------:R0:W-:Y:S01]  /*f200*/  STL [R1+0x210], R158 ;  /* 0x0002109e01007387 */ /* 0x0001e20000100800 */
[----:B------:R-:W-:Y:S01]  /*f210*/  IMAD R13, R13, UR5, RZ ;  /* 0x000000050d0d7c24 */ /* 0x000fe2000f8e02ff */
[----:B0-----:R-:W-:-:S05]  /*f220*/  LEA R158, P4, R14, R5, 0x1 ;  /* 0x000000050e9e7211 */ /* 0x001fca00078808ff */
[----:B------:R0:W-:Y:S02]  /*f230*/  STL [R1+0x24c], R158 ;  /* 0x00024c9e01007387 */ /* 0x0001e40000100800 */
[----:B0-----:R-:W-:Y:S02]  /*f240*/  LEA.HI.X.SX32 R158, R20, R4, 0x1, P6 ;  /* 0x00000004149e7211 */ /* 0x001fe400030f0eff */
[----:B------:R-:W2:Y:S04]  /*f250*/  LDL.LU R20, [R1+0x24] ;  /* 0x0000240001147983 */ /* 0x000ea80000300800 */
[----:B------:R0:W-:Y:S01]  /*f260*/  STL [R1+0x218], R158 ;  /* 0x0002189e01007387 */ /* 0x0001e20000100800 */
[----:B------:R-:W-:Y:S01]  /*f270*/  IMAD R12, R12, UR5, RZ ;  /* 0x000000050c0c7c24 */ /* 0x000fe2000f8e02ff */
[----:B0-----:R-:W-:-:S05]  /*f280*/  LEA R158, P6, R13, R5, 0x1 ;  /* 0x000000050d9e7211 */ /* 0x001fca00078c08ff */
[----:B------:R0:W-:Y:S02]  /*f290*/  STL [R1+0x254], R158 ;  /* 0x0002549e01007387 */ /* 0x0001e40000100800 */
[----:B0-----:R-:W-:Y:S02]  /*f2a0*/  LEA.HI.X.SX32 R158, R19, R4, 0x1, P5 ;  /* 0x00000004139e7211 */ /* 0x001fe400028f0eff */
[----:B------:R-:W3:Y:S04]  /*f2b0*/  LDL.LU R19, [R1+0x298] ;  /* 0x0002980001137983 */ /* 0x000ee80000300800 */
[----:B------:R0:W-:Y:S01]  /*f2c0*/  STL [R1+0x220], R158 ;  /* 0x0002209e01007387 */ /* 0x0001e20000100800 */
[----:B------:R-:W-:Y:S01]  /*f2d0*/  IMAD R11, R11, UR5, RZ ;  /* 0x000000050b0b7c24 */ /* 0x000fe2000f8e02ff */
        /* <DEDUP_REMOVED lines=16> */
[----:B------:R0:W-:Y:S02]  /*f3e0*/  STL [R1+0x238], R158 ;  /* 0x0002389e01007387 */ /* 0x0001e40000100800 */
[----:B0-----:R-:W-:-:S05]  /*f3f0*/  LEA R158, P1, R6, R5, 0x1 ;  /* 0x00000005069e7211 */ /* 0x001fca00078208ff */
[----:B------:R0:W-:Y:S04]  /*f400*/  STL [R1+0x274], R158 ;  /* 0x0002749e01007387 */ /* 0x0001e80000100800 */
[----:B0-----:R-:W4:Y:S01]  /*f410*/  LDL.LU R158, [R1+0xb74] ;  /* 0x000b7400019e7983 */ /* 0x001f220000300800 */
[----:B------:R-:W-:-:S05]  /*f420*/  LEA.HI.X.SX32 R15, R15, R4, 0x1, P0 ;  /* 0x000000040f0f7211 */ /* 0x000fca00000f0eff */
[----:B------:R4:W-:Y:S01]  /*f430*/  STL [R1+0x240], R15 ;  /* 0x0002400f01007387 */ /* 0x0009e20000100800 */
[----:B------:R-:W-:Y:S01]  /*f440*/  LEA.HI.X.SX32 R11, R11, R4, 0x1, P3 ;  /* 0x000000040b0b7211 */ /* 0x000fe200018f0eff */
        /* <DEDUP_REMOVED lines=40> */
[----:B------:R-:W-:Y:S01]  /*f6d0*/  IMAD R232, R232, UR5, RZ ;  /* 0x00000005e8e87c24 */ /* 0x000fe2000f8e02ff */
[----:B----4-:R-:W-:-:S05]  /*f6e0*/  LEA R15, P0, R158, R5, 0x1 ;  /* 0x000000059e0f7211 */ /* 0x010fca00078008ff */
[----:B------:R0:W-:Y:S02]  /*f6f0*/  STL [R1+0x27c], R15 ;  /* 0x00027c0f01007387 */ /* 0x0001e40000100800 */
[----:B0-----:R-:W-:Y:S02]  /*f700*/  LEA.HI.X.SX32 R15, R14, R4, 0x1, P4 ;  /* 0x000000040e0f7211 */ /* 0x001fe400020f0eff */
[----:B---3--:R-:W-:-:S03]  /*f710*/  LEA R14, P4, R16, R5, 0x1 ;  /* 0x00000005100e7211 */ /* 0x008fc600078808ff */
[----:B------:R0:W-:Y:S04]  /*f720*/  STL [R1+0x248], R15 ;  /* 0x0002480f01007387 */ /* 0x0001e80000100800 */
[----:B------:R2:W-:Y:S01]  /*f730*/  STL [R1+0x284], R14 ;  /* 0x0002840e01007387 */ /* 0x0005e20000100800 */
[-C--:B0-----:R-:W-:Y:S02]  /*f740*/  LEA.HI.X.SX32 R15, R13, R4.reuse, 0x1, P6 ;  /* 0x000000040d0f7211 */ /* 0x081fe400030f0eff */
[----:B------:R-:W-:Y:S02]  /*f750*/  LEA.HI.X.SX32 R13, R12, R4, 0x1, P5 ;  /* 0x000000040c0d7211 */ /* 0x000fe400028f0eff */
[-C--:B--2---:R-:W-:Y:S02]  /*f760*/  LEA R14, P6, R17, R5.reuse, 0x1 ;  /* 0x00000005110e7211 */ /* 0x084fe400078c08ff */
[-C--:B------:R-:W-:Y:S01]  /*f770*/  LEA R12, P5, R18, R5.reuse, 0x1 ;  /* 0x00000005120c7211 */ /* 0x080fe200078a08ff */
[----:B------:R-:W-:Y:S04]  /*f780*/  STL [R1+0x250], R15 ;  /* 0x0002500f01007387 */ /* 0x000fe80000100800 */
[----:B------:R-:W-:Y:S04]  /*f790*/  STL [R1+0x28c], R14 ;  /* 0x00028c0e01007387 */ /* 0x000fe80000100800 */
[----:B------:R0:W-:Y:S04]  /*f7a0*/  STL [R1+0x258], R13 ;  /* 0x0002580d01007387 */ /* 0x0001e80000100800 */
[----:B------:R1:W-:Y:S04]  /*f7b0*/  STL [R1+0x294], R12 ;  /* 0x0002940c01007387 */ /* 0x0003e80000100800 */
[----:B------:R2:W-:Y:S01]  /*f7c0*/  STL [R1+0x260], R11 ;  /* 0x0002600b01007387 */ /* 0x0005e20000100800 */
[----:B0-----:R-:W-:-:S02]  /*f7d0*/  LEA R13, P3, R19, R5, 0x1 ;  /* 0x00000005130d7211 */ /* 0x001fc400078608ff */
[-C--:B-1----:R-:W-:Y:S02]  /*f7e0*/  LEA.HI.X.SX32 R12, R10, R4.reuse, 0x1, P2 ;  /* 0x000000040a0c7211 */ /* 0x082fe400010f0eff */
[----:B------:R-:W-:Y:S02]  /*f7f0*/  LEA.HI.X.SX32 R10, R6, R4, 0x1, P1 ;  /* 0x00000004060a7211 */ /* 0x000fe400008f0eff */
[-C--:B--2---:R-:W-:Y:S01]  /*f800*/  LEA R11, P2, R20, R5.reuse, 0x1 ;  /* 0x00000005140b7211 */ /* 0x084fe200078408ff */
[----:B------:R-:W-:Y:S01]  /*f810*/  STL [R1+0x29c], R13 ;  /* 0x00029c0d01007387 */ /* 0x000fe20000100800 */
[----:B------:R-:W-:-:S03]  /*f820*/  LEA R6, P1, R21, R5, 0x1 ;  /* 0x0000000515067211 */ /* 0x000fc600078208ff */
[----:B------:R-:W-:Y:S04]  /*f830*/  STL [R1+0x268], R12 ;  /* 0x0002680c01007387 */ /* 0x000fe80000100800 */
[----:B------:R0:W-:Y:S04]  /*f840*/  STL [R1+0x2a4], R11 ;  /* 0x0002a40b01007387 */ /* 0x0001e80000100800 */
[----:B------:R1:W-:Y:S04]  /*f850*/  STL [R1+0x270], R10 ;  /* 0x0002700a01007387 */ /* 0x0003e80000100800 */
[----:B------:R2:W-:Y:S01]  /*f860*/  STL [R1+0x2ac], R6 ;  /* 0x0002ac0601007387 */ /* 0x0005e20000100800 */
[----:B0-----:R-:W-:-:S02]  /*f870*/  LEA.HI.X.SX32 R11, R158, R4, 0x1, P0 ;  /* 0x000000049e0b7211 */ /* 0x001fc400000f0eff */
[----:B-1----:R-:W-:-:S03]  /*f880*/  LEA R10, P0, R22, R5, 0x1 ;  /* 0x00000005160a7211 */ /* 0x002fc600078008ff */
[----:B------:R0:W-:Y:S01]  /*f890*/  STL [R1+0x278], R11 ;  /* 0x0002780b01007387 */ /* 0x0001e20000100800 */
[----:B--2---:R-:W-:-:S03]  /*f8a0*/  LEA.HI.X.SX32 R6, R16, R4, 0x1, P4 ;  /* 0x0000000410067211 */ /* 0x004fc600020f0eff */
[----:B------:R1:W-:Y:S04]  /*f8b0*/  STL [R1+0x2b4], R10 ;  /* 0x0002b40a01007387 */ /* 0x0003e80000100800 */
[----:B------:R2:W-:Y:S01]  /*f8c0*/  STL [R1+0x280], R6 ;  /* 0x0002800601007387 */ /* 0x0005e20000100800 */
[----:B0-----:R-:W-:Y:S02]  /*f8d0*/  LEA R11, P4, R23, R5, 0x1 ;  /* 0x00000005170b7211 */ /* 0x001fe400078808ff */
[----:B-1----:R-:W-:-:S03]  /*f8e0*/  LEA.HI.X.SX32 R10, R17, R4, 0x1, P6 ;  /* 0x00000004110a7211 */ /* 0x002fc600030f0eff */
[----:B------:R0:W-:Y:S01]  /*f8f0*/  STL [R1+0x2bc], R11 ;  /* 0x0002bc0b01007387 */ /* 0x0001e20000100800 */
[----:B--2---:R-:W-:-:S03]  /*f900*/  LEA R6, P6, R3, R5, 0x1 ;  /* 0x0000000503067211 */ /* 0x004fc600078c08ff */
[----:B------:R1:W-:Y:S04]  /*f910*/  STL [R1+0x288], R10 ;  /* 0x0002880a01007387 */ /* 0x0003e80000100800 */
[----:B------:R2:W-:Y:S01]  /*f920*/  STL [R1+0x2c4], R6 ;  /* 0x0002c40601007387 */ /* 0x0005e20000100800 */
[----:B0-----:R-:W-:Y:S02]  /*f930*/  LEA.HI.X.SX32 R11, R18, R4, 0x1, P5 ;  /* 0x00000004120b7211 */ /* 0x001fe400028f0eff */
        /* <DEDUP_REMOVED lines=21> */
[----:B------:R1:W-:Y:S01]  /*fa90*/  STL [R1+0x2b8], R10 ;  /* 0x0002b80a01007387 */ /* 0x0003e20000100800 */
[----:B0-----:R-:W-:-:S03]  /*faa0*/  LEA.HI.X.SX32 R11, R3, R4, 0x1, P6 ;  /* 0x00000004030b7211 */ /* 0x001fc600030f0eff */
[----:B------:R-:W2:Y:S04]  /*fab0*/  LDL.LU R3, [R1+0xb70] ;  /* 0x000b700001037983 */ /* 0x000ea80000300800 */
[----:B------:R0:W-:Y:S01]  /*fac0*/  STL [R1+0x2f4], R6 ;  /* 0x0002f40601007387 */ /* 0x0001e20000100800 */
[----:B-1----:R-:W-:-:S03]  /*fad0*/  LEA.HI.X.SX32 R10, R7, R4, 0x1, P5 ;  /* 0x00000004070a7211 */ /* 0x002fc600028f0eff */
[----:B------:R1:W-:Y:S04]  /*fae0*/  STL [R1+0x2c0], R11 ;  /* 0x0002c00b01007387 */ /* 0x0003e80000100800 */
[----:B------:R-:W3:Y:S01]  /*faf0*/  LDL.LU R7, [R1+0xb6c] ;  /* 0x000b6c0001077983 */ /* 0x000ee20000300800 */
[----:B0-----:R-:W-:-:S05]  /*fb00*/  LEA R6, P6, R167, R5, 0x1 ;  /* 0x00000005a7067211 */ /* 0x001fca00078c08ff */
[----:B------:R0:W-:Y:S01]  /*fb10*/  STL [R1+0x2fc], R6 ;  /* 0x0002fc0601007387 */ /* 0x0001e20000100800 */
[----:B-1----:R-:W-:-:S03]  /*fb20*/  LEA.HI.X.SX32 R11, R0, R4, 0x1, P3 ;  /* 0x00000004000b7211 */ /* 0x002fc600018f0eff */
[----:B------:R1:W-:Y:S04]  /*fb30*/  STL [R1+0x2c8], R10 ;  /* 0x0002c80a01007387 */ /* 0x0003e80000100800 */
[----:B------:R-:W4:Y:S01]  /*fb40*/  LDL.LU R0, [R1+0xb68] ;  /* 0x000b680001007983 */ /* 0x000f220000300800 */
[-C--:B0-----:R-:W-:Y:S02]  /*fb50*/  LEA R6, P5, R168, R5.reuse, 0x1 ;  /* 0x00000005a8067211 */ /* 0x081fe400078a08ff */
[----:B-1----:R-:W-:-:S03]  /*fb60*/  LEA R10, P3, R170, R5, 0x1 ;  /* 0x00000005aa0a7211 */ /* 0x002fc600078608ff */
[----:B------:R0:W-:Y:S04]  /*fb70*/  STL [R1+0x304], R6 ;  /* 0x0003040601007387 */ /* 0x0001e80000100800 */
[----:B------:R1:W-:Y:S04]  /*fb80*/  STL [R1+0x2d0], R11 ;  /* 0x0002d00b01007387 */ /* 0x0003e80000100800 */
[----:B------:R1:W-:Y:S01]  /*fb90*/  STL [R1+0x30c], R10 ;  /* 0x00030c0a01007387 */ /* 0x0003e20000100800 */
[----:B0-----:R-:W-:Y:S02]  /*fba0*/  LEA.HI.X.SX32 R6, R160, R4, 0x1, P2 ;  /* 0x00000004a0067211 */ /* 0x001fe400010f0eff */
[----:B-1----:R-:W-:-:S03]  /*fbb0*/  LEA R11, P2, R172, R5, 0x1 ;  /* 0x00000005ac0b7211 */ /* 0x002fc600078408ff */
[----:B------:R0:W-:Y:S01]  /*fbc0*/  STL [R1+0x2d8], R6 ;  /* 0x0002d80601007387 */ /* 0x0001e20000100800 */
[----:B------:R-:W-:-:S03]  /*fbd0*/  LEA.HI.X.SX32 R10, R161, R4, 0x1, P1 ;  /* 0x00000004a10a7211 */ /* 0x000fc600008f0eff */
[----:B------:R1:W-:Y:S04]  /*fbe0*/  STL [R1+0x314], R11 ;  /* 0x0003140b01007387 */ /* 0x0003e80000100800 */
[----:B------:R1:W-:Y:S01]  /*fbf0*/  STL [R1+0x2e0], R10 ;  /* 0x0002e00a01007387 */ /* 0x0003e20000100800 */
[----:B0-----:R-:W-:Y:S02]  /*fc00*/  LEA R6, P1, R174, R5, 0x1 ;  /* 0x00000005ae067211 */ /* 0x001fe400078208ff */
[----:B-1----:R-:W-:-:S03]  /*fc10*/  LEA.HI.X.SX32 R11, R163, R4, 0x1, P0 ;  /* 0x00000004a30b7211 */ /* 0x002fc600000f0eff */
[----:B------:R0:W-:Y:S01]  /*fc20*/  STL [R1+0x31c], R6 ;  /* 0x00031c0601007387 */ /* 0x0001e20000100800 */
[----:B------:R-:W-:-:S03]  /*fc30*/  LEA R10, P0, R175, R5, 0x1 ;  /* 0x00000005af0a7211 */ /* 0x000fc600078008ff */
        /* <DEDUP_REMOVED lines=121> */
[----:B------:R-:W-:-:S03]  /*103d0*/  IMAD R233, R233, UR5, RZ ;  /* 0x00000005e9e97c24 */ /* 0x000fc6000f8e02ff */
[----:B------:R2:W-:Y:S01]  /*103e0*/  STL [R1+0x634], R10 ;  /* 0x0006340a01007387 */ /* 0x0005e20000100800 */
[----:B0-----:R-:W-:Y:S01]  /*103f0*/  LEA.HI.X.SX32 R6, R219, R4, 0x1, P5 ;  /* 0x00000004db067211 */ /* 0x001fe200028f0eff */
[----:B------:R-:W-:Y:S01]  /*10400*/  IMAD R235, R235, UR5, RZ ;  /* 0x00000005ebeb7c24 */ /* 0x000fe2000f8e02ff */
[----:B-1----:R-:W-:-:S03]  /*10410*/  LEA R11, P5, R232, R5, 0x1 ;  /* 0x00000005e80b7211 */ /* 0x002fc600078a08ff */
[----:B------:R0:W-:Y:S01]  /*10420*/  STL [R1+0x3e0], R6 ;  /* 0x0003e00601007387 */ /* 0x0001e20000100800 */
[----:B--2---:R-:W-:-:S03]  /*10430*/  LEA.HI.X.SX32 R10, R221, R4, 0x1, P3 ;  /* 0x00000004dd0a7211 */ /* 0x004fc600018f0eff */
[----:B------:R1:W-:Y:S01]  /*10440*/  STL [R1+0x63c], R11 ;  /* 0x00063c0b01007387 */ /* 0x0003e20000100800 */
[----:B------:R-:W-:-:S03]  /*10450*/  IMAD R237, R237, UR5, RZ ;  /* 0x00000005eded7c24 */ /* 0x000fc6000f8e02ff */
        /* <DEDUP_REMOVED lines=593> */
[----:B0-----:R-:W-:Y:S02]  /*12970*/  LEA.HI.X.SX32 R6, R200, R4, 0x1, P3 ;  /* 0x00000004c8067211 */ /* 0x001fe400018f0eff */
        /* <DEDUP_REMOVED lines=33> */
[----:B------:R1:W-:Y:S04]  /*12b90*/  STL [R1+0xa14], R11 ;  /* 0x000a140b01007387 */ /* 0x0003e80000100800 */
[----:B------:R2:W-:Y:S01]  /*12ba0*/  STL [R1+0x9f0], R10 ;  /* 0x0009f00a01007387 */ /* 0x0005e20000100800 */
[-C--:B0-----:R-:W-:Y:S02]  /*12bb0*/  LEA R6, P3, R154, R5.reuse, 0x1 ;  /* 0x000000059a067211 */ /* 0x081fe400078608ff */
[----:B-1----:R-:W-:Y:S02]  /*12bc0*/  LEA.HI.X.SX32 R11, R2, R4, 0x1, P2 ;  /* 0x00000004020b7211 */ /* 0x002fe400010f0eff */
[----:B------:R-:W3:Y:S01]  /*12bd0*/  LDL.LU R2, [R1+0xb64] ;  /* 0x000b640001027983 */ /* 0x000ee20000300800 */
[----:B--2---:R-:W-:-:S03]  /*12be0*/  LEA R10, P2, R156, R5, 0x1 ;  /* 0x000000059c0a7211 */ /* 0x004fc600078408ff */
[----:B------:R0:W-:Y:S04]  /*12bf0*/  STL [R1+0xa18], R6 ;  /* 0x000a180601007387 */ /* 0x0001e80000100800 */
[----:B------:R-:W-:Y:S01]  /*12c00*/  STL [R1+0x9f8], R11 ;  /* 0x0009f80b01007387 */ /* 0x000fe20000100800 */
[----:B------:R-:W1:Y:S01]  /*12c10*/  S2R R23, SR_TID.X ;  /* 0x0000000000177919 */ /* 0x000e620000002100 */
[----:B0-----:R-:W-:Y:S02]  /*12c20*/  LEA.HI.X.SX32 R6, R146, R4, 0x1, P1 ;  /* 0x0000000492067211 */ /* 0x001fe400008f0eff */
[----:B------:R-:W2:Y:S04]  /*12c30*/  LDL.LU R14, [R1+0x424] ;  /* 0x00042400010e7983 */ /* 0x000ea80000300800 */
[----:B------:R-:W-:Y:S01]  /*12c40*/  STL [R1+0xa1c], R10 ;  /* 0x000a1c0a01007387 */ /* 0x000fe20000100800 */
[----:B------:R-:W-:-:S03]  /*12c50*/  IMAD R252, R252, UR5, RZ ;  /* 0x00000005fcfc7c24 */ /* 0x000fc6000f8e02ff */
[----:B------:R-:W4:Y:S04]  /*12c60*/  LDL.LU R15, [R1+0x42c] ;  /* 0x00042c00010f7983 */ /* 0x000f280000300800 */
[----:B------:R0:W-:Y:S04]  /*12c70*/  STL [R1+0xa00], R6 ;  /* 0x000a000601007387 */ /* 0x0001e80000100800 */
[----:B------:R-:W3:Y:S04]  /*12c80*/  LDL.LU R165, [R1+0x434] ;  /* 0x0004340001a57983 */ /* 0x000ee80000300800 */
[----:B------:R-:W3:Y:S01]  /*12c90*/  LDL.LU R16, [R1+0x43c] ;  /* 0x00043c0001107983 */ /* 0x000ee20000300800 */
[----:B0-----:R-:W-:-:S03]  /*12ca0*/  LEA R6, P1, R252, R5, 0x1 ;  /* 0x00000005fc067211 */ /* 0x001fc600078208ff */
[----:B------:R-:W3:Y:S01]  /*12cb0*/  LDL.LU R17, [R1+0x408] ;  /* 0x0004080001117983 */ /* 0x000ee20000300800 */
[-C--:B------:R-:W-:Y:S02]  /*12cc0*/  LEA.HI.X.SX32 R5, R147, R4.reuse, 0x1, P0 ;  /* 0x0000000493057211 */ /* 0x080fe400000f0eff */
[-C--:B------:R-:W-:Y:S01]  /*12cd0*/  LEA.HI.X.SX32 R10, R151, R4.reuse, 0x1, P4 ;  /* 0x00000004970a7211 */ /* 0x080fe200020f0eff */
[----:B------:R-:W3:Y:S04]  /*12ce0*/  LDL.LU R163, [R1+0x40c] ;  /* 0x00040c0001a37983 */ /* 0x000ee80000300800 */
[----:B------:R-:W-:Y:S01]  /*12cf0*/  STL [R1+0x620], R6 ;  /* 0x0006200601007387 */ /* 0x000fe20000100800 */
[----:B------:R-:W-:-:S03]  /*12d00*/  LEA.HI.X.SX32 R11, R189, R4, 0x1, P6 ;  /* 0x00000004bd0b7211 */ /* 0x000fc600030f0eff */
[----:B------:R-:W3:Y:S04]  /*12d10*/  LDL.LU R18, [R1+0x410] ;  /* 0x0004100001127983 */ /* 0x000ee80000300800 */
[----:B------:R-:W-:Y:S04]  /*12d20*/  STL [R1+0x608], R5 ;  /* 0x0006080501007387 */ /* 0x000fe80000100800 */
[----:B------:R-:W3:Y:S04]  /*12d30*/  LDL.LU R19, [R1+0x414] ;  /* 0x0004140001137983 */ /* 0x000ee80000300800 */
[----:B------:R0:W-:Y:S04]  /*12d40*/  STL [R1+0x60c], R10 ;  /* 0x00060c0a01007387 */ /* 0x0001e80000100800 */
[----:B------:R-:W3:Y:S01]  /*12d50*/  LDL.LU R161, [R1+0x464] ;  /* 0x0004640001a17983 */ /* 0x000ee20000300800 */
[----:B0-----:R-:W-:-:S03]  /*12d60*/  LEA.HI.X.SX32 R10, R153, R4, 0x1, P5 ;  /* 0x00000004990a7211 */ /* 0x001fc600028f0eff */
[----:B------:R0:W-:Y:S04]  /*12d70*/  STL [R1+0x610], R11 ;  /* 0x0006100b01007387 */ /* 0x0001e80000100800 */
[----:B------:R0:W-:Y:S01]  /*12d80*/  STL [R1+0x614], R10 ;  /* 0x0006140a01007387 */ /* 0x0001e20000100800 */
[----:B-1----:R-:W-:-:S03]  /*12d90*/  SHF.R.U32.HI R158, RZ, 0x6, R23 ;  /* 0x00000006ff9e7819 */ /* 0x002fc60000011617 */
[----:B------:R-:W3:Y:S01]  /*12da0*/  LDL.LU R20, [R1+0x46c] ;  /* 0x00046c0001147983 */ /* 0x000ee20000300800 */
[-C--:B0-----:R-:W-:Y:S02]  /*12db0*/  LEA.HI.X.SX32 R11, R154, R4.reuse, 0x1, P3 ;  /* 0x000000049a0b7211 */ /* 0x081fe400018f0eff */
[----:B------:R-:W-:-:S03]  /*12dc0*/  LEA.HI.X.SX32 R10, R156, R4, 0x1, P2 ;  /* 0x000000049c0a7211 */ /* 0x000fc600010f0eff */
[----:B------:R-:W-:Y:S01]  /*12dd0*/  STL [R1+0x618], R11 ;  /* 0x0006180b01007387 */ /* 0x000fe20000100800 */
[----:B------:R-:W-:-:S03]  /*12de0*/  SHF.R.U32.HI R23, RZ, 0x6, R23 ;  /* 0x00000006ff177819 */ /* 0x000fc60000011617 */
[----:B------:R0:W-:Y:S01]  /*12df0*/  STL [R1+0x61c], R10 ;  /* 0x00061c0a01007387 */ /* 0x0001e20000100800 */
[----:B------:R-:W-:-:S03]  /*12e00*/  LEA R5, P0, R3, UR12, 0x1 ;  /* 0x0000000c03057c11 */ /* 0x000fc6000f8008ff */
[----:B------:R-:W3:Y:S01]  /*12e10*/  LDL.LU R21, [R1+0x474] ;  /* 0x0004740001157983 */ /* 0x000ee20000300800 */
[----:B------:R-:W-:-:S03]  /*12e20*/  SGXT.U32 R23, R23, 0x1 ;  /* 0x000000011717781a */ /* 0x000fc60000000000 */
[----:B------:R-:W3:Y:S01]  /*12e30*/  LDL.LU R22, [R1+0x47c] ;  /* 0x00047c0001167983 */ /* 0x000ee20000300800 */
[----:B0-----:R-:W-:Y:S02]  /*12e40*/  LEA.HI.X.SX32 R10, R252, R4, 0x1, P1 ;  /* 0x00000004fc0a7211 */ /* 0x001fe400008f0eff */
[----:B------:R-:W-:Y:S02]  /*12e50*/  LEA.HI.X.SX32 R4, R3, UR13, 0x1, P0 ;  /* 0x0000000d03047c11 */ /* 0x000fe400080f0eff */
[----:B------:R-:W3:Y:S01]  /*12e60*/  LDL.LU R3, [R1+0xb60] ;  /* 0x000b600001037983 */ /* 0x000ee20000300800 */
[----:B------:R-:W-:-:S03]  /*12e70*/  LOP3.LUT R167, R23, 0x7e, RZ, 0xfc, !PT ;  /* 0x0000007e17a77812 */ /* 0x000fc600078efcff */
[----:B------:R0:W-:Y:S04]  /*12e80*/  STL [R1+0x418], R10 ;  /* 0x0004180a01007387 */ /* 0x0001e80000100800 */
[----:B------:R-:W3:Y:S01]  /*12e90*/  LDL.LU R23, [R1+0x484] ;  /* 0x0004840001177983 */ /* 0x000ee20000300800 */
[----:B------:R-:W-:-:S05]  /*12ea0*/  IMAD R167, R167, UR9, RZ ;  /* 0x00000009a7a77c24 */ /* 0x000fca000f8e02ff */
[----:B------:R-:W-:-:S05]  /*12eb0*/  LEA R12, P3, R167, R5, 0x1 ;  /* 0x00000005a70c7211 */ /* 0x000fca00078608ff */
[----:B------:R1:W-:Y:S01]  /*12ec0*/  STL [R1+0x420], R12 ;  /* 0x0004200c01007387 */ /* 0x0003e20000100800 */
[----:B------:R-:W-:Y:S01]  /*12ed0*/  LEA.HI.X.SX32 R154, R167, R4, 0x1, P3 ;  /* 0x00000004a79a7211 */ /* 0x000fe200018f0eff */
[----:B------:R-:W-:Y:S01]  /*12ee0*/  IMAD R160, RZ, RZ, -UR9 ;  /* 0x80000009ffa07e24 */ /* 0x000fe2000f8e02ff */
[----:B------:R-:W-:-:S03]  /*12ef0*/  SGXT.U32 R158, R158, 0x1 ;  /* 0x000000019e9e781a */ /* 0x000fc60000000000 */
[----:B------:R-:W-:Y:S02]  /*12f00*/  IMAD R6, R160, 0x2, R8 ;  /* 0x00000002a0067824 */ /* 0x000fe400078e0208 */
[----:B------:R-:W-:Y:S02]  /*12f10*/  IMAD R25, R158, UR9, RZ ;  /* 0x000000099e197c24 */ /* 0x000fe4000f8e02ff */
[----:B------:R-:W-:-:S04]  /*12f20*/  IMAD R11, R160, 0x2, R6 ;  /* 0x00000002a00b7824 */ /* 0x000fc800078e0206 */
[----:B0-----:R-:W-:-:S04]  /*12f30*/  IMAD R10, R160, 0x2, R11 ;  /* 0x00000002a00a7824 */ /* 0x001fc800078e020b */
[----:B-1----:R-:W-:Y:S01]  /*12f40*/  IMAD R12, R160, 0x2, R10 ;  /* 0x00000002a00c7824 */ /* 0x002fe200078e020a */
[----:B--2---:R-:W-:-:S05]  /*12f50*/  LEA R13, P5, R14, R5, 0x1 ;  /* 0x000000050e0d7211 */ /* 0x004fca00078a08ff */
[----:B------:R3:W-:Y:S01]  /*12f60*/  STL [R1+0x428], R13 ;  /* 0x0004280d01007387 */ /* 0x0007e20000100800 */
[----:B----4-:R-:W-:-:S05]  /*12f70*/  LEA R152, P4, R15, R5, 0x1 ;  /* 0x000000050f987211 */ /* 0x010fca00078808ff */
[----:B------:R0:W-:Y:S01]  /*12f80*/  STL [R1+0x430], R152 ;  /* 0x0004309801007387 */ /* 0x0001e20000100800 */
[-C--:B---3--:R-:W-:Y:S02]  /*12f90*/  LEA R13, P0, R165, R5.reuse, 0x1 ;  /* 0x00000005a50d7211 */ /* 0x088fe400078008ff */
[----:B------:R-:W-:-:S03]  /*12fa0*/  LEA R153, P1, R16, R5, 0x1 ;  /* 0x0000000510997211 */ /* 0x000fc600078208ff */
[----:B------:R-:W-:Y:S01]  /*12fb0*/  STL [R1+0x438], R13 ;  /* 0x0004380d01007387 */ /* 0x000fe20000100800 */
[----:B0-----:R-:W-:-:S03]  /*12fc0*/  LEA R152, P2, R17, R5, 0x1 ;  /* 0x0000000511987211 */ /* 0x001fc600078408ff */
[----:B------:R0:W-:Y:S04]  /*12fd0*/  STL [R1+0x440], R153 ;  /* 0x0004409901007387 */ /* 0x0001e80000100800 */
[----:B------:R1:W-:Y:S01]  /*12fe0*/  STL [R1+0x448], R152 ;  /* 0x0004489801007387 */ /* 0x0003e20000100800 */
[----:B0-----:R-:W-:-:S03]  /*12ff0*/  LEA R153, P3, R163, R5, 0x1 ;  /* 0x00000005a3997211 */ /* 0x001fc600078608ff */
[----:B------:R0:W-:Y:S01]  /*13000*/  STL [R1+0x41c], R154 ;  /* 0x00041c9a01007387 */ /* 0x0001e20000100800 */
[----:B-1----:R-:W-:-:S03]  /*13010*/  LEA.HI.X.SX32 R152, R14, R4, 0x1, P5 ;  /* 0x000000040e987211 */ /* 0x002fc600028f0eff */
        /* <DEDUP_REMOVED lines=40> */
[----:B------:R-:W-:Y:S01]  /*132a0*/  STL [R1+0x4a0], R154 ;  /* 0x0004a09a01007387 */ /* 0x000fe20000100800 */
[----:B--2---:R-:W-:-:S03]  /*132b0*/  LEA R152, P2, R7, R5, 0x1 ;  /* 0x0000000507987211 */ /* 0x004fc600078408ff */
[----:B------:R0:W-:Y:S01]  /*132c0*/  STL [R1+0x474], R153 ;  /* 0x0004749901007387 */ /* 0x0001e20000100800 */
[----:B------:R-:W-:-:S03]  /*132d0*/  LEA.HI.X.SX32 R22, R22, R4, 0x1, P3 ;  /* 0x0000000416167211 */ /* 0x000fc600018f0eff */
[----:B------:R1:W-:Y:S01]  /*132e0*/  STL [R1+0x4a8], R152 ;  /* 0x0004a89801007387 */ /* 0x0003e20000100800 */
[----:B0-----:R-:W-:-:S03]  /*132f0*/  LEA R153, P3, R9, R5, 0x1 ;  /* 0x0000000509997211 */ /* 0x001fc600078608ff */
[----:B------:R-:W-:Y:S01]  /*13300*/  STL [R1+0x47c], R22 ;  /* 0x00047c1601007387 */ /* 0x000fe20000100800 */
[----:B-1----:R-:W-:-:S03]  /*13310*/  LEA.HI.X.SX32 R152, R23, R4, 0x1, P5 ;  /* 0x0000000417987211 */ /* 0x002fc600028f0eff */
[----:B------:R0:W-:Y:S01]  /*13320*/  STL [R1+0x4b0], R153 ;  /* 0x0004b09901007387 */ /* 0x0001e20000100800 */
[----:B------:R-:W-:-:S03]  /*13330*/  LEA R23, P5, R8, R5, 0x1 ;  /* 0x0000000508177211 */ /* 0x000fc600078a08ff */
[----:B------:R1:W-:Y:S01]  /*13340*/  STL [R1+0x484], R152 ;  /* 0x0004849801007387 */ /* 0x0003e20000100800 */
[-C--:B------:R-:W-:Y:S02]  /*13350*/  LEA.HI.X.SX32 R154, R2, R4.reuse, 0x1, P0 ;  /* 0x00000004029a7211 */ /* 0x080fe400000f0eff */
[----:B0-----:R-:W-:Y:S02]  /*13360*/  LEA.HI.X.SX32 R153, R3, R4, 0x1, P4 ;  /* 0x0000000403997211 */ /* 0x001fe400020f0eff */
[----:B------:R-:W2:Y:S01]  /*13370*/  LDL.LU R3, [R1+0xb5c] ;  /* 0x000b5c0001037983 */ /* 0x000ea20000300800 */
[----:B-1----:R-:W-:-:S03]  /*13380*/  LEA R152, P4, R6, R5, 0x1 ;  /* 0x0000000506987211 */ /* 0x002fc600078808ff */
[----:B------:R-:W-:Y:S01]  /*13390*/  STL [R1+0x4b8], R23 ;  /* 0x0004b81701007387 */ /* 0x000fe20000100800 */
[----:B------:R-:W-:-:S03]  /*133a0*/  LEA.HI.X.SX32 R7, R7, R4, 0x1, P2 ;  /* 0x0000000407077211 */ /* 0x000fc600010f0eff */
[----:B------:R0:W-:Y:S01]  /*133b0*/  STL [R1+0x48c], R153 ;  /* 0x00048c9901007387 */ /* 0x0001e20000100800 */
[----:B------:R-:W-:-:S03]  /*133c0*/  LEA.HI.X.SX32 R9, R9, R4, 0x1, P3 ;  /* 0x0000000409097211 */ /* 0x000fc600018f0eff */
[----:B------:R1:W-:Y:S01]  /*133d0*/  STL [R1+0x4c0], R152 ;  /* 0x0004c09801007387 */ /* 0x0003e20000100800 */
[----:B------:R-:W-:-:S03]  /*133e0*/  LEA.HI.X.SX32 R8, R8, R4, 0x1, P5 ;  /* 0x0000000408087211 */ /* 0x000fc600028f0eff */
[----:B------:R-:W3:Y:S01]  /*133f0*/  LDL.LU R2, [R1+0xb58] ;  /* 0x000b580001027983 */ /* 0x000ee20000300800 */
[----:B0-----:R-:W-:-:S03]  /*13400*/  LEA R153, P0, R25, R5, 0x1 ;  /* 0x0000000519997211 */ /* 0x001fc600078008ff */
[----:B------:R-:W-:Y:S01]  /*13410*/  STL [R1+0x494], R154 ;  /* 0x0004949a01007387 */ /* 0x000fe20000100800 */
[----:B-1----:R-:W-:-:S03]  /*13420*/  LEA.HI.X.SX32 R152, R0, R4, 0x1, P1 ;  /* 0x0000000400987211 */ /* 0x002fc600008f0eff */
[----:B------:R0:W5:Y:S01]  /*13430*/  LDL.LU R0, [R1+0xb54] ;  /* 0x000b540001007983 */ /* 0x0001620000300800 */
[----:B------:R-:W-:-:S03]  /*13440*/  LEA.HI.X.SX32 R6, R6, R4, 0x1, P4 ;  /* 0x0000000406067211 */ /* 0x000fc600020f0eff */
[----:B------:R-:W-:Y:S04]  /*13450*/  STL [R1+0x604], R153 ;  /* 0x0006049901007387 */ /* 0x000fe80000100800 */
[----:B------:R-:W-:Y:S04]  /*13460*/  STL [R1+0x49c], R152 ;  /* 0x00049c9801007387 */ /* 0x000fe80000100800 */
[----:B------:R-:W-:Y:S04]  /*13470*/  STL [R1+0x4a4], R7 ;  /* 0x0004a40701007387 */ /* 0x000fe80000100800 */
[----:B------:R1:W-:Y:S04]  /*13480*/  STL [R1+0x4ac], R9 ;  /* 0x0004ac0901007387 */ /* 0x0003e80000100800 */
[----:B------:R4:W-:Y:S01]  /*13490*/  STL [R1+0x4b4], R8 ;  /* 0x0004b40801007387 */ /* 0x0009e20000100800 */
[----:B-1----:R-:W-:-:S03]  /*134a0*/  LEA R9, P1, R11, R5, 0x1 ;  /* 0x000000050b097211 */ /* 0x002fc600078208ff */
[----:B------:R-:W-:Y:S01]  /*134b0*/  STL [R1+0x4bc], R6 ;  /* 0x0004bc0601007387 */ /* 0x000fe20000100800 */
[----:B----4-:R-:W-:-:S03]  /*134c0*/  LEA R8, P2, R10, R5, 0x1 ;  /* 0x000000050a087211 */ /* 0x010fc600078408ff */
[----:B------:R1:W-:Y:S01]  /*134d0*/  STL [R1+0x4c8], R9 ;  /* 0x0004c80901007387 */ /* 0x0003e20000100800 */
[C---:B------:R-:W-:Y:S01]  /*134e0*/  IMAD R13, R160.reuse, 0x2, R12 ;  /* 0x00000002a00d7824 */ /* 0x040fe200078e020c */
[-C--:B------:R-:W-:Y:S02]  /*134f0*/  LEA.HI.X.SX32 R11, R11, R4.reuse, 0x1, P1 ;  /* 0x000000040b0b7211 */ /* 0x080fe400008f0eff */
[----:B------:R4:W-:Y:S01]  /*13500*/  STL [R1+0x4d0], R8 ;  /* 0x0004d00801007387 */ /* 0x0009e20000100800 */
[----:B------:R-:W-:Y:S01]  /*13510*/  IMAD R14, R160, 0x2, R13 ;  /* 0x00000002a00e7824 */ /* 0x000fe200078e020d */
[-C--:B-1----:R-:W-:Y:S02]  /*13520*/  LEA.HI.X.SX32 R9, R25, R4.reuse, 0x1, P0 ;  /* 0x0000000419097211 */ /* 0x082fe400000f0eff */
[----:B----4-:R-:W-:-:S03]  /*13530*/  LEA.HI.X.SX32 R8, R10, R4, 0x1, P2 ;  /* 0x000000040a087211 */ /* 0x010fc600010f0eff */
[----:B------:R-:W-:Y:S04]  /*13540*/  STL [R1+0x600], R9 ;  /* 0x0006000901007387 */ /* 0x000fe80000100800 */
[----:B------:R1:W-:Y:S01]  /*13550*/  STL [R1+0x4c4], R11 ;  /* 0x0004c40b01007387 */ /* 0x0003e20000100800 */
[----:B------:R-:W-:-:S03]  /*13560*/  LEA R10, P2, R14, R5, 0x1 ;  /* 0x000000050e0a7211 */ /* 0x000fc600078408ff */
[----:B------:R4:W-:Y:S01]  /*13570*/  STL [R1+0x4cc], R8 ;  /* 0x0004cc0801007387 */ /* 0x0009e20000100800 */
[-C--:B-1----:R-:W-:Y:S02]  /*13580*/  LEA R11, P0, R12, R5.reuse, 0x1 ;  /* 0x000000050c0b7211 */ /* 0x082fe400078008ff */
[----:B----4-:R-:W-:-:S03]  /*13590*/  LEA R8, P1, R13, R5, 0x1 ;  /* 0x000000050d087211 */ /* 0x010fc600078208ff */
[----:B------:R-:W-:Y:S01]  /*135a0*/  STL [R1+0x4d8], R11 ;  /* 0x0004d80b01007387 */ /* 0x000fe20000100800 */
[----:B------:R-:W-:-:S03]  /*135b0*/  IMAD R15, R160, 0x2, R14 ;  /* 0x00000002a00f7824 */ /* 0x000fc600078e020e */
[----:B------:R1:W-:Y:S01]  /*135c0*/  STL [R1+0x4e0], R8 ;  /* 0x0004e00801007387 */ /* 0x0003e20000100800 */
[----:B------:R-:W-:-:S03]  /*135d0*/  IMAD R16, R160, 0x2, R15 ;  /* 0x00000002a0107824 */ /* 0x000fc600078e020f */
[----:B------:R4:W-:Y:S01]  /*135e0*/  STL [R1+0x4e8], R10 ;  /* 0x0004e80a01007387 */ /* 0x0009e20000100800 */
[-C--:B-1----:R-:W-:Y:S02]  /*135f0*/  LEA.HI.X.SX32 R8, R12, R4.reuse, 0x1, P0 ;  /* 0x000000040c087211 */ /* 0x082fe400000f0eff */
[-C--:B------:R-:W-:Y:S02]  /*13600*/  LEA.HI.X.SX32 R12, R13, R4.reuse, 0x1, P1 ;  /* 0x000000040d0c7211 */ /* 0x080fe400008f0eff */
[----:B----4-:R-:W-:Y:S01]  /*13610*/  LEA.HI.X.SX32 R10, R14, R4, 0x1, P2 ;  /* 0x000000040e0a7211 */ /* 0x010fe200010f0eff */
[----:B------:R-:W-:Y:S01]  /*13620*/  STL [R1+0x4d4], R8 ;  /* 0x0004d40801007387 */ /* 0x000fe20000100800 */
[C---:B------:R-:W-:Y:S01]  /*13630*/  IMAD R17, R160.reuse, 0x2, R16 ;  /* 0x00000002a0117824 */ /* 0x040fe200078e0210 */
[----:B------:R-:W-:Y:S02]  /*13640*/  LEA R13, P0, R15, R5, 0x1 ;  /* 0x000000050f0d7211 */ /* 0x000fe400078008ff */
[----:B------:R1:W-:Y:S04]  /*13650*/  STL [R1+0x4dc], R12 ;  /* 0x0004dc0c01007387 */ /* 0x0003e80000100800 */
[----:B------:R4:W-:Y:S01]  /*13660*/  STL [R1+0x4e4], R10 ;  /* 0x0004e40a01007387 */ /* 0x0009e20000100800 */
[----:B------:R-:W-:-:S03]  /*13670*/  IMAD R18, R160, 0x2, R17 ;  /* 0x00000002a0127824 */ /* 0x000fc600078e0211 */
[----:B------:R0:W-:Y:S01]  /*13680*/  STL [R1+0x4f0], R13 ;  /* 0x0004f00d01007387 */ /* 0x0001e20000100800 */
[-C--:B-1----:R-:W-:Y:S02]  /*13690*/  LEA R12, P2, R17, R5.reuse, 0x1 ;  /* 0x00000005110c7211 */ /* 0x082fe400078408ff */
[----:B----4-:R-:W-:Y:S01]  /*136a0*/  LEA R10, P1, R16, R5, 0x1 ;  /* 0x00000005100a7211 */ /* 0x010fe200078208ff */
[----:B------:R-:W-:-:S04]  /*136b0*/  IMAD R19, R160, 0x2, R18 ;  /* 0x00000002a0137824 */ /* 0x000fc800078e0212 */
[----:B------:R1:W-:Y:S01]  /*136c0*/  STL [R1+0x4f8], R10 ;  /* 0x0004f80a01007387 */ /* 0x0003e20000100800 */
[-C--:B0-----:R-:W-:Y:S01]  /*136d0*/  LEA.HI.X.SX32 R13, R16, R4.reuse, 0x1, P1 ;  /* 0x00000004100d7211 */ /* 0x081fe200008f0eff */
[----:B------:R-:W-:Y:S02]  /*136e0*/  IMAD R20, R160, 0x2, R19 ;  /* 0x00000002a0147824 */ /* 0x000fe400078e0213 */
[----:B------:R0:W-:Y:S01]  /*136f0*/  STL [R1+0x500], R12 ;  /* 0x0005000c01007387 */ /* 0x0001e20000100800 */
[-C--:B-1----:R-:W-:Y:S02]  /*13700*/  LEA.HI.X.SX32 R10, R15, R4.reuse, 0x1, P0 ;  /* 0x000000040f0a7211 */ /* 0x082fe400000f0eff */
[----:B0-----:R-:W-:-:S03]  /*13710*/  LEA.HI.X.SX32 R12, R17, R4, 0x1, P2 ;  /* 0x00000004110c7211 */ /* 0x001fc600010f0eff */
[----:B------:R-:W-:Y:S01]  /*13720*/  STL [R1+0x4ec], R10 ;  /* 0x0004ec0a01007387 */ /* 0x000fe20000100800 */
[----:B------:R-:W-:-:S03]  /*13730*/  LEA R14, P1, R19, R5, 0x1 ;  /* 0x00000005130e7211 */ /* 0x000fc600078208ff */
[----:B------:R0:W-:Y:S01]  /*13740*/  STL [R1+0x4f4], R13 ;  /* 0x0004f40d01007387 */ /* 0x0001e20000100800 */
[----:B------:R-:W-:-:S03]  /*13750*/  IMAD R21, R160, 0x2, R20 ;  /* 0x00000002a0157824 */ /* 0x000fc600078e0214 */
[----:B------:R1:W-:Y:S01]  /*13760*/  STL [R1+0x4fc], R12 ;  /* 0x0004fc0c01007387 */ /* 0x0003e20000100800 */
[-C--:B0-----:R-:W-:Y:S02]  /*13770*/  LEA R13, P0, R18, R5.reuse, 0x1 ;  /* 0x00000005120d7211 */ /* 0x081fe400078008ff */
[----:B-1----:R-:W-:-:S03]  /*13780*/  LEA R12, P2, R20, R5, 0x1 ;  /* 0x00000005140c7211 */ /* 0x002fc600078408ff */
[----:B------:R-:W-:Y:S01]  /*13790*/  STL [R1+0x508], R13 ;  /* 0x0005080d01007387 */ /* 0x000fe20000100800 */
[----:B------:R-:W-:-:S03]  /*137a0*/  LEA.HI.X.SX32 R15, R19, R4, 0x1, P1 ;  /* 0x00000004130f7211 */ /* 0x000fc600008f0eff */
[----:B------:R0:W-:Y:S01]  /*137b0*/  STL [R1+0x510], R14 ;  /* 0x0005100e01007387 */ /* 0x0001e20000100800 */
[----:B------:R-:W-:-:S03]  /*137c0*/  IMAD R22, R160, 0x2, R21 ;  /* 0x00000002a0167824 */ /* 0x000fc600078e0215 */
[----:B------:R1:W-:Y:S01]  /*137d0*/  STL [R1+0x518], R12 ;  /* 0x0005180c01007387 */ /* 0x0003e20000100800 */
[-C--:B0-----:R-:W-:Y:S02]  /*137e0*/  LEA.HI.X.SX32 R14, R18, R4.reuse, 0x1, P0 ;  /* 0x00000004120e7211 */ /* 0x081fe400000f0eff */
[----:B-1----:R-:W-:-:S03]  /*137f0*/  LEA.HI.X.SX32 R12, R20, R4, 0x1, P2 ;  /* 0x00000004140c7211 */ /* 0x002fc600010f0eff */
[----:B------:R-:W-:Y:S01]  /*13800*/  STL [R1+0x504], R14 ;  /* 0x0005040e01007387 */ /* 0x000fe20000100800 */
[----:B------:R-:W-:-:S03]  /*13810*/  IMAD R23, R160, 0x2, R22 ;  /* 0x00000002a0177824 */ /* 0x000fc600078e0216 */
[----:B------:R0:W-:Y:S01]  /*13820*/  STL [R1+0x50c], R15 ;  /* 0x00050c0f01007387 */ /* 0x0001e20000100800 */
[----:B------:R-:W-:-:S03]  /*13830*/  IMAD R24, R160, 0x2, R23 ;  /* 0x00000002a0187824 */ /* 0x000fc600078e0217 */
[----:B------:R1:W-:Y:S01]  /*13840*/  STL [R1+0x514], R12 ;  /* 0x0005140c01007387 */ /* 0x0003e20000100800 */
[-C--:B------:R-:W-:Y:S02]  /*13850*/  LEA R16, P2, R23, R5.reuse, 0x1 ;  /* 0x0000000517107211 */ /* 0x080fe400078408ff */
[-C--:B0-----:R-:W-:Y:S02]  /*13860*/  LEA R15, P0, R21, R5.reuse, 0x1 ;  /* 0x00000005150f7211 */ /* 0x081fe400078008ff */
[----:B-1----:R-:W-:-:S03]  /*13870*/  LEA R12, P1, R22, R5, 0x1 ;  /* 0x00000005160c7211 */ /* 0x002fc600078208ff */
[----:B------:R-:W-:Y:S01]  /*13880*/  STL [R1+0x520], R15 ;  /* 0x0005200f01007387 */ /* 0x000fe20000100800 */
[----:B------:R-:W-:-:S03]  /*13890*/  IMAD R7, R160, 0x2, R24 ;  /* 0x00000002a0077824 */ /* 0x000fc600078e0218 */
[----:B------:R0:W-:Y:S01]  /*138a0*/  STL [R1+0x528], R12 ;  /* 0x0005280c01007387 */ /* 0x0001e20000100800 */
[-C--:B------:R-:W-:Y:S01]  /*138b0*/  LEA.HI.X.SX32 R17, R22, R4.reuse, 0x1, P1 ;  /* 0x0000000416117211 */ /* 0x080fe200008f0eff */
[----:B------:R-:W-:Y:S02]  /*138c0*/  IMAD R6, R160, 0x2, R7 ;  /* 0x00000002a0067824 */ /* 0x000fe400078e0207 */
[----:B------:R1:W-:Y:S01]  /*138d0*/  STL [R1+0x530], R16 ;  /* 0x0005301001007387 */ /* 0x0003e20000100800 */
[-C--:B0-----:R-:W-:Y:S02]  /*138e0*/  LEA.HI.X.SX32 R12, R21, R4.reuse, 0x1, P0 ;  /* 0x00000004150c7211 */ /* 0x081fe400000f0eff */
[----:B-1----:R-:W-:-:S03]  /*138f0*/  LEA.HI.X.SX32 R16, R23, R4, 0x1, P2 ;  /* 0x0000000417107211 */ /* 0x002fc600010f0eff */
        /* <DEDUP_REMOVED lines=8> */
[----:B------:R-:W-:-:S03]  /*13980*/  IMAD R11, R160, 0x2, R9 ;  /* 0x00000002a00b7824 */ /* 0x000fc600078e0209 */
[----:B------:R0:W-:Y:S04]  /*13990*/  STL [R1+0x540], R18 ;  /* 0x0005401201007387 */ /* 0x0001e80000100800 */
[----:B------:R1:W-:Y:S01]  /*139a0*/  STL [R1+0x548], R16 ;  /* 0x0005481001007387 */ /* 0x0003e20000100800 */
[----:B------:R-:W-:Y:S01]  /*139b0*/  IMAD R8, R160, 0x2, R11 ;  /* 0x00000002a0087824 */ /* 0x000fe200078e020b */
[-C--:B0-----:R-:W-:Y:S02]  /*139c0*/  LEA.HI.X.SX32 R18, R24, R4.reuse, 0x1, P0 ;  /* 0x0000000418127211 */ /* 0x081fe400000f0eff */
[----:B-1----:R-:W-:-:S03]  /*139d0*/  LEA.HI.X.SX32 R16, R7, R4, 0x1, P1 ;  /* 0x0000000407107211 */ /* 0x002fc600008f0eff */
[----:B------:R0:W-:Y:S01]  /*139e0*/  STL [R1+0x534], R18 ;  /* 0x0005341201007387 */ /* 0x0001e20000100800 */
[----:B------:R-:W-:-:S03]  /*139f0*/  LEA.HI.X.SX32 R7, R6, R4, 0x1, P2 ;  /* 0x0000000406077211 */ /* 0x000fc600010f0eff */
[----:B------:R1:W-:Y:S01]  /*13a00*/  STL [R1+0x53c], R16 ;  /* 0x00053c1001007387 */ /* 0x0003e20000100800 */
[----:B------:R-:W-:-:S03]  /*13a10*/  IMAD R25, R160, 0x2, R8 ;  /* 0x00000002a0197824 */ /* 0x000fc600078e0208 */
[----:B------:R4:W-:Y:S01]  /*13a20*/  STL [R1+0x544], R7 ;  /* 0x0005440701007387 */ /* 0x0009e20000100800 */
[-C--:B0-----:R-:W-:Y:S02]  /*13a30*/  LEA R18, P1, R11, R5.reuse, 0x1 ;  /* 0x000000050b127211 */ /* 0x081fe400078208ff */
[-C--:B-1----:R-:W-:Y:S02]  /*13a40*/  LEA R16, P0, R9, R5.reuse, 0x1 ;  /* 0x0000000509107211 */ /* 0x082fe400078008ff */
[----:B----4-:R-:W-:-:S03]  /*13a50*/  LEA R7, P2, R8, R5, 0x1 ;  /* 0x0000000508077211 */ /* 0x010fc600078408ff */
[----:B------:R-:W-:Y:S01]  /*13a60*/  STL [R1+0x550], R16 ;  /* 0x0005501001007387 */ /* 0x000fe20000100800 */
[----:B------:R-:W-:-:S03]  /*13a70*/  IMAD R10, R160, 0x2, R25 ;  /* 0x00000002a00a7824 */ /* 0x000fc600078e0219 */
[----:B------:R0:W-:Y:S04]  /*13a80*/  STL [R1+0x558], R18 ;  /* 0x0005581201007387 */ /* 0x0001e80000100800 */
[----:B------:R1:W-:Y:S01]  /*13a90*/  STL [R1+0x560], R7 ;  /* 0x0005600701007387 */ /* 0x0003e20000100800 */
[----:B------:R-:W-:Y:S01]  /*13aa0*/  IMAD R13, R160, 0x2, R10 ;  /* 0x00000002a00d7824 */ /* 0x000fe200078e020a */
[-C--:B0-----:R-:W-:Y:S02]  /*13ab0*/  LEA.HI.X.SX32 R18, R9, R4.reuse, 0x1, P0 ;  /* 0x0000000409127211 */ /* 0x081fe400000f0eff */
[-C--:B------:R-:W-:Y:S02]  /*13ac0*/  LEA.HI.X.SX32 R9, R11, R4.reuse, 0x1, P1 ;  /* 0x000000040b097211 */ /* 0x080fe400008f0eff */
[----:B-1----:R-:W-:Y:S01]  /*13ad0*/  LEA.HI.X.SX32 R7, R8, R4, 0x1, P2 ;  /* 0x0000000408077211 */ /* 0x002fe200010f0eff */
[----:B------:R-:W-:Y:S01]  /*13ae0*/  STL [R1+0x54c], R18 ;  /* 0x00054c1201007387 */ /* 0x000fe20000100800 */
[----:B------:R-:W-:-:S03]  /*13af0*/  LEA R11, P0, R25, R5, 0x1 ;  /* 0x00000005190b7211 */ /* 0x000fc600078008ff */
[----:B------:R0:W-:Y:S01]  /*13b00*/  STL [R1+0x554], R9 ;  /* 0x0005540901007387 */ /* 0x0001e20000100800 */
[----:B------:R-:W-:-:S03]  /*13b10*/  IMAD R14, R160, 0x2, R13 ;  /* 0x00000002a00e7824 */ /* 0x000fc600078e020d */
[----:B------:R1:W-:Y:S01]  /*13b20*/  STL [R1+0x55c], R7 ;  /* 0x00055c0701007387 */ /* 0x0003e20000100800 */
[----:B------:R-:W-:-:S03]  /*13b30*/  IMAD R15, R160, 0x2, R14 ;  /* 0x00000002a00f7824 */ /* 0x000fc600078e020e */
[----:B------:R-:W-:Y:S01]  /*13b40*/  STL [R1+0x568], R11 ;  /* 0x0005680b01007387 */ /* 0x000fe20000100800 */
[-C--:B0-----:R-:W-:Y:S02]  /*13b50*/  LEA R9, P2, R13, R5.reuse, 0x1 ;  /* 0x000000050d097211 */ /* 0x081fe400078408ff */
[----:B-1----:R-:W-:-:S05]  /*13b60*/  LEA R7, P1, R10, R5, 0x1 ;  /* 0x000000050a077211 */ /* 0x002fca00078208ff */
[----:B------:R0:W-:Y:S01]  /*13b70*/  STL [R1+0x570], R7 ;  /* 0x0005700701007387 */ /* 0x0001e20000100800 */
[----:B------:R-:W-:-:S03]  /*13b80*/  LEA.HI.X.SX32 R10, R10, R4, 0x1, P1 ;  /* 0x000000040a0a7211 */ /* 0x000fc600008f0eff */
[----:B------:R1:W-:Y:S01]  /*13b90*/  STL [R1+0x578], R9 ;  /* 0x0005780901007387 */ /* 0x0003e20000100800 */
[----:B------:R-:W-:Y:S01]  /*13ba0*/  IMAD R12, R160, 0x2, R15 ;  /* 0x00000002a00c7824 */ /* 0x000fe200078e020f */
[-C--:B0-----:R-:W-:Y:S02]  /*13bb0*/  LEA.HI.X.SX32 R7, R25, R4.reuse, 0x1, P0 ;  /* 0x0000000419077211 */ /* 0x081fe400000f0eff */
[----:B-1----:R-:W-:-:S03]  /*13bc0*/  LEA.HI.X.SX32 R9, R13, R4, 0x1, P2 ;  /* 0x000000040d097211 */ /* 0x002fc600010f0eff */
[----:B------:R-:W-:Y:S01]  /*13bd0*/  STL [R1+0x564], R7 ;  /* 0x0005640701007387 */ /* 0x000fe20000100800 */
[----:B------:R-:W-:-:S03]  /*13be0*/  LEA R13, P0, R14, R5, 0x1 ;  /* 0x000000050e0d7211 */ /* 0x000fc600078008ff */
[----:B------:R0:W-:Y:S01]  /*13bf0*/  STL [R1+0x56c], R10 ;  /* 0x00056c0a01007387 */ /* 0x0001e20000100800 */
[----:B------:R-:W-:-:S03]  /*13c00*/  IMAD R17, R160, 0x2, R12 ;  /* 0x00000002a0117824 */ /* 0x000fc600078e020c */
[----:B------:R1:W-:Y:S01]  /*13c10*/  STL [R1+0x574], R9 ;  /* 0x0005740901007387 */ /* 0x0003e20000100800 */
[----:B------:R-:W-:Y:S01]  /*13c20*/  IMAD R6, R160, 0x2, R17 ;  /* 0x00000002a0067824 */ /* 0x000fe200078e0211 */
[CC--:B0-----:R-:W-:Y:S02]  /*13c30*/  LEA R10, P2, R12.reuse, R5.reuse, 0x1 ;  /* 0x000000050c0a7211 */ /* 0x0c1fe400078408ff */
[----:B-1----:R-:W-:Y:S01]  /*13c40*/  LEA R9, P1, R15, R5, 0x1 ;  /* 0x000000050f097211 */ /* 0x002fe200078208ff */
[----:B------:R-:W-:Y:S01]  /*13c50*/  STL [R1+0x580], R13 ;  /* 0x0005800d01007387 */ /* 0x000fe20000100800 */
[----:B------:R-:W-:-:S03]  /*13c60*/  LEA.HI.X.SX32 R12, R12, R4, 0x1, P2 ;  /* 0x000000040c0c7211 */ /* 0x000fc600010f0eff */
[----:B------:R0:W-:Y:S04]  /*13c70*/  STL [R1+0x588], R9 ;  /* 0x0005880901007387 */ /* 0x0001e80000100800 */
[----:B------:R1:W-:Y:S01]  /*13c80*/  STL [R1+0x590], R10 ;  /* 0x0005900a01007387 */ /* 0x0003e20000100800 */
[----:B------:R-:W-:Y:S01]  /*13c90*/  IMAD R16, R160, 0x2, R6 ;  /* 0x00000002a0107824 */ /* 0x000fe200078e0206 */
[-C--:B0-----:R-:W-:Y:S02]  /*13ca0*/  LEA.HI.X.SX32 R9, R14, R4.reuse, 0x1, P0 ;  /* 0x000000040e097211 */ /* 0x081fe400000f0eff */
[----:B-1----:R-:W-:-:S03]  /*13cb0*/  LEA.HI.X.SX32 R10, R15, R4, 0x1, P1 ;  /* 0x000000040f0a7211 */ /* 0x002fc600008f0eff */
[----:B------:R-:W-:Y:S01]  /*13cc0*/  STL [R1+0x57c], R9 ;  /* 0x00057c0901007387 */ /* 0x000fe20000100800 */
[----:B------:R-:W-:-:S03]  /*13cd0*/  LEA R14, P2, R16, R5, 0x1 ;  /* 0x00000005100e7211 */ /* 0x000fc600078408ff */
[----:B------:R0:W-:Y:S04]  /*13ce0*/  STL [R1+0x584], R10 ;  /* 0x0005840a01007387 */ /* 0x0001e80000100800 */
[----:B------:R1:W-:Y:S01]  /*13cf0*/  STL [R1+0x58c], R12 ;  /* 0x00058c0c01007387 */ /* 0x0003e20000100800 */
[----:B------:R-:W-:Y:S01]  /*13d00*/  IMAD R8, R160, 0x2, R16 ;  /* 0x00000002a0087824 */ /* 0x000fe200078e0210 */
[-C--:B0-----:R-:W-:Y:S02]  /*13d10*/  LEA R10, P0, R17, R5.reuse, 0x1 ;  /* 0x00000005110a7211 */ /* 0x081fe400078008ff */
[----:B-1----:R-:W-:-:S03]  /*13d20*/  LEA R12, P1, R6, R5, 0x1 ;  /* 0x00000005060c7211 */ /* 0x002fc600078208ff */
[----:B------:R-:W-:Y:S01]  /*13d30*/  STL [R1+0x598], R10 ;  /* 0x0005980a01007387 */ /* 0x000fe20000100800 */
[----:B------:R-:W-:-:S03]  /*13d40*/  IMAD R11, R160, 0x2, R8 ;  /* 0x00000002a00b7824 */ /* 0x000fc600078e0208 */
[----:B------:R0:W-:Y:S04]  /*13d50*/  STL [R1+0x5a0], R12 ;  /* 0x0005a00c01007387 */ /* 0x0001e80000100800 */
[----:B------:R1:W-:Y:S01]  /*13d60*/  STL [R1+0x5a8], R14 ;  /* 0x0005a80e01007387 */ /* 0x0003e20000100800 */
[-C--:B0-----:R-:W-:Y:S02]  /*13d70*/  LEA.HI.X.SX32 R12, R17, R4.reuse, 0x1, P0 ;  /* 0x00000004110c7211 */ /* 0x081fe400000f0eff */
[-C--:B-1----:R-:W-:Y:S02]  /*13d80*/  LEA.HI.X.SX32 R14, R6, R4.reuse, 0x1, P1 ;  /* 0x00000004060e7211 */ /* 0x082fe400008f0eff */
[----:B------:R-:W-:Y:S01]  /*13d90*/  LEA.HI.X.SX32 R6, R16, R4, 0x1, P2 ;  /* 0x0000000410067211 */ /* 0x000fe200010f0eff */
        /* <DEDUP_REMOVED lines=13> */
[----:B------:R-:W-:Y:S01]  /*13e70*/  STL [R1+0x5c0], R15 ;  /* 0x0005c00f01007387 */ /* 0x000fe20000100800 */
[-C--:B0-----:R-:W-:Y:S02]  /*13e80*/  LEA.HI.X.SX32 R6, R8, R4.reuse, 0x1, P0 ;  /* 0x0000000408067211 */ /* 0x081fe400000f0eff */
[----:B------:R-:W-:-:S03]  /*13e90*/  LEA.HI.X.SX32 R8, R11, R4, 0x1, P1 ;  /* 0x000000040b087211 */ /* 0x000fc600008f0eff */
[----:B------:R-:W-:Y:S01]  /*13ea0*/  STL [R1+0x5ac], R6 ;  /* 0x0005ac0601007387 */ /* 0x000fe20000100800 */
[-C--:B------:R-:W-:Y:S01]  /*13eb0*/  LEA R11, P0, R13, R5.reuse, 0x1 ;  /* 0x000000050d0b7211 */ /* 0x080fe200078008ff */
[C---:B------:R-:W-:Y:S02]  /*13ec0*/  IMAD R12, R160.reuse, 0x2, R10 ;  /* 0x00000002a00c7824 */ /* 0x040fe400078e020a */
[----:B------:R0:W-:Y:S04]  /*13ed0*/  STL [R1+0x5b4], R8 ;  /* 0x0005b40801007387 */ /* 0x0001e80000100800 */
[----:B------:R1:W-:Y:S01]  /*13ee0*/  STL [R1+0x5bc], R7 ;  /* 0x0005bc0701007387 */ /* 0x0003e20000100800 */
[----:B------:R-:W-:Y:S01]  /*13ef0*/  IMAD R14, R160, 0x2, R12 ;  /* 0x00000002a00e7824 */ /* 0x000fe200078e020c */
[----:B0-----:R-:W-:-:S02]  /*13f00*/  LEA R8, P2, R10, R5, 0x1 ;  /* 0x000000050a087211 */ /* 0x001fc400078408ff */
[----:B-1----:R-:W-:Y:S01]  /*13f10*/  LEA R7, P1, R9, R5, 0x1 ;  /* 0x0000000509077211 */ /* 0x002fe200078208ff */
[----:B------:R-:W-:Y:S01]  /*13f20*/  STL [R1+0x5c8], R11 ;  /* 0x0005c80b01007387 */ /* 0x000fe20000100800 */
[----:B------:R-:W-:-:S03]  /*13f30*/  IMAD R6, R160, 0x2, R14 ;  /* 0x00000002a0067824 */ /* 0x000fc600078e020e */
[----:B------:R0:W-:Y:S04]  /*13f40*/  STL [R1+0x5d0], R7 ;  /* 0x0005d00701007387 */ /* 0x0001e80000100800 */
[----:B------:R1:W-:Y:S01]  /*13f50*/  STL [R1+0x5d8], R8 ;  /* 0x0005d80801007387 */ /* 0x0003e20000100800 */
[-C--:B0-----:R-:W-:Y:S02]  /*13f60*/  LEA.HI.X.SX32 R7, R13, R4.reuse, 0x1, P0 ;  /* 0x000000040d077211 */ /* 0x081fe400000f0eff */
[-C--:B-1----:R-:W-:Y:S02]  /*13f70*/  LEA.HI.X.SX32 R8, R9, R4.reuse, 0x1, P1 ;  /* 0x0000000409087211 */ /* 0x082fe400008f0eff */
[----:B------:R-:W-:Y:S01]  /*13f80*/  LEA.HI.X.SX32 R9, R10, R4, 0x1, P2 ;  /* 0x000000040a097211 */ /* 0x000fe200010f0eff */
[----:B------:R0:W-:Y:S01]  /*13f90*/  STL [R1+0x5c4], R7 ;  /* 0x0005c40701007387 */ /* 0x0001e20000100800 */
[----:B------:R-:W-:Y:S01]  /*13fa0*/  IMAD R11, R160, 0x2, R6 ;  /* 0x00000002a00b7824 */ /* 0x000fe200078e0206 */
[----:B------:R-:W-:-:S02]  /*13fb0*/  LEA R10, P1, R14, R5, 0x1 ;  /* 0x000000050e0a7211 */ /* 0x000fc400078208ff */
[----:B------:R1:W-:Y:S04]  /*13fc0*/  STL [R1+0x5cc], R8 ;  /* 0x0005cc0801007387 */ /* 0x0003e80000100800 */
[----:B------:R4:W-:Y:S01]  /*13fd0*/  STL [R1+0x5d4], R9 ;  /* 0x0005d40901007387 */ /* 0x0009e20000100800 */
[----:B0-----:R-:W-:Y:S01]  /*13fe0*/  IMAD R7, R160, 0x2, R11 ;  /* 0x00000002a0077824 */ /* 0x001fe200078e020b */
[-C--:B-1----:R-:W-:Y:S02]  /*13ff0*/  LEA R8, P0, R12, R5.reuse, 0x1 ;  /* 0x000000050c087211 */ /* 0x082fe400078008ff */
[----:B----4-:R-:W-:-:S03]  /*14000*/  LEA R9, P2, R6, R5, 0x1 ;  /* 0x0000000506097211 */ /* 0x010fc600078408ff */
[----:B------:R0:W-:Y:S01]  /*14010*/  STL [R1+0x5e0], R8 ;  /* 0x0005e00801007387 */ /* 0x0001e20000100800 */
[----:B------:R-:W-:-:S03]  /*14020*/  LEA.HI.X.SX32 R12, R12, R4, 0x1, P0 ;  /* 0x000000040c0c7211 */ /* 0x000fc600000f0eff */
[----:B------:R1:W-:Y:S04]  /*14030*/  STL [R1+0x5e8], R10 ;  /* 0x0005e80a01007387 */ /* 0x0003e80000100800 */
[----:B------:R4:W-:Y:S01]  /*14040*/  STL [R1+0x5f0], R9 ;  /* 0x0005f00901007387 */ /* 0x0009e20000100800 */
[----:B0-----:R-:W-:Y:S01]  /*14050*/  IMAD R8, R160, 0x2, R7 ;  /* 0x00000002a0087824 */ /* 0x001fe200078e0207 */
[-C--:B-1----:R-:W-:Y:S02]  /*14060*/  LEA.HI.X.SX32 R10, R14, R4.reuse, 0x1, P1 ;  /* 0x000000040e0a7211 */ /* 0x082fe400008f0eff */
[----:B------:R0:W-:Y:S01]  /*14070*/  STL [R1+0x5dc], R12 ;  /* 0x0005dc0c01007387 */ /* 0x0001e20000100800 */
[----:B----4-:R-:W-:Y:S01]  /*14080*/  LEA.HI.X.SX32 R9, R6, R4, 0x1, P2 ;  /* 0x0000000406097211 */ /* 0x010fe200010f0eff */
[----:B------:R-:W-:-:S02]  /*14090*/  IMAD R6, R160, 0x2, R8 ;  /* 0x00000002a0067824 */ /* 0x000fc400078e0208 */
[----:B------:R1:W-:Y:S04]  /*140a0*/  STL [R1+0x5e4], R10 ;  /* 0x0005e40a01007387 */ /* 0x0003e80000100800 */
[----:B------:R4:W-:Y:S01]  /*140b0*/  STL [R1+0x5ec], R9 ;  /* 0x0005ec0901007387 */ /* 0x0009e20000100800 */
[-C--:B0-----:R-:W-:Y:S02]  /*140c0*/  LEA R12, P0, R11, R5.reuse, 0x1 ;  /* 0x000000050b0c7211 */ /* 0x081fe400078008ff */
[-C--:B-1----:R-:W-:Y:S02]  /*140d0*/  LEA R10, P2, R8, R5.reuse, 0x1 ;  /* 0x00000005080a7211 */ /* 0x082fe400078408ff */
[CC--:B----4-:R-:W-:Y:S02]  /*140e0*/  LEA R9, P1, R7.reuse, R5.reuse, 0x1 ;  /* 0x0000000507097211 */ /* 0x0d0fe400078208ff */
[----:B------:R-:W-:Y:S01]  /*140f0*/  LEA R5, P3, R6, R5, 0x1 ;  /* 0x0000000506057211 */ /* 0x000fe200078608ff */
[----:B------:R-:W-:Y:S01]  /*14100*/  STL [R1+0x5f4], R12 ;  /* 0x0005f40c01007387 */ /* 0x000fe20000100800 */
[----:B------:R-:W-:-:S03]  /*14110*/  LEA.HI.X.SX32 R7, R7, R4, 0x1, P1 ;  /* 0x0000000407077211 */ /* 0x000fc600008f0eff */
[----:B------:R0:W-:Y:S04]  /*14120*/  STL [R1+0x5f8], R9 ;  /* 0x0005f80901007387 */ /* 0x0001e80000100800 */
[----:B------:R-:W-:Y:S04]  /*14130*/  STL [R1+0x5fc], R10 ;  /* 0x0005fc0a01007387 */ /* 0x000fe80000100800 */
[----:B------:R1:W-:Y:S01]  /*14140*/  STL [R1+0x414], R5 ;  /* 0x0004140501007387 */ /* 0x0003e20000100800 */
[----:B0-----:R-:W-:-:S05]  /*14150*/  LEA.HI.X.SX32 R9, R11, R4, 0x1, P0 ;  /* 0x000000040b097211 */ /* 0x001fca00000f0eff */
[----:B------:R-:W-:Y:S01]  /*14160*/  STL [R1+0x404], R9 ;  /* 0x0004040901007387 */ /* 0x000fe20000100800 */
[-C--:B-1----:R-:W-:Y:S02]  /*14170*/  LEA.HI.X.SX32 R5, R8, R4.reuse, 0x1, P2 ;  /* 0x0000000408057211 */ /* 0x082fe400010f0eff */
[----:B------:R-:W-:Y:S01]  /*14180*/  LEA.HI.X.SX32 R4, R6, R4, 0x1, P3 ;  /* 0x0000000406047211 */ /* 0x000fe200018f0eff */
[----:B------:R-:W-:Y:S01]  /*14190*/  STL [R1+0x40c], R7 ;  /* 0x00040c0701007387 */ /* 0x000fe20000100800 */
[----:B------:R-:W-:-:S03]  /*141a0*/  LOP3.LUT R6, R158, 0x6, RZ, 0xfc, !PT ;  /* 0x000000069e067812 */ /* 0x000fc600078efcff */
[----:B------:R0:W-:Y:S01]  /*141b0*/  STL [R1+0x410], R5 ;  /* 0x0004100501007387 */ /* 0x0001e20000100800 */
[----:B------:R-:W-:-:S03]  /*141c0*/  UIADD3 UR8, UR7, 0x10000, URZ ;  /* 0x0001000007087890 */ /* 0x000fc6000fffe03f */
[----:B------:R1:W-:Y:S01]  /*141d0*/  STL [R1+0x408], R4 ;  /* 0x0004080401007387 */ /* 0x0003e20000100800 */
[C---:B------:R-:W-:Y:S01]  /*141e0*/  LOP3.LUT R6, R158.reuse, 0xc, RZ, 0xfc, !PT ;  /* 0x0000000c9e067812 */ /* 0x040fe200078efcff */
[----:B------:R-:W-:Y:S01]  /*141f0*/  USHF.R.U32.HI UR14, URZ, 0x4, UR7 ;  /* 0x000000043f0e7899 */ /* 0x000fe20008011607 */
[C---:B------:R-:W-:Y:S02]  /*14200*/  LOP3.LUT R6, R158.reuse, 0x12, RZ, 0xfc, !PT ;  /* 0x000000129e067812 */ /* 0x040fe400078efcff */
[C---:B0-----:R-:W-:Y:S02]  /*14210*/  LOP3.LUT R5, R158.reuse, 0x2, RZ, 0xfc, !PT ;  /* 0x000000029e057812 */ /* 0x041fe400078efcff */
[C---:B------:R-:W-:Y:S02]  /*14220*/  LOP3.LUT R5, R158.reuse, 0x8, RZ, 0xfc, !PT ;  /* 0x000000089e057812 */ /* 0x040fe400078efcff */
[C---:B-1----:R-:W-:Y:S02]  /*14230*/  LOP3.LUT R4, R158.reuse, 0x4, RZ, 0xfc, !PT ;  /* 0x000000049e047812 */ /* 0x042fe400078efcff */
[----:B------:R-:W-:-:S02]  /*14240*/  LOP3.LUT R4, R158, 0xa, RZ, 0xfc, !PT ;  /* 0x0000000a9e047812 */ /* 0x000fc400078efcff */
[C---:B------:R-:W-:Y:S02]  /*14250*/  LOP3.LUT R5, R158.reuse, 0xe, RZ, 0xfc, !PT ;  /* 0x0000000e9e057812 */ /* 0x040fe400078efcff */
[C---:B------:R-:W-:Y:S02]  /*14260*/  LOP3.LUT R4, R158.reuse, 0x10, RZ, 0xfc, !PT ;  /* 0x000000109e047812 */ /* 0x040fe400078efcff */
[C---:B------:R-:W-:Y:S02]  /*14270*/  LOP3.LUT R5, R158.reuse, 0x14, RZ, 0xfc, !PT ;  /* 0x000000149e057812 */ /* 0x040fe400078efcff */
[C---:B------:R-:W-:Y:S02]  /*14280*/  LOP3.LUT R4, R158.reuse, 0x16, RZ, 0xfc, !PT ;  /* 0x000000169e047812 */ /* 0x040fe400078efcff */
[C---:B------:R-:W-:Y:S02]  /*14290*/  LOP3.LUT R6, R158.reuse, 0x18, RZ, 0xfc, !PT ;  /* 0x000000189e067812 */ /* 0x040fe400078efcff */
[----:B------:R-:W-:-:S02]  /*142a0*/  LOP3.LUT R5, R158, 0x1a, RZ, 0xfc, !PT ;  /* 0x0000001a9e057812 */ /* 0x000fc400078efcff */
[C---:B------:R-:W-:Y:S01]  /*142b0*/  LOP3.LUT R4, R158.reuse, 0x1c, RZ, 0xfc, !PT ;  /* 0x0000001c9e047812 */ /* 0x040fe200078efcff */
[----:B------:R-:W-:Y:S01]  /*142c0*/  USHF.R.U32.HI UR8, URZ, 0x4, UR8 ;  /* 0x000000043f087899 */ /* 0x000fe20008011608 */
[C---:B------:R-:W-:Y:S01]  /*142d0*/  LOP3.LUT R6, R158.reuse, 0x1e, RZ, 0xfc, !PT ;  /* 0x0000001e9e067812 */ /* 0x040fe200078efcff */
[----:B------:R-:W-:Y:S01]  /*142e0*/  USGXT.U32 UR14, UR14, 0xe ;  /* 0x0000000e0e0e789a */ /* 0x000fe20008000000 */
[C---:B------:R-:W-:Y:S02]  /*142f0*/  LOP3.LUT R5, R158.reuse, 0x20, RZ, 0xfc, !PT ;  /* 0x000000209e057812 */ /* 0x040fe400078efcff */
[C---:B------:R-:W-:Y:S02]  /*14300*/  LOP3.LUT R4, R158.reuse, 0x22, RZ, 0xfc, !PT ;  /* 0x000000229e047812 */ /* 0x040fe400078efcff */
[C---:B------:R-:W-:Y:S02]  /*14310*/  LOP3.LUT R6, R158.reuse, 0x24, RZ, 0xfc, !PT ;  /* 0x000000249e067812 */ /* 0x040fe400078efcff */
        /* <DEDUP_REMOVED lines=8> */
[----:B------:R-:W-:Y:S01]  /*143a0*/  USHF.L.U32 UR9, UR9, 0x7, URZ ;  /* 0x0000000709097899 */ /* 0x000fe2000800063f */
[C---:B------:R-:W-:Y:S01]  /*143b0*/  LOP3.LUT R6, R158.reuse, 0x36, RZ, 0xfc, !PT ;  /* 0x000000369e067812 */ /* 0x040fe200078efcff */
[----:B------:R-:W-:Y:S01]  /*143c0*/  USHF.L.U32 UR10, UR10, 0x7, URZ ;  /* 0x000000070a0a7899 */ /* 0x000fe2000800063f */
[C---:B------:R-:W-:Y:S01]  /*143d0*/  LOP3.LUT R5, R158.reuse, 0x38, RZ, 0xfc, !PT ;  /* 0x000000389e057812 */ /* 0x040fe200078efcff */
[----:B------:R-:W-:Y:S01]  /*143e0*/  USGXT.U32 UR12, UR8, 0xe ;  /* 0x0000000e080c789a */ /* 0x000fe20008000000 */
[C---:B------:R-:W-:Y:S01]  /*143f0*/  LOP3.LUT R4, R158.reuse, 0x3a, RZ, 0xfc, !PT ;  /* 0x0000003a9e047812 */ /* 0x040fe200078efcff */
[----:B------:R-:W-:Y:S01]  /*14400*/  UIADD3 UR15, UP1, UR14, 0x2, URZ ;  /* 0x000000020e0f7890 */ /* 0x000fe2000ff3e03f */
[C---:B------:R-:W-:Y:S02]  /*14410*/  LOP3.LUT R6, R158.reuse, 0x3c, RZ, 0xfc, !PT ;  /* 0x0000003c9e067812 */ /* 0x040fe400078efcff */
[----:B------:R-:W-:-:S02]  /*14420*/  LOP3.LUT R5, R158, 0x3e, RZ, 0xfc, !PT ;  /* 0x0000003e9e057812 */ /* 0x000fc400078efcff */
[C---:B------:R-:W-:Y:S01]  /*14430*/  LOP3.LUT R4, R158.reuse, 0x40, RZ, 0xfc, !PT ;  /* 0x000000409e047812 */ /* 0x040fe200078efcff */
[----:B------:R-:W-:Y:S01]  /*14440*/  UMOV UR6, URZ ;  /* 0x0000003f00067c82 */ /* 0x000fe20008000000 */
[C---:B------:R-:W-:Y:S02]  /*14450*/  LOP3.LUT R6, R158.reuse, 0x42, RZ, 0xfc, !PT ;  /* 0x000000429e067812 */ /* 0x040fe400078efcff */
[C---:B------:R-:W-:Y:S02]  /*14460*/  LOP3.LUT R5, R158.reuse, 0x44, RZ, 0xfc, !PT ;  /* 0x000000449e057812 */ /* 0x040fe400078efcff */
[C---:B------:R-:W-:Y:S02]  /*14470*/  LOP3.LUT R4, R158.reuse, 0x46, RZ, 0xfc, !PT ;  /* 0x000000469e047812 */ /* 0x040fe400078efcff */
[C---:B------:R-:W-:Y:S02]  /*14480*/  LOP3.LUT R6, R158.reuse, 0x48, RZ, 0xfc, !PT ;  /* 0x000000489e067812 */ /* 0x040fe400078efcff */
[----:B------:R-:W-:-:S02]  /*14490*/  LOP3.LUT R5, R158, 0x4a, RZ, 0xfc, !PT ;  /* 0x0000004a9e057812 */ /* 0x000fc400078efcff */
[C---:B------:R-:W-:Y:S01]  /*144a0*/  LOP3.LUT R4, R158.reuse, 0x4c, RZ, 0xfc, !PT ;  /* 0x0000004c9e047812 */ /* 0x040fe200078efcff */
[----:B------:R-:W-:Y:S01]  /*144b0*/  USHF.R.S32.HI UR8, URZ, 0x1f, UR9 ;  /* 0x0000001f3f087899 */ /* 0x000fe20008011409 */
[C---:B------:R-:W-:Y:S01]  /*144c0*/  LOP3.LUT R6, R158.reuse, 0x4e, RZ, 0xfc, !PT ;  /* 0x0000004e9e067812 */ /* 0x040fe200078efcff */
[----:B------:R-:W-:Y:S01]  /*144d0*/  USHF.R.S32.HI UR11, URZ, 0x1f, UR10 ;  /* 0x0000001f3f0b7899 */ /* 0x000fe2000801140a */
[C---:B------:R-:W-:Y:S01]  /*144e0*/  LOP3.LUT R5, R158.reuse, 0x50, RZ, 0xfc, !PT ;  /* 0x000000509e057812 */ /* 0x040fe200078efcff */
[----:B------:R-:W-:Y:S01]  /*144f0*/  UIADD3 UR13, UP0, UR12, 0x80, URZ ;  /* 0x000000800c0d7890 */ /* 0x000fe2000ff1e03f */
[C---:B------:R-:W-:Y:S01]  /*14500*/  LOP3.LUT R4, R158.reuse, 0x52, RZ, 0xfc, !PT ;  /* 0x000000529e047812 */ /* 0x040fe200078efcff */
[----:B------:R-:W-:Y:S01]  /*14510*/  UIADD3.X UR19, UR6, 0x40000040, URZ, UP1, !UPT ;  /* 0x4000004006137890 */ /* 0x000fe20008ffe43f */
[C---:B------:R-:W-:Y:S02]  /*14520*/  LOP3.LUT R6, R158.reuse, 0x54, RZ, 0xfc, !PT ;  /* 0x000000549e067812 */ /* 0x040fe400078efcff */
[----:B------:R-:W-:-:S02]  /*14530*/  LOP3.LUT R5, R158, 0x56, RZ, 0xfc, !PT ;  /* 0x000000569e057812 */ /* 0x000fc400078efcff */
[C---:B------:R-:W-:Y:S02]  /*14540*/  LOP3.LUT R4, R158.reuse, 0x58, RZ, 0xfc, !PT ;  /* 0x000000589e047812 */ /* 0x040fe400078efcff */
[C---:B------:R-:W-:Y:S02]  /*14550*/  LOP3.LUT R6, R158.reuse, 0x5a, RZ, 0xfc, !PT ;  /* 0x0000005a9e067812 */ /* 0x040fe400078efcff */
[C---:B------:R-:W-:Y:S02]  /*14560*/  LOP3.LUT R5, R158.reuse, 0x5c, RZ, 0xfc, !PT ;  /* 0x0000005c9e057812 */ /* 0x040fe400078efcff */
[C---:B------:R-:W-:Y:S01]  /*14570*/  LOP3.LUT R4, R158.reuse, 0x5e, RZ, 0xfc, !PT ;  /* 0x0000005e9e047812 */ /* 0x040fe200078efcff */
[----:B------:R-:W-:Y:S01]  /*14580*/  UMOV UR5, URZ ;  /* 0x0000003f00057c82 */ /* 0x000fe20008000000 */
[C---:B------:R-:W-:Y:S02]  /*14590*/  LOP3.LUT R6, R158.reuse, 0x60, RZ, 0xfc, !PT ;  /* 0x000000609e067812 */ /* 0x040fe400078efcff */
[----:B------:R-:W-:-:S02]  /*145a0*/  LOP3.LUT R5, R158, 0x62, RZ, 0xfc, !PT ;  /* 0x000000629e057812 */ /* 0x000fc400078efcff */
[C---:B------:R-:W-:Y:S01]  /*145b0*/  LOP3.LUT R4, R158.reuse, 0x64, RZ, 0xfc, !PT ;  /* 0x000000649e047812 */ /* 0x040fe200078efcff */
[----:B------:R-:W-:Y:S01]  /*145c0*/  USHF.L.U32 UR45, UR9, 0x1, URZ ;  /* 0x00000001092d7899 */ /* 0x000fe2000800063f */
[C---:B------:R-:W-:Y:S01]  /*145d0*/  LOP3.LUT R6, R158.reuse, 0x66, RZ, 0xfc, !PT ;  /* 0x000000669e067812 */ /* 0x040fe200078efcff */
[----:B------:R-:W-:Y:S01]  /*145e0*/  USHF.L.U64.HI UR18, UR9, 0x1, UR8 ;  /* 0x0000000109127899 */ /* 0x000fe20008010208 */
[C---:B------:R-:W-:Y:S02]  /*145f0*/  LOP3.LUT R5, R158.reuse, 0x68, RZ, 0xfc, !PT ;  /* 0x000000689e057812 */ /* 0x040fe400078efcff */
[C---:B------:R-:W-:Y:S01]  /*14600*/  LOP3.LUT R4, R158.reuse, 0x6a, RZ, 0xfc, !PT ;  /* 0x0000006a9e047812 */ /* 0x040fe200078efcff */
[----:B------:R-:W-:Y:S01]  /*14610*/  UIADD3.X UR9, UR5, 0x40000040, URZ, UP0, !UPT ;  /* 0x4000004005097890 */ /* 0x000fe200087fe43f */
[C---:B------:R-:W-:Y:S02]  /*14620*/  LOP3.LUT R6, R158.reuse, 0x6c, RZ, 0xfc, !PT ;  /* 0x0000006c9e067812 */ /* 0x040fe400078efcff */
[----:B------:R-:W-:-:S02]  /*14630*/  LOP3.LUT R5, R158, 0x6e, RZ, 0xfc, !PT ;  /* 0x0000006e9e057812 */ /* 0x000fc400078efcff */
[C---:B------:R-:W-:Y:S02]  /*14640*/  LOP3.LUT R4, R158.reuse, 0x70, RZ, 0xfc, !PT ;  /* 0x000000709e047812 */ /* 0x040fe400078efcff */
[----:B------:R-:W-:Y:S02]  /*14650*/  CS2R R24, SRZ ;  /* 0x0000000000187805 */ /* 0x000fe4000001ff00 */
[C---:B------:R-:W-:Y:S02]  /*14660*/  LOP3.LUT R6, R158.reuse, 0x72, RZ, 0xfc, !PT ;  /* 0x000000729e067812 */ /* 0x040fe400078efcff */
[----:B------:R-:W-:Y:S02]  /*14670*/  CS2R R26, SRZ ;  /* 0x00000000001a7805 */ /* 0x000fe4000001ff00 */
[----:B------:R-:W-:Y:S02]  /*14680*/  LOP3.LUT R5, R158, 0x74, RZ, 0xfc, !PT ;  /* 0x000000749e057812 */ /* 0x000fe400078efcff */
[----:B------:R-:W-:-:S02]  /*14690*/  CS2R R28, SRZ ;  /* 0x00000000001c7805 */ /* 0x000fc4000001ff00 */
[C---:B------:R-:W-:Y:S02]  /*146a0*/  LOP3.LUT R4, R158.reuse, 0x76, RZ, 0xfc, !PT ;  /* 0x000000769e047812 */ /* 0x040fe400078efcff */
[----:B------:R-:W-:Y:S02]  /*146b0*/  CS2R R30, SRZ ;  /* 0x00000000001e7805 */ /* 0x000fe4000001ff00 */
[C---:B------:R-:W-:Y:S02]  /*146c0*/  LOP3.LUT R6, R158.reuse, 0x78, RZ, 0xfc, !PT ;  /* 0x000000789e067812 */ /* 0x040fe400078efcff */
[----:B------:R-:W-:Y:S02]  /*146d0*/  CS2R R32, SRZ ;  /* 0x0000000000207805 */ /* 0x000fe4000001ff00 */
[----:B------:R-:W-:Y:S02]  /*146e0*/  LOP3.LUT R5, R158, 0x7a, RZ, 0xfc, !PT ;  /* 0x0000007a9e057812 */ /* 0x000fe400078efcff */
[----:B------:R-:W-:-:S02]  /*146f0*/  CS2R R34, SRZ ;  /* 0x0000000000227805 */ /* 0x000fc4000001ff00 */
[----:B------:R-:W-:Y:S02]  /*14700*/  LOP3.LUT R4, R158, 0x7c, RZ, 0xfc, !PT ;  /* 0x0000007c9e047812 */ /* 0x000fe400078efcff */
        /* <DEDUP_REMOVED lines=33> */
[----:B------:R-:W-:Y:S01]  /*14920*/  USHF.L.U32 UR44, UR10, 0x1, URZ ;  /* 0x000000010a2c7899 */ /* 0x000fe2000800063f */
[----:B------:R-:W-:Y:S02]  /*14930*/  CS2R R102, SRZ ;  /* 0x0000000000667805 */ /* 0x000fe4000001ff00 */
[----:B------:R-:W-:Y:S01]  /*14940*/  CS2R R104, SRZ ;  /* 0x0000000000687805 */ /* 0x000fe2000001ff00 */
[----:B------:R-:W-:Y:S01]  /*14950*/  USHF.L.U64.HI UR6, UR10, 0x1, UR11 ;  /* 0x000000010a067899 */ /* 0x000fe2000801020b */
[----:B------:R-:W-:-:S02]  /*14960*/  CS2R R106, SRZ ;  /* 0x00000000006a7805 */ /* 0x000fc4000001ff00 */
[----:B------:R-:W-:Y:S02]  /*14970*/  CS2R R108, SRZ ;  /* 0x00000000006c7805 */ /* 0x000fe4000001ff00 */
[----:B------:R-:W-:Y:S02]  /*14980*/  CS2R R110, SRZ ;  /* 0x00000000006e7805 */ /* 0x000fe4000001ff00 */
[----:B------:R-:W-:Y:S01]  /*14990*/  CS2R R112, SRZ ;  /* 0x0000000000707805 */ /* 0x000fe2000001ff00 */
[----:B------:R-:W-:Y:S01]  /*149a0*/  UMOV UR10, UR15 ;  /* 0x0000000f000a7c82 */ /* 0x000fe20008000000 */
[----:B------:R-:W-:Y:S01]  /*149b0*/  UMOV UR11, UR19 ;  /* 0x00000013000b7c82 */ /* 0x000fe20008000000 */
[----:B------:R-:W-:Y:S01]  /*149c0*/  UMOV UR8, UR13 ;  /* 0x0000000d00087c82 */ /* 0x000fe20008000000 */
[----:B------:R-:W-:Y:S01]  /*149d0*/  UMOV UR4, URZ ;  /* 0x0000003f00047c82 */ /* 0x000fe20008000000 */
[----:B------:R-:W-:Y:S02]  /*149e0*/  UIADD3.64 UR22, UR10, 0x2, URZ ;  /* 0x000000020a167897 */ /* 0x000fe4000fffe03f */
[----:B------:R-:W-:-:S02]  /*149f0*/  UIADD3.64 UR26, UR10, 0x4, URZ ;  /* 0x000000040a1a7897 */ /* 0x000fc4000fffe03f */
[----:B------:R-:W-:Y:S02]  /*14a00*/  UIADD3.64 UR30, UR10, 0x7fe, URZ ;  /* 0x000007fe0a1e7897 */ /* 0x000fe4000fffe03f */
[----:B------:R-:W-:Y:S02]  /*14a10*/  UIADD3.64 UR34, UR10, 0x800, URZ ;  /* 0x000008000a227897 */ /* 0x000fe4000fffe03f */
[----:B------:R-:W-:Y:S02]  /*14a20*/  UIADD3.64 UR38, UR10, 0x802, URZ ;  /* 0x000008020a267897 */ /* 0x000fe4000fffe03f */
[----:B------:R-:W-:Y:S02]  /*14a30*/  UIADD3.64 UR42, UR10, 0x804, URZ ;  /* 0x000008040a2a7897 */ /* 0x000fe4000fffe03f */
[----:B------:R-:W-:Y:S02]  /*14a40*/  UIADD3.64 UR20, UR8, 0x80, URZ ;  /* 0x0000008008147897 */ /* 0x000fe4000fffe03f */
[----:B------:R-:W-:-:S02]  /*14a50*/  UIADD3.64 UR24, UR8, 0x100, URZ ;  /* 0x0000010008187897 */ /* 0x000fc4000fffe03f */
[----:B------:R-:W-:Y:S02]  /*14a60*/  UIADD3.64 UR28, UR8, 0x180, URZ ;  /* 0x00000180081c7897 */ /* 0x000fe4000fffe03f */
[----:B------:R-:W-:Y:S01]  /*14a70*/  UIADD3.64 UR32, UR8, 0x200, URZ ;  /* 0x0000020008207897 */ /* 0x000fe2000fffe03f */
[----:B------:R-:W0:Y:S01]  /*14a80*/  LDC R160, c[0x0][0x230] ;  /* 0x00008c00ffa07b82 */ /* 0x000e220000000800 */
[C---:B---3--:R-:W-:Y:S02]  /*14a90*/  LOP3.LUT R6, R2.reuse, 0x20, RZ, 0x3c, !PT ;  /* 0x0000002002067812 */ /* 0x048fe400078e3cff */
[----:B------:R-:W-:Y:S02]  /*14aa0*/  CS2R R114, SRZ ;  /* 0x0000000000727805 */ /* 0x000fe4000001ff00 */
[----:B------:R-:W-:Y:S02]  /*14ab0*/  LOP3.LUT R5, R2, 0x30, RZ, 0x3c, !PT ;  /* 0x0000003002057812 */ /* 0x000fe400078e3cff */
[----:B------:R-:W-:-:S02]  /*14ac0*/  CS2R R116, SRZ ;  /* 0x0000000000747805 */ /* 0x000fc4000001ff00 */
[C---:B------:R-:W-:Y:S02]  /*14ad0*/  LOP3.LUT R6, R2.reuse, 0x50, RZ, 0x3c, !PT ;  /* 0x0000005002067812 */ /* 0x040fe400078e3cff */
[----:B------:R-:W-:Y:S02]  /*14ae0*/  CS2R R118, SRZ ;  /* 0x0000000000767805 */ /* 0x000fe4000001ff00 */
[----:B------:R-:W-:Y:S02]  /*14af0*/  LOP3.LUT R5, R2, 0x60, RZ, 0x3c, !PT ;  /* 0x0000006002057812 */ /* 0x000fe400078e3cff */
[----:B------:R-:W-:Y:S02]  /*14b00*/  CS2R R120, SRZ ;  /* 0x0000000000787805 */ /* 0x000fe4000001ff00 */
[----:B--2---:R-:W-:Y:S02]  /*14b10*/  LOP3.LUT R6, R3, 0x20, RZ, 0x3c, !PT ;  /* 0x0000002003067812 */ /* 0x004fe400078e3cff */
[----:B------:R-:W-:-:S02]  /*14b20*/  CS2R R122, SRZ ;  /* 0x00000000007a7805 */ /* 0x000fc4000001ff00 */
[----:B------:R-:W-:Y:S02]  /*14b30*/  LOP3.LUT R5, R3, 0x40, RZ, 0x3c, !PT ;  /* 0x0000004003057812 */ /* 0x000fe400078e3cff */
[----:B------:R-:W-:Y:S02]  /*14b40*/  CS2R R124, SRZ ;  /* 0x00000000007c7805 */ /* 0x000fe4000001ff00 */
[----:B------:R-:W-:Y:S01]  /*14b50*/  CS2R R126, SRZ ;  /* 0x00000000007e7805 */ /* 0x000fe2000001ff00 */
[----:B------:R1:W-:Y:S01]  /*14b60*/  STL [R1+0xb4c], R6 ;  /* 0x000b4c0601007387 */ /* 0x0003e20000100800 */
[----:B------:R-:W-:Y:S02]  /*14b70*/  CS2R R128, SRZ ;  /* 0x0000000000807805 */ /* 0x000fe4000001ff00 */
[----:B------:R-:W-:Y:S02]  /*14b80*/  CS2R R130, SRZ ;  /* 0x0000000000827805 */ /* 0x000fe4000001ff00 */
[----:B------:R-:W-:Y:S01]  /*14b90*/  CS2R R132, SRZ ;  /* 0x0000000000847805 */ /* 0x000fe2000001ff00 */
[----:B------:R1:W-:Y:S01]  /*14ba0*/  STL [R1+0xb48], R5 ;  /* 0x000b480501007387 */ /* 0x0003e20000100800 */
[----:B------:R-:W-:-:S02]  /*14bb0*/  CS2R R134, SRZ ;  /* 0x0000000000867805 */ /* 0x000fc4000001ff00 */
[----:B------:R-:W-:Y:S02]  /*14bc0*/  CS2R R136, SRZ ;  /* 0x0000000000887805 */ /* 0x000fe4000001ff00 */
[----:B------:R-:W-:Y:S02]  /*14bd0*/  CS2R R138, SRZ ;  /* 0x00000000008a7805 */ /* 0x000fe4000001ff00 */
[----:B------:R-:W-:Y:S02]  /*14be0*/  CS2R R140, SRZ ;  /* 0x00000000008c7805 */ /* 0x000fe4000001ff00 */
[----:B------:R-:W-:Y:S01]  /*14bf0*/  CS2R R142, SRZ ;  /* 0x00000000008e7805 */ /* 0x000fe2000001ff00 */
[----:B0-----:R-:W-:Y:S01]  /*14c00*/  VIADD R160, R160, 0x7f ;  /* 0x0000007fa0a07836 */ /* 0x001fe20000000000 */
[----:B------:R-:W-:Y:S02]  /*14c10*/  CS2R R144, SRZ ;  /* 0x0000000000907805 */ /* 0x000fe4000001ff00 */
[----:B------:R-:W-:-:S02]  /*14c20*/  CS2R R146, SRZ ;  /* 0x0000000000927805 */ /* 0x000fc4000001ff00 */
[----:B------:R-:W-:Y:S02]  /*14c30*/  CS2R R148, SRZ ;  /* 0x0000000000947805 */ /* 0x000fe4000001ff00 */
[----:B------:R-:W-:Y:S02]  /*14c40*/  CS2R R150, SRZ ;  /* 0x0000000000967805 */ /* 0x000fe4000001ff00 */
[----:B------:R-:W-:Y:S01]  /*14c50*/  SHF.R.S32.HI R158, RZ, 0x1f, R160 ;  /* 0x0000001fff9e7819 */ /* 0x000fe200000114a0 */
[----:B------:R-:W-:Y:S02]  /*14c60*/  UIADD3.64 UR36, UR8, 0x280, URZ ;  /* 0x0000028008247897 */ /* 0x000fe4000fffe03f */
[----:B------:R-:W-:Y:S01]  /*14c70*/  UIADD3.64 UR40, UR8, 0x300, URZ ;  /* 0x0000030008287897 */ /* 0x000fe2000fffe03f */
[----:B------:R-:W-:Y:S01]  /*14c80*/  LEA.HI R158, R158, R160, RZ, 0x7 ;  /* 0x000000a09e9e7211 */ /* 0x000fe200078f38ff */
[----:B------:R-:W-:-:S03]  /*14c90*/  ULDC UR19, c[0x0][0x230] ;  /* 0x00008c0000137ab9 */ /* 0x000fc60000000800 */
[----:B------:R-:W-:Y:S02]  /*14ca0*/  SHF.R.S32.HI R4, RZ, 0x7, R158 ;  /* 0x00000007ff047819 */ /* 0x000fe4000001149e */
[C---:B------:R-:W-:Y:S02]  /*14cb0*/  LOP3.LUT R4, R2.reuse, 0x10, RZ, 0x3c, !PT ;  /* 0x0000001002047812 */ /* 0x040fe400078e3cff */
[C---:B------:R-:W-:Y:S02]  /*14cc0*/  LOP3.LUT R4, R2.reuse, 0x40, RZ, 0x3c, !PT ;  /* 0x0000004002047812 */ /* 0x040fe400078e3cff */
[----:B------:R-:W-:Y:S02]  /*14cd0*/  LOP3.LUT R4, R2, 0x70, RZ, 0x3c, !PT ;  /* 0x0000007002047812 */ /* 0x000fe400078e3cff */
[----:B------:R-:W-:-:S05]  /*14ce0*/  LOP3.LUT R4, R3, 0x60, RZ, 0x3c, !PT ;  /* 0x0000006003047812 */ /* 0x000fca00078e3cff */
[----:B------:R1:W-:Y:S02]  /*14cf0*/  STL [R1+0xb44], R4 ;  /* 0x000b440401007387 */ /* 0x0003e40000100800 */
.L_x_1:
[----:B-1----:R-:W2:Y:S04]  /*14d00*/  LDL R5, [R1+0x414] ;  /* 0x0004140001057983 */ /* 0x002ea80000100800 */
[----:B------:R-:W-:Y:S04]  /*14d10*/  STL [R1+0xbc0], R175 ;  /* 0x000bc0af01007387 */ /* 0x000fe80000100800 */
[----:B------:R0:W-:Y:S04]  /*14d20*/  STL [R1+0xbbc], R174 ;  /* 0x000bbcae01007387 */ /* 0x0001e80000100800 */
[----:B0-----:R-:W3:Y:S01]  /*14d30*/  LDL R174, [R1+0x408] ;  /* 0x0004080001ae7983 */ /* 0x001ee20000100800 */
[----:B------:R-:W-:-:S03]  /*14d40*/  UIMAD UR5, UR4, -0x80, UR19 ;  /* 0xffffff80040578a4 */ /* 0x000fc6000f8e0213 */
[----:B------:R-:W-:Y:S04]  /*14d50*/  STL [R1+0xbb8], R173 ;  /* 0x000bb8ad01007387 */ /* 0x000fe80000100800 */
[----:B------:R-:W-:Y:S04]  /*14d60*/  STL [R1+0xbb4], R172 ;  /* 0x000bb4ac01007387 */ /* 0x000fe80000100800 */
[----:B------:R-:W-:Y:S04]  /*14d70*/  STL [R1+0xbb0], R171 ;  /* 0x000bb0ab01007387 */ /* 0x000fe80000100800 */
[----:B------:R0:W-:Y:S04]  /*14d80*/  STL [R1+0xbac], R170 ;  /* 0x000bacaa01007387 */ /* 0x0001e80000100800 */
[----:B------:R-:W-:Y:S04]  /*14d90*/  STL [R1+0xba8], R169 ;  /* 0x000ba8a901007387 */ /* 0x000fe80000100800 */
[----:B------:R-:W-:Y:S04]  /*14da0*/  STL [R1+0xba4], R168 ;  /* 0x000ba4a801007387 */ /* 0x000fe80000100800 */
[----:B------:R-:W-:Y:S04]  /*14db0*/  STL [R1+0xba0], R167 ;  /* 0x000ba0a701007387 */ /* 0x000fe80000100800 */
[----:B------:R-:W-:Y:S04]  /*14dc0*/  STL [R1+0xb9c], R166 ;  /* 0x000b9ca601007387 */ /* 0x000fe80000100800 */
[----:B------:R-:W-:Y:S04]  /*14dd0*/  STL [R1+0xb98], R165 ;  /* 0x000b98a501007387 */ /* 0x000fe80000100800 */
[----:B------:R-:W-:Y:S04]  /*14de0*/  STL [R1+0xb94], R164 ;  /* 0x000b94a401007387 */ /* 0x000fe80000100800 */
[----:B------:R-:W-:Y:S04]  /*14df0*/  STL [R1+0xb90], R163 ;  /* 0x000b90a301007387 */ /* 0x000fe80000100800 */
[----:B------:R-:W-:Y:S04]  /*14e00*/  STL [R1+0xb8c], R162 ;  /* 0x000b8ca201007387 */ /* 0x000fe80000100800 */
[----:B-----5:R-:W-:Y:S04]  /*14e10*/  STL [R1+0xb88], R3 ;  /* 0x000b880301007387 */ /* 0x020fe80000100800 */
[----:B------:R-:W-:Y:S04]  /*14e20*/  STL [R1+0xb84], R197 ;  /* 0x000b84c501007387 */ /* 0x000fe80000100800 */
[----:B------:R-:W-:Y:S04]  /*14e30*/  STL [R1+0xb80], R2 ;  /* 0x000b800201007387 */ /* 0x000fe80000100800 */
[----:B-----5:R1:W-:Y:S04]  /*14e40*/  STL [R1+0xb54], R0 ;  /* 0x000b540001007387 */ /* 0x0203e80000100800 */
[----:B0-----:R-:W4:Y:S01]  /*14e50*/  LDL R170, [R1+0x410] ;  /* 0x0004100001aa7983 */ /* 0x001f220000100800 */
[----:B------:R-:W0:Y:S03]  /*14e60*/  S2R R175, SR_TID.X ;  /* 0x0000000000af7919 */ /* 0x000e260000002100 */
[----:B-1----:R-:W4:Y:S01]  /*14e70*/  LDL R0, [R1+0x5fc] ;  /* 0x0005fc0001007983 */ /* 0x002f220000100800 */
[----:B------:R-:W1:Y:S03]  /*14e80*/  S2R R168, SR_TID.X ;  /* 0x0000000000a87919 */ /* 0x000e660000002100 */
[----:B------:R-:W4:Y:S01]  /*14e90*/  LDL R172, [R1+0x5f8] ;  /* 0x0005f80001ac7983 */ /* 0x000f220000100800 */
[----:B------:R-:W-:-:S03]  /*14ea0*/  PRMT R19, RZ, 0x7610, R19 ;  /* 0x00007610ff137816 */ /* 0x000fc60000000013 */
[----:B------:R-:W4:Y:S01]  /*14eb0*/  LDL R169, [R1+0x5f4] ;  /* 0x0005f40001a97983 */ /* 0x000f220000100800 */
[--C-:B0-----:R-:W-:Y:S02]  /*14ec0*/  SHF.R.U32.HI R4, RZ, 0x6, R175.reuse ;  /* 0x00000006ff047819 */ /* 0x101fe400000116af */
[----:B------:R-:W-:Y:S02]  /*14ed0*/  SHF.R.U32.HI R175, RZ, 0x6, R175 ;  /* 0x00000006ffaf7819 */ /* 0x000fe400000116af */
[----:B------:R-:W-:Y:S02]  /*14ee0*/  SGXT.U32 R4, R4, 0x1 ;  /* 0x000000010404781a */ /* 0x000fe40000000000 */
[----:B------:R-:W-:Y:S02]  /*14ef0*/  SGXT.U32 R175, R175, 0x1 ;  /* 0x00000001afaf781a */ /* 0x000fe40000000000 */
[----:B------:R-:W-:Y:S02]  /*14f00*/  LOP3.LUT R173, R4, 0x2, RZ, 0xfc, !PT ;  /* 0x0000000204ad7812 */ /* 0x000fe400078efcff */
[----:B------:R-:W0:Y:S02]  /*14f10*/  S2R R4, SR_TID.X ;  /* 0x0000000000047919 */ /* 0x000e240000002100 */
[----:B------:R-:W-:-:S02]  /*14f20*/  ISETP.GE.AND P1, PT, R173, UR5, PT ;  /* 0x00000005ad007c0c */ /* 0x000fc4000bf26270 */
[----:B------:R-:W-:-:S04]  /*14f30*/  LOP3.LUT R173, R175, 0x4, RZ, 0xfc, !PT ;  /* 0x00000004afad7812 */ /* 0x000fc800078efcff */
[----:B------:R-:W-:Y:S02]  /*14f40*/  ISETP.GE.AND P4, PT, R173, UR5, PT ;  /* 0x00000005ad007c0c */ /* 0x000fe4000bf86270 */
[----:B0-----:R-:W-:Y:S02]  /*14f50*/  SHF.R.U32.HI R175, RZ, 0x6, R4 ;  /* 0x00000006ffaf7819 */ /* 0x001fe40000011604 */
[----:B-1----:R-:W-:Y:S02]  /*14f60*/  SHF.R.U32.HI R4, RZ, 0x6, R168 ;  /* 0x00000006ff047819 */ /* 0x002fe400000116a8 */
[----:B------:R-:W-:-:S04]  /*14f70*/  SGXT.U32 R175, R175, 0x1 ;  /* 0x00000001afaf781a */ /* 0x000fc80000000000 */
[----:B------:R-:W-:Y:S02]  /*14f80*/  LOP3.LUT R173, R175, 0x6, RZ, 0xfc, !PT ;  /* 0x00000006afad7812 */ /* 0x000fe400078efcff */
[----:B------:R-:W0:Y:S01]  /*14f90*/  S2R R175, SR_TID.X ;  /* 0x0000000000af7919 */ /* 0x000e220000002100 */
[----:B------:R-:W-:Y:S02]  /*14fa0*/  SGXT.U32 R4, R4, 0x1 ;  /* 0x000000010404781a */ /* 0x000fe40000000000 */
[----:B------:R-:W-:Y:S02]  /*14fb0*/  ISETP.GE.AND P5, PT, R173, UR5, PT ;  /* 0x00000005ad007c0c */ /* 0x000fe4000bfa6270 */
[----:B------:R-:W4:Y:S01]  /*14fc0*/  LDL R173, [R1+0x40c] ;  /* 0x00040c0001ad7983 */ /* 0x000f220000100800 */
[----:B------:R-:W-:Y:S02]  /*14fd0*/  ISETP.GE.AND P0, PT, R4, UR5, PT ;  /* 0x0000000504007c0c */ /* 0x000fe4000bf06270 */
[----:B0-----:R-:W-:-:S04]  /*14fe0*/  SHF.R.U32.HI R175, RZ, 0x6, R175 ;  /* 0x00000006ffaf7819 */ /* 0x001fc800000116af */
[----:B------:R-:W-:-:S04]  /*14ff0*/  SGXT.U32 R175, R175, 0x1 ;  /* 0x00000001afaf781a */ /* 0x000fc80000000000 */
[----:B------:R-:W-:-:S04]  /*15000*/  LOP3.LUT R171, R175, 0x8, RZ, 0xfc, !PT ;  /* 0x00000008afab7812 */ /* 0x000fc800078efcff */
[----:B------:R-:W-:Y:S02]  /*15010*/  ISETP.GE.AND P2, PT, R171, UR5, PT ;  /* 0x00000005ab007c0c */ /* 0x000fe4000bf46270 */
[----:B------:R-:W4:Y:S01]  /*15020*/  LDL R171, [R1+0x404] ;  /* 0x0004040001ab7983 */ /* 0x000f220000100800 */
[----:B--2---:R-:W-:Y:S02]  /*15030*/  @!P1 IMAD.MOV.U32 R4, RZ, RZ, R5 ;  /* 0x000000ffff049224 */ /* 0x004fe400078e0005 */
[----:B---3--:R-:W-:-:S05]  /*15040*/  @!P1 IMAD.MOV.U32 R5, RZ, RZ, R174 ;  /* 0x000000ffff059224 */ /* 0x008fca00078e00ae */
[----:B------:R4:W2:Y:S02]  /*15050*/  @!P1 LDG.E.U16 R19, desc[UR16][R4.64] ;  /* 0x0000001004139981 */ /* 0x0008a4000c1e1500 */
[----:B----4-:R-:W-:Y:S02]  /*15060*/  @!P4 IMAD.MOV.U32 R5, RZ, RZ, R170 ;  /* 0x000000ffff05c224 */ /* 0x010fe400078e00aa */
[----:B------:R-:W3:Y:S01]  /*15070*/  LDL R170, [R1+0x5ec] ;  /* 0x0005ec0001aa7983 */ /* 0x000ee20000100800 */
[----:B------:R-:W-:-:S03]  /*15080*/  @!P4 IMAD.MOV.U32 R4, RZ, RZ, R0 ;  /* 0x000000ffff04c224 */ /* 0x000fc600078e0000 */
[----:B------:R-:W4:Y:S01]  /*15090*/  LDL R0, [R1+0x5f0] ;  /* 0x0005f00001007983 */ /* 0x000f220000100800 */
[----:B------:R-:W0:Y:S01]  /*150a0*/  S2R R175, SR_TID.X ;  /* 0x0000000000af7919 */ /* 0x000e220000002100 */
[----:B------:R-:W-:Y:S02]  /*150b0*/  PRMT R189, RZ, 0x7610, R189 ;  /* 0x00007610ffbd7816 */ /* 0x000fe400000000bd */
[----:B------:R-:W-:-:S04]  /*150c0*/  PRMT R203, RZ, 0x7610, R203 ;  /* 0x00007610ffcb7816 */ /* 0x000fc800000000cb */
[----:B------:R1:W2:Y:S01]  /*150d0*/  @!P4 LDG.E.U16 R189, desc[UR16][R4.64] ;  /* 0x0000001004bdc981 */ /* 0x0002a2000c1e1500 */
[----:B------:R-:W-:Y:S01]  /*150e0*/  PRMT R185, RZ, 0x7610, R185 ;  /* 0x00007610ffb97816 */ /* 0x000fe200000000b9 */
[----:B-1----:R-:W-:Y:S02]  /*150f0*/  @!P5 IMAD.MOV.U32 R4, RZ, RZ, R172 ;  /* 0x000000ffff04d224 */ /* 0x002fe400078e00ac */
[----:B------:R-:W2:Y:S01]  /*15100*/  LDL R172, [R1+0x5e8] ;  /* 0x0005e80001ac7983 */ /* 0x000ea20000100800 */
[----:B0-----:R-:W-:-:S04]  /*15110*/  SHF.R.U32.HI R175, RZ, 0x6, R175 ;  /* 0x00000006ffaf7819 */ /* 0x001fc800000116af */
[----:B------:R-:W-:-:S04]  /*15120*/  SGXT.U32 R175, R175, 0x1 ;  /* 0x00000001afaf781a */ /* 0x000fc80000000000 */
[----:B------:R-:W-:-:S04]  /*15130*/  LOP3.LUT R174, R175, 0xa, RZ, 0xfc, !PT ;  /* 0x0000000aafae7812 */ /* 0x000fc800078efcff */
[----:B------:R-:W-:Y:S01]  /*15140*/  ISETP.GE.AND P3, PT, R174, UR5, PT ;  /* 0x00000005ae007c0c */ /* 0x000fe2000bf66270 */
[----:B------:R-:W-:Y:S02]  /*15150*/  @!P5 IMAD.MOV.U32 R5, RZ, RZ, R173 ;  /* 0x000000ffff05d224 */ /* 0x000fe400078e00ad */
[----:B------:R-:W2:Y:S04]  /*15160*/  LDL R173, [R1+0x5e4] ;  /* 0x0005e40001ad7983 */ /* 0x000ea80000100800 */
[----:B------:R0:W2:Y:S02]  /*15170*/  @!P5 LDG.E.U16 R203, desc[UR16][R4.64] ;  /* 0x0000001004cbd981 */ /* 0x0000a4000c1e1500 */
[----:B0-----:R-:W-:Y:S02]  /*15180*/  @!P2 IMAD.MOV.U32 R4, RZ, RZ, R169 ;  /* 0x000000ffff04a224 */ /* 0x001fe400078e00a9 */
[----:B------:R-:W2:Y:S01]  /*15190*/  LDL R169, [R1+0x5e0] ;  /* 0x0005e00001a97983 */ /* 0x000ea20000100800 */
[----:B------:R-:W-:-:S03]  /*151a0*/  @!P2 IMAD.MOV.U32 R5, RZ, RZ, R171 ;  /* 0x000000ffff05a224 */ /* 0x000fc600078e00ab */
[----:B------:R-:W2:Y:S04]  /*151b0*/  LDL R171, [R1+0x5dc] ;  /* 0x0005dc0001ab7983 */ /* 0x000ea80000100800 */
[----:B------:R3:W2:Y:S02]  /*151c0*/  @!P2 LDG.E.U16 R185, desc[UR16][R4.64] ;  /* 0x0000001004b9a981 */ /* 0x0006a4000c1e1500 */
[----:B---3--:R-:W-:Y:S02]  /*151d0*/  @!P3 IMAD.MOV.U32 R5, RZ, RZ, R170 ;  /* 0x000000ffff05b224 */ /* 0x008fe400078e00aa */
[----:B------:R-:W3:Y:S01]  /*151e0*/  LDL R170, [R1+0x5d4] ;  /* 0x0005d40001aa7983 */ /* 0x000ee20000100800 */
[----:B----4-:R-:W-:-:S03]  /*151f0*/  @!P3 IMAD.MOV.U32 R4, RZ, RZ, R0 ;  /* 0x000000ffff04b224 */ /* 0x010fc600078e0000 */
[----:B------:R-:W4:Y:S01]  /*15200*/  LDL R0, [R1+0x5d8] ;  /* 0x0005d80001007983 */ /* 0x000f220000100800 */
[----:B------:R-:W0:Y:S02]  /*15210*/  S2R R175, SR_TID.X ;  /* 0x0000000000af7919 */ /* 0x000e240000002100 */
[----:B0-----:R-:W-:-:S04]  /*15220*/  SHF.R.U32.HI R175, RZ, 0x6, R175 ;  /* 0x00000006ffaf7819 */ /* 0x001fc800000116af */
[----:B------:R-:W-:-:S04]  /*15230*/  SGXT.U32 R175, R175, 0x1 ;  /* 0x00000001afaf781a */ /* 0x000fc80000000000 */
[----:B------:R-:W-:Y:S02]  /*15240*/  LOP3.LUT R174, R175, 0xc, RZ, 0xfc, !PT ;  /* 0x0000000cafae7812 */ /* 0x000fe400078efcff */
[----:B------:R-:W0:Y:S02]  /*15250*/  S2R R175, SR_TID.X ;  /* 0x0000000000af7919 */ /* 0x000e240000002100 */
[----:B------:R-:W-:Y:S02]  /*15260*/  ISETP.GE.AND P6, PT, R174, UR5, PT ;  /* 0x00000005ae007c0c */ /* 0x000fe4000bfc6270 */
[----:B0-----:R-:W-:-:S04]  /*15270*/  SHF.R.U32.HI R175, RZ, 0x6, R175 ;  /* 0x00000006ffaf7819 */ /* 0x001fc800000116af */
[----:B------:R-:W-:-:S04]  /*15280*/  SGXT.U32 R175, R175, 0x1 ;  /* 0x00000001afaf781a */ /* 0x000fc80000000000 */
[----:B------:R-:W-:Y:S02]  /*15290*/  LOP3.LUT R174, R175, 0xe, RZ, 0xfc, !PT ;  /* 0x0000000eafae7812 */ /* 0x000fe400078efcff */
[----:B------:R-:W0:Y:S01]  /*152a0*/  S2R R175, SR_TID.X ;  /* 0x0000000000af7919 */ /* 0x000e220000002100 */
[----:B------:R-:W-:Y:S02]  /*152b0*/  PRMT R18, RZ, 0x7610, R18 ;  /* 0x00007610ff127816 */ /* 0x000fe40000000012 */
[----:B------:R-:W-:Y:S02]  /*152c0*/  ISETP.GE.AND P1, PT, R174, UR5, PT ;  /* 0x00000005ae007c0c */ /* 0x000fe4000bf26270 */
[----:B------:R-:W-:Y:S02]  /*152d0*/  PRMT R187, RZ, 0x7610, R187 ;  /* 0x00007610ffbb7816 */ /* 0x000fe400000000bb */
[----:B------:R2:W4:Y:S01]  /*152e0*/  @!P3 LDG.E.U16 R18, desc[UR16][R4.64] ;  /* 0x000000100412b981 */ /* 0x000522000c1e1500 */
[----:B------:R-:W-:Y:S01]  /*152f0*/  PRMT R204, RZ, 0x7610, R204 ;  /* 0x00007610ffcc7816 */ /* 0x000fe200000000cc */
[----:B--2---:R-:W-:-:S02]  /*15300*/  @!P6 IMAD.MOV.U32 R4, RZ, RZ, R172 ;  /* 0x000000ffff04e224 */ /* 0x004fc400078e00ac */
[----:B------:R-:W-:Y:S01]  /*15310*/  @!P6 IMAD.MOV.U32 R5, RZ, RZ, R173 ;  /* 0x000000ffff05e224 */ /* 0x000fe200078e00ad */
[----:B------:R-:W2:Y:S04]  /*15320*/  LDL R172, [R1+0x5d0] ;  /* 0x0005d00001ac7983 */ /* 0x000ea80000100800 */
[----:B------:R-:W2:Y:S04]  /*15330*/  LDL R173, [R1+0x5cc] ;  /* 0x0005cc0001ad7983 */ /* 0x000ea80000100800 */
[----:B------:R1:W2:Y:S01]  /*15340*/  @!P6 LDG.E.U16 R187, desc[UR16][R4.64] ;  /* 0x0000001004bbe981 */ /* 0x0002a2000c1e1500 */
[----:B0-----:R-:W-:-:S04]  /*15350*/  SHF.R.U32.HI R175, RZ, 0x6, R175 ;  /* 0x00000006ffaf7819 */ /* 0x001fc800000116af */
[----:B------:R-:W-:-:S04]  /*15360*/  SGXT.U32 R175, R175, 0x1 ;  /* 0x00000001afaf781a */ /* 0x000fc80000000000 */
[----:B------:R-:W-:-:S04]  /*15370*/  LOP3.LUT R174, R175, 0x10, RZ, 0xfc, !PT ;  /* 0x00000010afae7812 */ /* 0x000fc800078efcff */
[----:B------:R-:W-:Y:S01]  /*15380*/  ISETP.GE.AND P4, PT, R174, UR5, PT ;  /* 0x00000005ae007c0c */ /* 0x000fe2000bf86270 */
[----:B-1----:R-:W-:Y:S02]  /*15390*/  @!P1 IMAD.MOV.U32 R4, RZ, RZ, R169 ;  /* 0x000000ffff049224 */ /* 0x002fe400078e00a9 */
[----:B------:R-:W-:Y:S01]  /*153a0*/  @!P1 IMAD.MOV.U32 R5, RZ, RZ, R171 ;  /* 0x000000ffff059224 */ /* 0x000fe200078e00ab */
[----:B------:R-:W2:Y:S04]  /*153b0*/  LDL R169, [R1+0x5c8] ;  /* 0x0005c80001a97983 */ /* 0x000ea80000100800 */
[----:B------:R-:W2:Y:S04]  /*153c0*/  LDL R171, [R1+0x5c4] ;  /* 0x0005c40001ab7983 */ /* 0x000ea80000100800 */
[----:B------:R3:W2:Y:S02]  /*153d0*/  @!P1 LDG.E.U16 R204, desc[UR16][R4.64] ;  /* 0x0000001004cc9981 */ /* 0x0006a4000c1e1500 */
[----:B---3--:R-:W-:-:S02]  /*153e0*/  @!P4 IMAD.MOV.U32 R5, RZ, RZ, R170 ;  /* 0x000000ffff05c224 */ /* 0x008fc400078e00aa */
        /* <DEDUP_REMOVED lines=19> */
[----:B------:R-:W2:Y:S01]  /*15520*/  LDL R172, [R1+0x5b8] ;  /* 0x0005b80001ac7983 */ /* 0x000ea20000100800 */
[----:B0-----:R-:W-:-:S04]  /*15530*/  SHF.R.U32.HI R175, RZ, 0x6, R175 ;  /* 0x00000006ffaf7819 */ /* 0x001fc800000116af */
[----:B------:R-:W-:-:S04]  /*15540*/  SGXT.U32 R175, R175, 0x1 ;  /* 0x00000001afaf781a */ /* 0x000fc80000000000 */
[----:B------:R-:W-:Y:S01]  /*15550*/  LOP3.LUT R174, R175, 0x16, RZ, 0xfc, !PT ;  /* 0x00000016afae7812 */ /* 0x000fe200078efcff */
[----:B------:R-:W-:Y:S02]  /*15560*/  @!P5 IMAD.MOV.U32 R5, RZ, RZ, R173 ;  /* 0x000000ffff05d224 */ /* 0x000fe400078e00ad */
[----:B------:R-:W2:Y:S01]  /*15570*/  LDL R173, [R1+0x5b4] ;  /* 0x0005b40001ad7983 */ /* 0x000ea20000100800 */
[----:B------:R-:W-:-:S03]  /*15580*/  ISETP.GE.AND P3, PT, R174, UR5, PT ;  /* 0x00000005ae007c0c */ /* 0x000fc6000bf66270 */
[----:B------:R0:W2:Y:S02]  /*15590*/  @!P5 LDG.E.U16 R17, desc[UR16][R4.64] ;  /* 0x000000100411d981 */ /* 0x0000a4000c1e1500 */
[----:B0-----:R-:W-:Y:S02]  /*155a0*/  @!P2 IMAD.MOV.U32 R4, RZ, RZ, R169 ;  /* 0x000000ffff04a224 */ /* 0x001fe400078e00a9 */
        /* <DEDUP_REMOVED lines=33> */
[----:B------:R-:W2:Y:S01]  /*157c0*/  LDL R169, [R1+0x598] ;  /* 0x0005980001a97983 */ /* 0x000ea20000100800 */
[----:B------:R-:W-:-:S03]  /*157d0*/  @!P1 IMAD.MOV.U32 R5, RZ, RZ, R171 ;  /* 0x000000ffff059224 */ /* 0x000fc600078e00ab */
[----:B------:R-:W2:Y:S04]  /*157e0*/  LDL R171, [R1+0x594] ;  /* 0x0005940001ab7983 */ /* 0x000ea80000100800 */
[----:B------:R3:W2:Y:S01]  /*157f0*/  @!P1 LDG.E.U16 R16, desc[UR16][R4.64] ;  /* 0x0000001004109981 */ /* 0x0006a2000c1e1500 */
[----:B------:R-:W0:Y:S01]  /*15800*/  S2R R175, SR_TID.X ;  /* 0x0000000000af7919 */ /* 0x000e220000002100 */
[----:B---3--:R-:W-:Y:S02]  /*15810*/  @!P4 IMAD.MOV.U32 R5, RZ, RZ, R170 ;  /* 0x000000ffff05c224 */ /* 0x008fe400078e00aa */
[----:B------:R-:W3:Y:S01]  /*15820*/  LDL R170, [R1+0x58c] ;  /* 0x00058c0001aa7983 */ /* 0x000ee20000100800 */
[----:B----4-:R-:W-:-:S03]  /*15830*/  @!P4 IMAD.MOV.U32 R4, RZ, RZ, R0 ;  /* 0x000000ffff04c224 */ /* 0x010fc600078e0000 */
[----:B------:R-:W4:Y:S01]  /*15840*/  LDL R0, [R1+0x590] ;  /* 0x0005900001007983 */ /* 0x000f220000100800 */
        /* <DEDUP_REMOVED lines=15> */
[----:B------:R-:W-:Y:S02]  /*15940*/  PRMT R210, RZ, 0x7610, R210 ;  /* 0x00007610ffd27816 */ /* 0x000fe400000000d2 */
[----:B------:R-:W-:Y:S02]  /*15950*/  ISETP.GE.AND P3, PT, R174, UR5, PT ;  /* 0x00000005ae007c0c */ /* 0x000fe4000bf66270 */
[----:B------:R2:W4:Y:S01]  /*15960*/  @!P4 LDG.E.U16 R186, desc[UR16][R4.64] ;  /* 0x0000001004bac981 */ /* 0x000522000c1e1500 */
[----:B------:R-:W-:Y:S01]  /*15970*/  PRMT R159, RZ, 0x7610, R159 ;  /* 0x00007610ff9f7816 */ /* 0x000fe2000000009f */
[----:B--2---:R-:W-:Y:S01]  /*15980*/  @!P5 IMAD.MOV.U32 R4, RZ, RZ, R172 ;  /* 0x000000ffff04d224 */ /* 0x004fe200078e00ac */
[----:B------:R-:W-:-:S02]  /*15990*/  PRMT R15, RZ, 0x7610, R15 ;  /* 0x00007610ff0f7816 */ /* 0x000fc4000000000f */
[----:B0-----:R-:W-:Y:S01]  /*159a0*/  SHF.R.U32.HI R174, RZ, 0x6, R175 ;  /* 0x00000006ffae7819 */ /* 0x001fe200000116af */
[----:B------:R-:W-:Y:S01]  /*159b0*/  @!P5 IMAD.MOV.U32 R5, RZ, RZ, R173 ;  /* 0x000000ffff05d224 */ /* 0x000fe200078e00ad */
[----:B------:R-:W-:Y:S01]  /*159c0*/  SHF.R.U32.HI R175, RZ, 0x6, R175 ;  /* 0x00000006ffaf7819 */ /* 0x000fe200000116af */
[----:B------:R-:W2:Y:S03]  /*159d0*/  LDL R173, [R1+0x57c] ;  /* 0x00057c0001ad7983 */ /* 0x000ea60000100800 */
[----:B------:R-:W-:Y:S01]  /*159e0*/  SGXT.U32 R175, R175, 0x1 ;  /* 0x00000001afaf781a */ /* 0x000fe20000000000 */
[----:B------:R0:W2:Y:S03]  /*159f0*/  @!P5 LDG.E.U16 R210, desc[UR16][R4.64] ;  /* 0x0000001004d2d981 */ /* 0x0000a6000c1e1500 */
[----:B------:R-:W-:-:S02]  /*15a00*/  LOP3.LUT R172, R175, 0x26, RZ, 0xfc, !PT ;  /* 0x00000026afac7812 */ /* 0x000fc400078efcff */
[----:B------:R-:W1:Y:S01]  /*15a10*/  S2R R175, SR_TID.X ;  /* 0x0000000000af7919 */ /* 0x000e620000002100 */
[----:B0-----:R-:W-:Y:S02]  /*15a20*/  @!P2 IMAD.MOV.U32 R4, RZ, RZ, R169 ;  /* 0x000000ffff04a224 */ /* 0x001fe400078e00a9 */
[----:B------:R-:W-:Y:S01]  /*15a30*/  @!P2 IMAD.MOV.U32 R5, RZ, RZ, R171 ;  /* 0x000000ffff05a224 */ /* 0x000fe200078e00ab */
[----:B------:R-:W-:Y:S01]  /*15a40*/  SGXT.U32 R174, R174, 0x1 ;  /* 0x00000001aeae781a */ /* 0x000fe20000000000 */
[----:B------:R-:W2:Y:S04]  /*15a50*/  LDL R171, [R1+0x574] ;  /* 0x0005740001ab7983 */ /* 0x000ea80000100800 */
[----:B------:R3:W2:Y:S01]  /*15a60*/  @!P2 LDG.E.U16 R159, desc[UR16][R4.64] ;  /* 0x00000010049fa981 */ /* 0x0006a2000c1e1500 */
[----:B------:R-:W-:-:S04]  /*15a70*/  LOP3.LUT R174, R174, 0x24, RZ, 0xfc, !PT ;  /* 0x00000024aeae7812 */ /* 0x000fc800078efcff */
[----:B------:R-:W-:Y:S02]  /*15a80*/  ISETP.GE.AND P6, PT, R174, UR5, PT ;  /* 0x00000005ae007c0c */ /* 0x000fe4000bfc6270 */
[----:B------:R-:W2:Y:S01]  /*15a90*/  LDL R174, [R1+0x588] ;  /* 0x0005880001ae7983 */ /* 0x000ea20000100800 */
[----:B------:R-:W-:-:S03]  /*15aa0*/  ISETP.GE.AND P1, PT, R172, UR5, PT ;  /* 0x00000005ac007c0c */ /* 0x000fc6000bf26270 */
[----:B------:R-:W2:Y:S01]  /*15ab0*/  LDL R172, [R1+0x580] ;  /* 0x0005800001ac7983 */ /* 0x000ea20000100800 */
[----:B-1----:R-:W-:-:S04]  /*15ac0*/  SHF.R.U32.HI R175, RZ, 0x6, R175 ;  /* 0x00000006ffaf7819 */ /* 0x002fc800000116af */
[----:B------:R-:W-:-:S04]  /*15ad0*/  SGXT.U32 R175, R175, 0x1 ;  /* 0x00000001afaf781a */ /* 0x000fc80000000000 */
[----:B------:R-:W-:-:S04]  /*15ae0*/  LOP3.LUT R169, R175, 0x28, RZ, 0xfc, !PT ;  /* 0x00000028afa97812 */ /* 0x000fc800078efcff */
[----:B------:R-:W-:Y:S02]  /*15af0*/  ISETP.GE.AND P4, PT, R169, UR5, PT ;  /* 0x00000005a9007c0c */ /* 0x000fe4000bf86270 */
[----:B------:R-:W2:Y:S01]  /*15b00*/  LDL R169, [R1+0x578] ;  /* 0x0005780001a97983 */ /* 0x000ea20000100800 */
[----:B---3--:R-:W-:-:S03]  /*15b10*/  @!P3 IMAD.MOV.U32 R5, RZ, RZ, R170 ;  /* 0x000000ffff05b224 */ /* 0x008fc600078e00aa */
[----:B------:R-:W3:Y:S01]  /*15b20*/  LDL R170, [R1+0x56c] ;  /* 0x00056c0001aa7983 */ /* 0x000ee20000100800 */
[----:B----4-:R-:W-:-:S03]  /*15b30*/  @!P3 IMAD.MOV.U32 R4, RZ, RZ, R0 ;  /* 0x000000ffff04b224 */ /* 0x010fc600078e0000 */
[----:B------:R-:W4:Y:S04]  /*15b40*/  LDL R0, [R1+0x570] ;  /* 0x0005700001007983 */ /* 0x000f280000100800 */
[----:B------:R0:W3:Y:S02]  /*15b50*/  @!P3 LDG.E.U16 R15, desc[UR16][R4.64] ;  /* 0x00000010040fb981 */ /* 0x0000e4000c1e1500 */
[----:B0-----:R-:W0:Y:S02]  /*15b60*/  S2R R5, SR_TID.X ;  /* 0x0000000000057919 */ /* 0x001e240000002100 */
[----:B0-----:R-:W-:Y:S02]  /*15b70*/  SHF.R.U32.HI R4, RZ, 0x6, R5 ;  /* 0x00000006ff047819 */ /* 0x001fe40000011605 */
[----:B------:R-:W4:Y:S01]  /*15b80*/  LDL R5, [R1+0x584] ;  /* 0x0005840001057983 */ /* 0x000f220000100800 */
[----:B------:R-:W0:Y:S01]  /*15b90*/  S2R R175, SR_TID.X ;  /* 0x0000000000af7919 */ /* 0x000e220000002100 */
[----:B------:R-:W-:-:S04]  /*15ba0*/  SGXT.U32 R4, R4, 0x1 ;  /* 0x000000010404781a */ /* 0x000fc80000000000 */
[----:B------:R-:W-:Y:S02]  /*15bb0*/  LOP3.LUT R4, R4, 0x2a, RZ, 0xfc, !PT ;  /* 0x0000002a04047812 */ /* 0x000fe400078efcff */
[----:B------:R-:W-:Y:S02]  /*15bc0*/  PRMT R191, RZ, 0x7610, R191 ;  /* 0x00007610ffbf7816 */ /* 0x000fe400000000bf */
[----:B------:R-:W-:Y:S02]  /*15bd0*/  ISETP.GE.AND P5, PT, R4, UR5, PT ;  /* 0x0000000504007c0c */ /* 0x000fe4000bfa6270 */
[----:B------:R-:W-:Y:S02]  /*15be0*/  PRMT R209, RZ, 0x7610, R209 ;  /* 0x00007610ffd17816 */ /* 0x000fe400000000d1 */
[----:B------:R-:W-:Y:S02]  /*15bf0*/  PRMT R158, RZ, 0x7610, R158 ;  /* 0x00007610ff9e7816 */ /* 0x000fe4000000009e */
[----:B0-----:R-:W-:-:S04]  /*15c00*/  SHF.R.U32.HI R175, RZ, 0x6, R175 ;  /* 0x00000006ffaf7819 */ /* 0x001fc800000116af */
[----:B------:R-:W-:Y:S02]  /*15c10*/  SGXT.U32 R175, R175, 0x1 ;  /* 0x00000001afaf781a */ /* 0x000fe40000000000 */
[----:B------:R-:W-:Y:S01]  /*15c20*/  PRMT R14, RZ, 0x7610, R14 ;  /* 0x00007610ff0e7816 */ /* 0x000fe2000000000e */
[----:B--2---:R-:W-:Y:S01]  /*15c30*/  @!P6 IMAD.MOV.U32 R4, RZ, RZ, R174 ;  /* 0x000000ffff04e224 */ /* 0x004fe200078e00ae */
[----:B------:R-:W-:Y:S02]  /*15c40*/  LOP3.LUT R174, R175, 0x2c, RZ, 0xfc, !PT ;  /* 0x0000002cafae7812 */ /* 0x000fe400078efcff */
[----:B------:R-:W0:Y:S02]  /*15c50*/  S2R R175, SR_TID.X ;  /* 0x0000000000af7919 */ /* 0x000e240000002100 */
[----:B------:R-:W-:Y:S02]  /*15c60*/  ISETP.GE.AND P2, PT, R174, UR5, PT ;  /* 0x00000005ae007c0c */ /* 0x000fe4000bf46270 */
[----:B0-----:R-:W-:-:S02]  /*15c70*/  SHF.R.U32.HI R174, RZ, 0x6, R175 ;  /* 0x00000006ffae7819 */ /* 0x001fc400000116af */
[----:B------:R-:W-:Y:S02]  /*15c80*/  SHF.R.U32.HI R175, RZ, 0x6, R175 ;  /* 0x00000006ffaf7819 */ /* 0x000fe400000116af */
[----:B------:R-:W-:Y:S02]  /*15c90*/  SGXT.U32 R174, R174, 0x1 ;  /* 0x00000001aeae781a */ /* 0x000fe40000000000 */
[----:B------:R-:W-:Y:S01]  /*15ca0*/  SGXT.U32 R175, R175, 0x1 ;  /* 0x00000001afaf781a */ /* 0x000fe20000000000 */
[----:B----4-:R0:W2:Y:S02]  /*15cb0*/  @!P6 LDG.E.U16 R191, desc[UR16][R4.64] ;  /* 0x0000001004bfe981 */ /* 0x0100a4000c1e1500 */
[----:B0-----:R-:W-:Y:S02]  /*15cc0*/  @!P1 IMAD.MOV.U32 R4, RZ, RZ, R172 ;  /* 0x000000ffff049224 */ /* 0x001fe400078e00ac */
[----:B------:R-:W-:Y:S01]  /*15cd0*/  @!P1 IMAD.MOV.U32 R5, RZ, RZ, R173 ;  /* 0x000000ffff059224 */ /* 0x000fe200078e00ad */
[----:B------:R-:W-:Y:S01]  /*15ce0*/  LOP3.LUT R172, R174, 0x2e, RZ, 0xfc, !PT ;  /* 0x0000002eaeac7812 */ /* 0x000fe200078efcff */
[----:B------:R-:W4:Y:S04]  /*15cf0*/  LDL R173, [R1+0x55c] ;  /* 0x00055c0001ad7983 */ /* 0x000f280000100800 */
[----:B------:R0:W2:Y:S02]  /*15d00*/  @!P1 LDG.E.U16 R209, desc[UR16][R4.64] ;  /* 0x0000001004d19981 */ /* 0x0000a4000c1e1500 */
[----:B0-----:R-:W-:-:S02]  /*15d10*/  @!P4 IMAD.MOV.U32 R4, RZ, RZ, R169 ;  /* 0x000000ffff04c224 */ /* 0x001fc400078e00a9 */
[----:B------:R-:W-:Y:S01]  /*15d20*/  @!P4 IMAD.MOV.U32 R5, RZ, RZ, R171 ;  /* 0x000000ffff05c224 */ /* 0x000fe200078e00ab */
[----:B------:R-:W4:Y:S04]  /*15d30*/  LDL R169, [R1+0x560] ;  /* 0x0005600001a97983 */ /* 0x000f280000100800 */
[----:B------:R0:W2:Y:S02]  /*15d40*/  @!P4 LDG.E.U16 R158, desc[UR16][R4.64] ;  /* 0x00000010049ec981 */ /* 0x0000a4000c1e1500 */
[----:B0-----:R-:W-:Y:S02]  /*15d50*/  @!P5 IMAD.MOV.U32 R4, RZ, RZ, R0 ;  /* 0x000000ffff04d224 */ /* 0x001fe400078e0000 */
[----:B---3--:R-:W-:Y:S01]  /*15d60*/  @!P5 IMAD.MOV.U32 R5, RZ, RZ, R170 ;  /* 0x000000ffff05d224 */ /* 0x008fe200078e00aa */
[----:B------:R-:W-:Y:S01]  /*15d70*/  ISETP.GE.AND P3, PT, R172, UR5, PT ;  /* 0x00000005ac007c0c */ /* 0x000fe2000bf66270 */
[----:B------:R-:W3:Y:S04]  /*15d80*/  LDL R0, [R1+0x558] ;  /* 0x0005580001007983 */ /* 0x000ee80000100800 */
[----:B------:R0:W2:Y:S01]  /*15d90*/  @!P5 LDG.E.U16 R14, desc[UR16][R4.64] ;  /* 0x00000010040ed981 */ /* 0x0000a2000c1e1500 */
[----:B------:R-:W-:-:S03]  /*15da0*/  LOP3.LUT R171, R175, 0x30, RZ, 0xfc, !PT ;  /* 0x00000030afab7812 */ /* 0x000fc600078efcff */
[----:B------:R-:W2:Y:S04]  /*15db0*/  LDL R172, [R1+0x554] ;  /* 0x0005540001ac7983 */ /* 0x000ea80000100800 */
[----:B------:R-:W2:Y:S04]  /*15dc0*/  LDL R170, [R1+0x550] ;  /* 0x0005500001aa7983 */ /* 0x000ea80000100800 */
[----:B------:R-:W0:Y:S04]  /*15dd0*/  LDL R4, [R1+0x564] ;  /* 0x0005640001047983 */ /* 0x000e280000100800 */
[----:B------:R-:W0:Y:S01]  /*15de0*/  LDL R5, [R1+0x568] ;  /* 0x0005680001057983 */ /* 0x000e220000100800 */
[----:B------:R-:W-:-:S03]  /*15df0*/  ISETP.GE.AND P6, PT, R171, UR5, PT ;  /* 0x00000005ab007c0c */ /* 0x000fc6000bfc6270 */
[----:B------:R-:W2:Y:S01]  /*15e00*/  LDL R171, [R1+0x54c] ;  /* 0x00054c0001ab7983 */ /* 0x000ea20000100800 */
[----:B------:R-:W1:Y:S01]  /*15e10*/  S2R R175, SR_TID.X ;  /* 0x0000000000af7919 */ /* 0x000e620000002100 */
[----:B------:R-:W1:Y:S01]  /*15e20*/  S2R R174, SR_TID.X ;  /* 0x0000000000ae7919 */ /* 0x000e620000002100 */
[----:B------:R-:W-:Y:S02]  /*15e30*/  PRMT R190, RZ, 0x7610, R190 ;  /* 0x00007610ffbe7816 */ /* 0x000fe400000000be */
[----:B------:R-:W-:Y:S02]  /*15e40*/  PRMT R208, RZ, 0x7610, R208 ;  /* 0x00007610ffd07816 */ /* 0x000fe400000000d0 */
[----:B------:R-:W-:Y:S02]  /*15e50*/  PRMT R157, RZ, 0x7610, R157 ;  /* 0x00007610ff9d7816 */ /* 0x000fe4000000009d */
[----:B-1----:R-:W-:Y:S02]  /*15e60*/  SHF.R.U32.HI R175, RZ, 0x6, R175 ;  /* 0x00000006ffaf7819 */ /* 0x002fe400000116af */
[----:B------:R-:W-:-:S02]  /*15e70*/  SHF.R.U32.HI R174, RZ, 0x6, R174 ;  /* 0x00000006ffae7819 */ /* 0x000fc400000116ae */
[----:B------:R-:W-:Y:S02]  /*15e80*/  SGXT.U32 R175, R175, 0x1 ;  /* 0x00000001afaf781a */ /* 0x000fe40000000000 */
[----:B------:R-:W-:Y:S02]  /*15e90*/  SGXT.U32 R174, R174, 0x1 ;  /* 0x00000001aeae781a */ /* 0x000fe40000000000 */
[----:B------:R-:W-:-:S04]  /*15ea0*/  LOP3.LUT R175, R175, 0x32, RZ, 0xfc, !PT ;  /* 0x00000032afaf7812 */ /* 0x000fc800078efcff */
[----:B------:R-:W-:Y:S02]  /*15eb0*/  ISETP.GE.AND P1, PT, R175, UR5, PT ;  /* 0x00000005af007c0c */ /* 0x000fe4000bf26270 */
[----:B------:R-:W-:Y:S01]  /*15ec0*/  PRMT R13, RZ, 0x7610, R13 ;  /* 0x00007610ff0d7816 */ /* 0x000fe2000000000d */
[----:B------:R-:W2:Y:S01]  /*15ed0*/  LDL.LU R175, [R1+0xbc0] ;  /* 0x000bc00001af7983 */ /* 0x000ea20000300800 */
[----:B0-----:R-:W-:-:S04]  /*15ee0*/  @!P2 LOP3.LUT R5, R5, R4, RZ, 0x3c, !PT ;  /* 0x000000040505a212 */ /* 0x001fc800078e3cff */
[----:B------:R-:W-:-:S04]  /*15ef0*/  @!P2 LOP3.LUT R4, R5, R4, RZ, 0x3c, !PT ;  /* 0x000000040504a212 */ /* 0x000fc800078e3cff */
[----:B------:R-:W-:-:S05]  /*15f00*/  @!P2 LOP3.LUT R5, R5, R4, RZ, 0x3c, !PT ;  /* 0x000000040505a212 */ /* 0x000fca00078e3cff */
[----:B------:R0:W2:Y:S02]  /*15f10*/  @!P2 LDG.E.U16 R190, desc[UR16][R4.64] ;  /* 0x0000001004bea981 */ /* 0x0000a4000c1e1500 */
[----:B0-----:R-:W-:Y:S01]  /*15f20*/  LOP3.LUT R5, R174, 0x34, RZ, 0xfc, !PT ;  /* 0x00000034ae057812 */ /* 0x001fe200078efcff */
[----:B----4-:R-:W-:Y:S02]  /*15f30*/  @!P3 IMAD.MOV.U32 R4, RZ, RZ, R169 ;  /* 0x000000ffff04b224 */ /* 0x010fe400078e00a9 */
[----:B------:R-:W4:Y:S01]  /*15f40*/  LDL R169, [R1+0x548] ;  /* 0x0005480001a97983 */ /* 0x000f220000100800 */
[----:B------:R-:W-:Y:S01]  /*15f50*/  ISETP.GE.AND P4, PT, R5, UR5, PT ;  /* 0x0000000505007c0c */ /* 0x000fe2000bf86270 */
[----:B------:R-:W-:-:S05]  /*15f60*/  @!P3 IMAD.MOV.U32 R5, RZ, RZ, R173 ;  /* 0x000000ffff05b224 */ /* 0x000fca00078e00ad */
[----:B------:R3:W4:Y:S02]  /*15f70*/  @!P3 LDG.E.U16 R208, desc[UR16][R4.64] ;  /* 0x0000001004d0b981 */ /* 0x000724000c1e1500 */
[----:B---3--:R-:W-:Y:S02]  /*15f80*/  @!P6 IMAD.MOV.U32 R4, RZ, RZ, R0 ;  /* 0x000000ffff04e224 */ /* 0x008fe400078e0000 */
[----:B--2---:R-:W-:Y:S01]  /*15f90*/  @!P6 IMAD.MOV.U32 R5, RZ, RZ, R172 ;  /* 0x000000ffff05e224 */ /* 0x004fe200078e00ac */
[----:B------:R-:W0:Y:S04]  /*15fa0*/  S2R R174, SR_TID.X ;  /* 0x0000000000ae7919 */ /* 0x000e280000002100 */
[----:B------:R1:W2:Y:S04]  /*15fb0*/  @!P6 LDG.E.U16 R157, desc[UR16][R4.64] ;  /* 0x00000010049de981 */ /* 0x0002a8000c1e1500 */
[----:B------:R-:W3:Y:S04]  /*15fc0*/  LDL R172, [R1+0x53c] ;  /* 0x00053c0001ac7983 */ /* 0x000ee80000100800 */
[----:B------:R-:W2:Y:S01]  /*15fd0*/  LDL R0, [R1+0x540] ;  /* 0x0005400001007983 */ /* 0x000ea20000100800 */
[----:B-1----:R-:W-:-:S02]  /*15fe0*/  @!P1 IMAD.MOV.U32 R4, RZ, RZ, R170 ;  /* 0x000000ffff049224 */ /* 0x002fc400078e00aa */
[----:B------:R-:W-:Y:S01]  /*15ff0*/  @!P1 IMAD.MOV.U32 R5, RZ, RZ, R171 ;  /* 0x000000ffff059224 */ /* 0x000fe200078e00ab */
[----:B------:R-:W3:Y:S04]  /*16000*/  LDL R170, [R1+0x530] ;  /* 0x0005300001aa7983 */ /* 0x000ee80000100800 */
[----:B------:R1:W3:Y:S04]  /*16010*/  @!P1 LDG.E.U16 R13, desc[UR16][R4.64] ;  /* 0x00000010040d9981 */ /* 0x0002e8000c1e1500 */
[----:B------:R-:W3:Y:S01]  /*16020*/  LDL R171, [R1+0x52c] ;  /* 0x00052c0001ab7983 */ /* 0x000ee20000100800 */
[----:B-1----:R-:W1:Y:S02]  /*16030*/  S2R R5, SR_TID.X ;  /* 0x0000000000057919 */ /* 0x002e640000002100 */
[----:B-1----:R-:W-:-:S04]  /*16040*/  SHF.R.U32.HI R5, RZ, 0x6, R5 ;  /* 0x00000006ff057819 */ /* 0x002fc80000011605 */
[----:B------:R-:W-:-:S04]  /*16050*/  SGXT.U32 R5, R5, 0x1 ;  /* 0x000000010505781a */ /* 0x000fc80000000000 */
[----:B------:R-:W-:Y:S02]  /*16060*/  LOP3.LUT R4, R5, 0x3a, RZ, 0xfc, !PT ;  /* 0x0000003a05047812 */ /* 0x000fe400078efcff */
[----:B------:R-:W2:Y:S01]  /*16070*/  LDL R5, [R1+0x544] ;  /* 0x0005440001057983 */ /* 0x000ea20000100800 */
[--C-:B0-----:R-:W-:Y:S02]  /*16080*/  SHF.R.U32.HI R173, RZ, 0x6, R174.reuse ;  /* 0x00000006ffad7819 */ /* 0x101fe400000116ae */
[----:B------:R-:W-:Y:S02]  /*16090*/  SHF.R.U32.HI R174, RZ, 0x6, R174 ;  /* 0x00000006ffae7819 */ /* 0x000fe400000116ae */
[----:B------:R-:W-:Y:S02]  /*160a0*/  SGXT.U32 R173, R173, 0x1 ;  /* 0x00000001adad781a */ /* 0x000fe40000000000 */
[----:B------:R-:W-:Y:S02]  /*160b0*/  SGXT.U32 R174, R174, 0x1 ;  /* 0x00000001aeae781a */ /* 0x000fe40000000000 */
[----:B------:R-:W-:-:S04]  /*160c0*/  LOP3.LUT R173, R173, 0x36, RZ, 0xfc, !PT ;  /* 0x00000036adad7812 */ /* 0x000fc800078efcff */
[----:B------:R-:W-:Y:S02]  /*160d0*/  ISETP.GE.AND P5, PT, R173, UR5, PT ;  /* 0x00000005ad007c0c */ /* 0x000fe4000bfa6270 */
[----:B------:R-:W-:Y:S02]  /*160e0*/  LOP3.LUT R173, R174, 0x38, RZ, 0xfc, !PT ;  /* 0x00000038aead7812 */ /* 0x000fe400078efcff */
[----:B------:R-:W3:Y:S02]  /*160f0*/  LDL R174, [R1+0x534] ;  /* 0x0005340001ae7983 */ /* 0x000ee40000100800 */
[----:B------:R-:W-:Y:S02]  /*16100*/  ISETP.GE.AND P2, PT, R173, UR5, PT ;  /* 0x00000005ad007c0c */ /* 0x000fe4000bf46270 */
[----:B------:R-:W3:Y:S01]  /*16110*/  LDL R173, [R1+0x538] ;  /* 0x0005380001ad7983 */ /* 0x000ee20000100800 */
[----:B------:R-:W-:Y:S02]  /*16120*/  PRMT R212, RZ, 0x7610, R212 ;  /* 0x00007610ffd47816 */ /* 0x000fe400000000d4 */
[----:B------:R-:W-:-:S02]  /*16130*/  ISETP.GE.AND P3, PT, R4, UR5, PT ;  /* 0x0000000504007c0c */ /* 0x000fc4000bf66270 */
[----:B------:R-:W-:Y:S02]  /*16140*/  PRMT R207, RZ, 0x7610, R207 ;  /* 0x00007610ffcf7816 */ /* 0x000fe400000000cf */
[----:B------:R-:W-:Y:S02]  /*16150*/  PRMT R156, RZ, 0x7610, R156 ;  /* 0x00007610ff9c7816 */ /* 0x000fe4000000009c */
[----:B------:R-:W-:Y:S01]  /*16160*/  PRMT R12, RZ, 0x7610, R12 ;  /* 0x00007610ff0c7816 */ /* 0x000fe2000000000c */
[----:B----4-:R-:W-:Y:S02]  /*16170*/  @!P4 IMAD.MOV.U32 R4, RZ, RZ, R169 ;  /* 0x000000ffff04c224 */ /* 0x010fe400078e00a9 */
[----:B------:R-:W0:Y:S03]  /*16180*/  S2R R169, SR_TID.X ;  /* 0x0000000000a97919 */ /* 0x000e260000002100 */
[----:B--2---:R1:W2:Y:S02]  /*16190*/  @!P4 LDG.E.U16 R212, desc[UR16][R4.64] ;  /* 0x0000001004d4c981 */ /* 0x0042a4000c1e1500 */
[----:B-1----:R-:W1:Y:S01]  /*161a0*/  S2R R5, SR_TID.X ;  /* 0x0000000000057919 */ /* 0x002e620000002100 */
[----:B------:R-:W-:Y:S01]  /*161b0*/  @!P5 IMAD.MOV.U32 R4, RZ, RZ, R0 ;  /* 0x000000ffff04d224 */ /* 0x000fe200078e0000 */
[----:B-1----:R-:W-:-:S04]  /*161c0*/  SHF.R.U32.HI R5, RZ, 0x6, R5 ;  /* 0x00000006ff057819 */ /* 0x002fc80000011605 */
[----:B------:R-:W-:-:S04]  /*161d0*/  SGXT.U32 R5, R5, 0x1 ;  /* 0x000000010505781a */ /* 0x000fc80000000000 */
[----:B------:R-:W-:-:S04]  /*161e0*/  LOP3.LUT R5, R5, 0x3c, RZ, 0xfc, !PT ;  /* 0x0000003c05057812 */ /* 0x000fc800078efcff */
[----:B------:R-:W-:Y:S01]  /*161f0*/  ISETP.GE.AND P4, PT, R5, UR5, PT ;  /* 0x0000000505007c0c */ /* 0x000fe2000bf86270 */
[----:B---3--:R-:W-:-:S05]  /*16200*/  @!P5 IMAD.MOV.U32 R5, RZ, RZ, R172 ;  /* 0x000000ffff05d224 */ /* 0x008fca00078e00ac */
[----:B------:R1:W3:Y:S02]  /*16210*/  @!P5 LDG.E.U16 R207, desc[UR16][R4.64] ;  /* 0x0000001004cfd981 */ /* 0x0002e4000c1e1500 */
[----:B-1----:R-:W-:Y:S02]  /*16220*/  @!P2 IMAD.MOV.U32 R4, RZ, RZ, R173 ;  /* 0x000000ffff04a224 */ /* 0x002fe400078e00ad */
[----:B------:R-:W-:Y:S01]  /*16230*/  @!P2 IMAD.MOV.U32 R5, RZ, RZ, R174 ;  /* 0x000000ffff05a224 */ /* 0x000fe200078e00ae */
[----:B0-----:R-:W-:Y:S01]  /*16240*/  SHF.R.U32.HI R169, RZ, 0x6, R169 ;  /* 0x00000006ffa97819 */ /* 0x001fe200000116a9 */
[----:B------:R-:W0:Y:S03]  /*16250*/  S2R R172, SR_TID.X ;  /* 0x0000000000ac7919 */ /* 0x000e260000002100 */
[----:B------:R1:W4:Y:S01]  /*16260*/  @!P2 LDG.E.U16 R156, desc[UR16][R4.64] ;  /* 0x00000010049ca981 */ /* 0x000322000c1e1500 */
[----:B------:R-:W0:Y:S03]  /*16270*/  S2R R173, SR_TID.X ;  /* 0x0000000000ad7919 */ /* 0x000e260000002100 */
[----:B------:R-:W2:Y:S01]  /*16280*/  LDL R174, [R1+0x514] ;  /* 0x0005140001ae7983 */ /* 0x000ea20000100800 */
[----:B-1----:R-:W-:-:S02]  /*16290*/  @!P3 IMAD.MOV.U32 R4, RZ, RZ, R170 ;  /* 0x000000ffff04b224 */ /* 0x002fc400078e00aa */
[----:B------:R-:W-:-:S05]  /*162a0*/  @!P3 IMAD.MOV.U32 R5, RZ, RZ, R171 ;  /* 0x000000ffff05b224 */ /* 0x000fca00078e00ab */
[----:B------:R1:W3:Y:S01]  /*162b0*/  @!P3 LDG.E.U16 R12, desc[UR16][R4.64] ;  /* 0x00000010040cb981 */ /* 0x0002e2000c1e1500 */
[----:B------:R-:W-:-:S03]  /*162c0*/  SGXT.U32 R169, R169, 0x1 ;  /* 0x00000001a9a9781a */ /* 0x000fc60000000000 */
[----:B------:R-:W1:Y:S04]  /*162d0*/  LDL R4, [R1+0x524] ;  /* 0x0005240001047983 */ /* 0x000e680000100800 */
[----:B------:R-:W1:Y:S01]  /*162e0*/  LDL R5, [R1+0x528] ;  /* 0x0005280001057983 */ /* 0x000e620000100800 */
[----:B------:R-:W-:-:S03]  /*162f0*/  LOP3.LUT R0, R169, 0x3e, RZ, 0xfc, !PT ;  /* 0x0000003ea9007812 */ /* 0x000fc600078efcff */
[----:B------:R-:W4:Y:S01]  /*16300*/  LDL R169, [R1+0x51c] ;  /* 0x00051c0001a97983 */ /* 0x000f220000100800 */
[----:B------:R-:W-:-:S03]  /*16310*/  ISETP.GE.AND P1, PT, R0, UR5, PT ;  /* 0x0000000500007c0c */ /* 0x000fc6000bf26270 */
[----:B------:R-:W2:Y:S01]  /*16320*/  LDL R0, [R1+0x520] ;  /* 0x0005200001007983 */ /* 0x000ea20000100800 */
[----:B0-----:R-:W-:Y:S02]  /*16330*/  SHF.R.U32.HI R172, RZ, 0x6, R172 ;  /* 0x00000006ffac7819 */ /* 0x001fe400000116ac */
[----:B------:R-:W-:Y:S02]  /*16340*/  SHF.R.U32.HI R171, RZ, 0x6, R173 ;  /* 0x00000006ffab7819 */ /* 0x000fe400000116ad */
[----:B------:R-:W-:Y:S02]  /*16350*/  SGXT.U32 R172, R172, 0x1 ;  /* 0x00000001acac781a */ /* 0x000fe40000000000 */
[----:B------:R-:W-:Y:S02]  /*16360*/  SGXT.U32 R171, R171, 0x1 ;  /* 0x00000001abab781a */ /* 0x000fe40000000000 */
[----:B------:R-:W-:Y:S02]  /*16370*/  LOP3.LUT R172, R172, 0x40, RZ, 0xfc, !PT ;  /* 0x00000040acac7812 */ /* 0x000fe400078efcff */
[----:B------:R-:W-:-:S02]  /*16380*/  LOP3.LUT R170, R171, 0x42, RZ, 0xfc, !PT ;  /* 0x00000042abaa7812 */ /* 0x000fc400078efcff */
[----:B------:R-:W-:Y:S01]  /*16390*/  ISETP.GE.AND P2, PT, R172, UR5, PT ;  /* 0x00000005ac007c0c */ /* 0x000fe2000bf46270 */
[----:B------:R-:W3:Y:S04]  /*163a0*/  LDL R171, [R1+0x50c] ;  /* 0x00050c0001ab7983 */ /* 0x000ee80000100800 */
[----:B------:R-:W3:Y:S01]  /*163b0*/  LDL R172, [R1+0x518] ;  /* 0x0005180001ac7983 */ /* 0x000ee20000100800 */
[----:B------:R-:W-:Y:S02]  /*163c0*/  PRMT R188, RZ, 0x7610, R188 ;  /* 0x00007610ffbc7816 */ /* 0x000fe400000000bc */
[----:B------:R-:W-:Y:S02]  /*163d0*/  ISETP.GE.AND P3, PT, R170, UR5, PT ;  /* 0x00000005aa007c0c */ /* 0x000fe4000bf66270 */
[----:B------:R-:W3:Y:S01]  /*163e0*/  LDL R170, [R1+0x510] ;  /* 0x0005100001aa7983 */ /* 0x000ee20000100800 */
[----:B------:R-:W-:-:S02]  /*163f0*/  PRMT R206, RZ, 0x7610, R206 ;  /* 0x00007610ffce7816 */ /* 0x000fc400000000ce */
[----:B-1----:R-:W-:-:S04]  /*16400*/  @!P4 LOP3.LUT R5, R5, R4, RZ, 0x3c, !PT ;  /* 0x000000040505c212 */ /* 0x002fc800078e3cff */
[----:B------:R-:W-:-:S04]  /*16410*/  @!P4 LOP3.LUT R4, R5, R4, RZ, 0x3c, !PT ;  /* 0x000000040504c212 */ /* 0x000fc800078e3cff */
[----:B------:R-:W-:-:S05]  /*16420*/  @!P4 LOP3.LUT R5, R5, R4, RZ, 0x3c, !PT ;  /* 0x000000040505c212 */ /* 0x000fca00078e3cff */
[----:B------:R2:W3:Y:S02]  /*16430*/  @!P4 LDG.E.U16 R188, desc[UR16][R4.64] ;  /* 0x0000001004bcc981 */ /* 0x0004e4000c1e1500 */
[----:B--2---:R-:W-:Y:S02]  /*16440*/  @!P1 IMAD.MOV.U32 R4, RZ, RZ, R0 ;  /* 0x000000ffff049224 */ /* 0x004fe400078e0000 */
[----:B----4-:R-:W-:Y:S01]  /*16450*/  @!P1 IMAD.MOV.U32 R5, RZ, RZ, R169 ;  /* 0x000000ffff059224 */ /* 0x010fe200078e00a9 */
[----:B------:R-:W2:Y:S04]  /*16460*/  LDL R0, [R1+0x508] ;  /* 0x0005080001007983 */ /* 0x000ea80000100800 */
[----:B------:R-:W4:Y:S04]  /*16470*/  LDL R169, [R1+0x504] ;  /* 0x0005040001a97983 */ /* 0x000f280000100800 */
[----:B------:R0:W4:Y:S02]  /*16480*/  @!P1 LDG.E.U16 R206, desc[UR16][R4.64] ;  /* 0x0000001004ce9981 */ /* 0x000124000c1e1500 */
[----:B0-----:R-:W0:Y:S01]  /*16490*/  S2R R5, SR_TID.X ;  /* 0x0000000000057919 */ /* 0x001e220000002100 */
[----:B------:R-:W-:-:S04]  /*164a0*/  SHF.R.U32.HI R173, RZ, 0x6, R173 ;  /* 0x00000006ffad7819 */ /* 0x000fc800000116ad */
[----:B------:R-:W-:-:S04]  /*164b0*/  SGXT.U32 R173, R173, 0x1 ;  /* 0x00000001adad781a */ /* 0x000fc80000000000 */
[----:B------:R-:W-:-:S04]  /*164c0*/  LOP3.LUT R173, R173, 0x44, RZ, 0xfc, !PT ;  /* 0x00000044adad7812 */ /* 0x000fc800078efcff */
[----:B------:R-:W-:Y:S02]  /*164d0*/  ISETP.GE.AND P4, PT, R173, UR5, PT ;  /* 0x00000005ad007c0c */ /* 0x000fe4000bf86270 */
[----:B------:R-:W1:Y:S01]  /*164e0*/  S2R R173, SR_TID.X ;  /* 0x0000000000ad7919 */ /* 0x000e620000002100 */
[----:B------:R-:W-:Y:S01]  /*164f0*/  PRMT R155, RZ, 0x7610, R155 ;  /* 0x00007610ff9b7816 */ /* 0x000fe2000000009b */
[----:B---3--:R-:W-:Y:S01]  /*16500*/  @!P2 IMAD.MOV.U32 R4, RZ, RZ, R172 ;  /* 0x000000ffff04a224 */ /* 0x008fe200078e00ac */
[----:B0-----:R-:W-:-:S04]  /*16510*/  SHF.R.U32.HI R5, RZ, 0x6, R5 ;  /* 0x00000006ff057819 */ /* 0x001fc80000011605 */
[----:B------:R-:W-:-:S04]  /*16520*/  SGXT.U32 R5, R5, 0x1 ;  /* 0x000000010505781a */ /* 0x000fc80000000000 */
[----:B------:R-:W-:-:S04]  /*16530*/  LOP3.LUT R5, R5, 0x46, RZ, 0xfc, !PT ;  /* 0x0000004605057812 */ /* 0x000fc800078efcff */
[----:B------:R-:W-:Y:S01]  /*16540*/  ISETP.GE.AND P1, PT, R5, UR5, PT ;  /* 0x0000000505007c0c */ /* 0x000fe2000bf26270 */
[----:B------:R-:W-:Y:S01]  /*16550*/  @!P2 IMAD.MOV.U32 R5, RZ, RZ, R174 ;  /* 0x000000ffff05a224 */ /* 0x000fe200078e00ae */
[----:B------:R-:W-:-:S04]  /*16560*/  PRMT R11, RZ, 0x7610, R11 ;  /* 0x00007610ff0b7816 */ /* 0x000fc8000000000b */
[----:B------:R0:W3:Y:S01]  /*16570*/  @!P2 LDG.E.U16 R155, desc[UR16][R4.64] ;  /* 0x00000010049ba981 */ /* 0x0000e2000c1e1500 */
[----:B------:R-:W-:Y:S01]  /*16580*/  PRMT R192, RZ, 0x7610, R192 ;  /* 0x00007610ffc07816 */ /* 0x000fe200000000c0 */
[----:B0-----:R-:W-:Y:S02]  /*16590*/  @!P3 IMAD.MOV.U32 R4, RZ, RZ, R170 ;  /* 0x000000ffff04b224 */ /* 0x001fe400078e00aa */
[----:B------:R-:W-:Y:S01]  /*165a0*/  @!P3 IMAD.MOV.U32 R5, RZ, RZ, R171 ;  /* 0x000000ffff05b224 */ /* 0x000fe200078e00ab */
[----:B-1----:R-:W-:Y:S01]  /*165b0*/  SHF.R.U32.HI R173, RZ, 0x6, R173 ;  /* 0x00000006ffad7819 */ /* 0x002fe200000116ad */
[----:B------:R-:W0:Y:S03]  /*165c0*/  S2R R174, SR_TID.X ;  /* 0x0000000000ae7919 */ /* 0x000e260000002100 */
[----:B------:R2:W3:Y:S01]  /*165d0*/  @!P3 LDG.E.U16 R11, desc[UR16][R4.64] ;  /* 0x00000010040bb981 */ /* 0x0004e2000c1e1500 */
[----:B------:R-:W-:-:S03]  /*165e0*/  SGXT.U32 R173, R173, 0x1 ;  /* 0x00000001adad781a */ /* 0x000fc60000000000 */
[----:B------:R-:W3:Y:S01]  /*165f0*/  LDL R171, [R1+0x4ec] ;  /* 0x0004ec0001ab7983 */ /* 0x000ee20000100800 */
[----:B------:R-:W-:-:S03]  /*16600*/  LOP3.LUT R172, R173, 0x48, RZ, 0xfc, !PT ;  /* 0x00000048adac7812 */ /* 0x000fc600078efcff */
[----:B------:R-:W3:Y:S01]  /*16610*/  LDL R173, [R1+0x4f4] ;  /* 0x0004f40001ad7983 */ /* 0x000ee20000100800 */
[----:B------:R-:W-:-:S03]  /*16620*/  ISETP.GE.AND P2, PT, R172, UR5, PT ;  /* 0x00000005ac007c0c */ /* 0x000fc6000bf46270 */
[----:B------:R-:W3:Y:S01]  /*16630*/  LDL R172, [R1+0x4f8] ;  /* 0x0004f80001ac7983 */ /* 0x000ee20000100800 */
[----:B0-----:R-:W-:-:S04]  /*16640*/  SHF.R.U32.HI R174, RZ, 0x6, R174 ;  /* 0x00000006ffae7819 */ /* 0x001fc800000116ae */
[----:B------:R-:W-:-:S04]  /*16650*/  SGXT.U32 R174, R174, 0x1 ;  /* 0x00000001aeae781a */ /* 0x000fc80000000000 */
[----:B------:R-:W-:-:S04]  /*16660*/  LOP3.LUT R170, R174, 0x4a, RZ, 0xfc, !PT ;  /* 0x0000004aaeaa7812 */ /* 0x000fc800078efcff */
[----:B------:R-:W-:Y:S02]  /*16670*/  ISETP.GE.AND P3, PT, R170, UR5, PT ;  /* 0x00000005aa007c0c */ /* 0x000fe4000bf66270 */
[----:B------:R-:W3:Y:S01]  /*16680*/  LDL R170, [R1+0x4f0] ;  /* 0x0004f00001aa7983 */ /* 0x000ee20000100800 */
[----:B--2---:R-:W-:-:S03]  /*16690*/  @!P4 IMAD.MOV.U32 R4, RZ, RZ, R0 ;  /* 0x000000ffff04c224 */ /* 0x004fc600078e0000 */
[----:B------:R-:W2:Y:S01]  /*166a0*/  LDL R0, [R1+0x4e8] ;  /* 0x0004e80001007983 */ /* 0x000ea20000100800 */
[----:B----4-:R-:W-:-:S03]  /*166b0*/  @!P4 IMAD.MOV.U32 R5, RZ, RZ, R169 ;  /* 0x000000ffff05c224 */ /* 0x010fc600078e00a9 */
[----:B------:R-:W4:Y:S04]  /*166c0*/  LDL R169, [R1+0x4e4] ;  /* 0x0004e40001a97983 */ /* 0x000f280000100800 */
[----:B------:R0:W4:Y:S04]  /*166d0*/  @!P4 LDG.E.U16 R192, desc[UR16][R4.64] ;  /* 0x0000001004c0c981 */ /* 0x000128000c1e1500 */
[----:B------:R-:W0:Y:S04]  /*166e0*/  LDL R4, [R1+0x4fc] ;  /* 0x0004fc0001047983 */ /* 0x000e280000100800 */
[----:B------:R-:W0:Y:S01]  /*166f0*/  LDL R5, [R1+0x500] ;  /* 0x0005000001057983 */ /* 0x000e220000100800 */
[----:B------:R-:W1:Y:S02]  /*16700*/  S2R R174, SR_TID.X ;  /* 0x0000000000ae7919 */ /* 0x000e640000002100 */
[----:B-1----:R-:W-:-:S04]  /*16710*/  SHF.R.U32.HI R174, RZ, 0x6, R174 ;  /* 0x00000006ffae7819 */ /* 0x002fc800000116ae */
[----:B------:R-:W-:-:S04]  /*16720*/  SGXT.U32 R174, R174, 0x1 ;  /* 0x00000001aeae781a */ /* 0x000fc80000000000 */
[----:B------:R-:W-:-:S04]  /*16730*/  LOP3.LUT R174, R174, 0x4c, RZ, 0xfc, !PT ;  /* 0x0000004caeae7812 */ /* 0x000fc800078efcff */
[----:B------:R-:W-:Y:S02]  /*16740*/  ISETP.GE.AND P4, PT, R174, UR5, PT ;  /* 0x00000005ae007c0c */ /* 0x000fe4000bf86270 */
[----:B------:R-:W1:Y:S01]  /*16750*/  S2R R174, SR_TID.X ;  /* 0x0000000000ae7919 */ /* 0x000e620000002100 */
[----:B------:R-:W-:Y:S02]  /*16760*/  PRMT R205, RZ, 0x7610, R205 ;  /* 0x00007610ffcd7816 */ /* 0x000fe400000000cd */
[----:B-1----:R-:W-:-:S04]  /*16770*/  SHF.R.U32.HI R174, RZ, 0x6, R174 ;  /* 0x00000006ffae7819 */ /* 0x002fc800000116ae */
[----:B------:R-:W-:Y:S02]  /*16780*/  SGXT.U32 R174, R174, 0x1 ;  /* 0x00000001aeae781a */ /* 0x000fe40000000000 */
[----:B------:R-:W-:Y:S02]  /*16790*/  PRMT R154, RZ, 0x7610, R154 ;  /* 0x00007610ff9a7816 */ /* 0x000fe4000000009a */
[----:B------:R-:W-:Y:S02]  /*167a0*/  PRMT R10, RZ, 0x7610, R10 ;  /* 0x00007610ff0a7816 */ /* 0x000fe4000000000a */
[----:B------:R-:W-:Y:S02]  /*167b0*/  PRMT R194, RZ, 0x7610, R194 ;  /* 0x00007610ffc27816 */ /* 0x000fe400000000c2 */
[----:B0-----:R-:W-:-:S04]  /*167c0*/  @!P1 LOP3.LUT R5, R5, R4, RZ, 0x3c, !PT ;  /* 0x0000000405059212 */ /* 0x001fc800078e3cff */
[----:B------:R-:W-:-:S04]  /*167d0*/  @!P1 LOP3.LUT R4, R5, R4, RZ, 0x3c, !PT ;  /* 0x0000000405049212 */ /* 0x000fc800078e3cff */
[----:B------:R-:W-:-:S05]  /*167e0*/  @!P1 LOP3.LUT R5, R5, R4, RZ, 0x3c, !PT ;  /* 0x0000000405059212 */ /* 0x000fca00078e3cff */
[----:B------:R0:W4:Y:S02]  /*167f0*/  @!P1 LDG.E.U16 R205, desc[UR16][R4.64] ;  /* 0x0000001004cd9981 */ /* 0x000124000c1e1500 */
[----:B0-----:R-:W0:Y:S01]  /*16800*/  S2R R5, SR_TID.X ;  /* 0x0000000000057919 */ /* 0x001e220000002100 */
[----:B---3--:R-:W-:Y:S01]  /*16810*/  @!P2 IMAD.MOV.U32 R4, RZ, RZ, R172 ;  /* 0x000000ffff04a224 */ /* 0x008fe200078e00ac */
[----:B------:R-:W-:Y:S02]  /*16820*/  LOP3.LUT R172, R174, 0x50, RZ, 0xfc, !PT ;  /* 0x00000050aeac7812 */ /* 0x000fe400078efcff */
[----:B------:R-:W1:Y:S01]  /*16830*/  S2R R174, SR_TID.X ;  /* 0x0000000000ae7919 */ /* 0x000e620000002100 */
[----:B0-----:R-:W-:-:S04]  /*16840*/  SHF.R.U32.HI R5, RZ, 0x6, R5 ;  /* 0x00000006ff057819 */ /* 0x001fc80000011605 */
[----:B------:R-:W-:-:S04]  /*16850*/  SGXT.U32 R5, R5, 0x1 ;  /* 0x000000010505781a */ /* 0x000fc80000000000 */
[----:B------:R-:W-:Y:S02]  /*16860*/  LOP3.LUT R5, R5, 0x4e, RZ, 0xfc, !PT ;  /* 0x0000004e05057812 */ /* 0x000fe400078efcff */
[----:B-1----:R-:W-:Y:S02]  /*16870*/  SHF.R.U32.HI R174, RZ, 0x6, R174 ;  /* 0x00000006ffae7819 */ /* 0x002fe400000116ae */
[----:B------:R-:W-:Y:S01]  /*16880*/  ISETP.GE.AND P1, PT, R5, UR5, PT ;  /* 0x0000000505007c0c */ /* 0x000fe2000bf26270 */
[----:B------:R-:W-:Y:S01]  /*16890*/  @!P2 IMAD.MOV.U32 R5, RZ, RZ, R173 ;  /* 0x000000ffff05a224 */ /* 0x000fe200078e00ad */
[----:B------:R-:W-:Y:S01]  /*168a0*/  SGXT.U32 R174, R174, 0x1 ;  /* 0x00000001aeae781a */ /* 0x000fe20000000000 */
[----:B------:R-:W3:Y:S04]  /*168b0*/  LDL R173, [R1+0x4d4] ;  /* 0x0004d40001ad7983 */ /* 0x000ee80000100800 */
[----:B------:R0:W3:Y:S02]  /*168c0*/  @!P2 LDG.E.U16 R154, desc[UR16][R4.64] ;  /* 0x00000010049aa981 */ /* 0x0000e4000c1e1500 */
[----:B0-----:R-:W-:Y:S01]  /*168d0*/  @!P3 IMAD.MOV.U32 R4, RZ, RZ, R170 ;  /* 0x000000ffff04b224 */ /* 0x001fe200078e00aa */
[----:B------:R-:W-:-:S02]  /*168e0*/  LOP3.LUT R170, R174, 0x52, RZ, 0xfc, !PT ;  /* 0x00000052aeaa7812 */ /* 0x000fc400078efcff */
[----:B------:R-:W0:Y:S01]  /*168f0*/  S2R R174, SR_TID.X ;  /* 0x0000000000ae7919 */ /* 0x000e220000002100 */
[----:B------:R-:W-:Y:S01]  /*16900*/  @!P3 IMAD.MOV.U32 R5, RZ, RZ, R171 ;  /* 0x000000ffff05b224 */ /* 0x000fe200078e00ab */
[----:B------:R-:W-:Y:S02]  /*16910*/  ISETP.GE.AND P2, PT, R172, UR5, PT ;  /* 0x00000005ac007c0c */ /* 0x000fe4000bf46270 */
[----:B------:R-:W3:Y:S04]  /*16920*/  LDL R172, [R1+0x4d8] ;  /* 0x0004d80001ac7983 */ /* 0x000ee80000100800 */
[----:B------:R2:W3:Y:S04]  /*16930*/  @!P3 LDG.E.U16 R10, desc[UR16][R4.64] ;  /* 0x00000010040ab981 */ /* 0x0004e8000c1e1500 */
[----:B------:R-:W3:Y:S01]  /*16940*/  LDL R171, [R1+0x4cc] ;  /* 0x0004cc0001ab7983 */ /* 0x000ee20000100800 */
[----:B--2---:R-:W-:-:S02]  /*16950*/  @!P4 IMAD.MOV.U32 R4, RZ, RZ, R0 ;  /* 0x000000ffff04c224 */ /* 0x004fc400078e0000 */
[----:B----4-:R-:W-:Y:S01]  /*16960*/  @!P4 IMAD.MOV.U32 R5, RZ, RZ, R169 ;  /* 0x000000ffff05c224 */ /* 0x010fe200078e00a9 */
[----:B------:R-:W2:Y:S04]  /*16970*/  LDL R0, [R1+0x4d0] ;  /* 0x0004d00001007983 */ /* 0x000ea80000100800 */
[----:B------:R1:W4:Y:S04]  /*16980*/  @!P4 LDG.E.U16 R194, desc[UR16][R4.64] ;  /* 0x0000001004c2c981 */ /* 0x000328000c1e1500 */
[----:B------:R-:W1:Y:S04]  /*16990*/  LDL R4, [R1+0x4dc] ;  /* 0x0004dc0001047983 */ /* 0x000e680000100800 */
[----:B------:R-:W1:Y:S01]  /*169a0*/  LDL R5, [R1+0x4e0] ;  /* 0x0004e00001057983 */ /* 0x000e620000100800 */
[----:B0-----:R-:W-:-:S04]  /*169b0*/  SHF.R.U32.HI R174, RZ, 0x6, R174 ;  /* 0x00000006ffae7819 */ /* 0x001fc800000116ae */
[----:B------:R-:W-:-:S04]  /*169c0*/  SGXT.U32 R174, R174, 0x1 ;  /* 0x00000001aeae781a */ /* 0x000fc80000000000 */
[----:B------:R-:W-:Y:S02]  /*169d0*/  LOP3.LUT R169, R174, 0x54, RZ, 0xfc, !PT ;  /* 0x00000054aea97812 */ /* 0x000fe400078efcff */
[----:B------:R-:W-:Y:S02]  /*169e0*/  ISETP.GE.AND P3, PT, R170, UR5, PT ;  /* 0x00000005aa007c0c */ /* 0x000fe4000bf66270 */
[----:B------:R-:W-:Y:S01]  /*169f0*/  ISETP.GE.AND P4, PT, R169, UR5, PT ;  /* 0x00000005a9007c0c */ /* 0x000fe2000bf86270 */
[----:B------:R-:W4:Y:S04]  /*16a00*/  LDL R170, [R1+0x4c4] ;  /* 0x0004c40001aa7983 */ /* 0x000f280000100800 */
[----:B------:R-:W4:Y:S01]  /*16a10*/  LDL R169, [R1+0x4c8] ;  /* 0x0004c80001a97983 */ /* 0x000f220000100800 */
[----:B------:R-:W0:Y:S01]  /*16a20*/  S2R R174, SR_TID.X ;  /* 0x0000000000ae7919 */ /* 0x000e220000002100 */
[----:B------:R-:W-:-:S02]  /*16a30*/  PRMT R228, RZ, 0x7610, R228 ;  /* 0x00007610ffe47816 */ /* 0x000fc400000000e4 */
[----:B------:R-:W-:Y:S02]  /*16a40*/  PRMT R153, RZ, 0x7610, R153 ;  /* 0x00007610ff997816 */ /* 0x000fe40000000099 */
[----:B------:R-:W-:Y:S02]  /*16a50*/  PRMT R9, RZ, 0x7610, R9 ;  /* 0x00007610ff097816 */ /* 0x000fe40000000009 */
[----:B------:R-:W-:Y:S02]  /*16a60*/  PRMT R196, RZ, 0x7610, R196 ;  /* 0x00007610ffc47816 */ /* 0x000fe400000000c4 */
[----:B0-----:R-:W-:-:S04]  /*16a70*/  SHF.R.U32.HI R174, RZ, 0x6, R174 ;  /* 0x00000006ffae7819 */ /* 0x001fc800000116ae */
[----:B------:R-:W-:Y:S02]  /*16a80*/  SGXT.U32 R174, R174, 0x1 ;  /* 0x00000001aeae781a */ /* 0x000fe40000000000 */
[----:B-1----:R-:W-:-:S04]  /*16a90*/  @!P1 LOP3.LUT R5, R5, R4, RZ, 0x3c, !PT ;  /* 0x0000000405059212 */ /* 0x002fc800078e3cff */
[----:B------:R-:W-:-:S04]  /*16aa0*/  @!P1 LOP3.LUT R4, R5, R4, RZ, 0x3c, !PT ;  /* 0x0000000405049212 */ /* 0x000fc800078e3cff */
[----:B------:R-:W-:-:S05]  /*16ab0*/  @!P1 LOP3.LUT R5, R5, R4, RZ, 0x3c, !PT ;  /* 0x0000000405059212 */ /* 0x000fca00078e3cff */
[----:B------:R0:W4:Y:S02]  /*16ac0*/  @!P1 LDG.E.U16 R228, desc[UR16][R4.64] ;  /* 0x0000001004e49981 */ /* 0x000124000c1e1500 */
[----:B0-----:R-:W-:Y:S01]  /*16ad0*/  LOP3.LUT R5, R174, 0x56, RZ, 0xfc, !PT ;  /* 0x00000056ae057812 */ /* 0x001fe200078efcff */
[----:B---3--:R-:W-:-:S03]  /*16ae0*/  @!P2 IMAD.MOV.U32 R4, RZ, RZ, R172 ;  /* 0x000000ffff04a224 */ /* 0x008fc600078e00ac */
[----:B------:R-:W-:Y:S01]  /*16af0*/  ISETP.GE.AND P1, PT, R5, UR5, PT ;  /* 0x0000000505007c0c */ /* 0x000fe2000bf26270 */
[----:B------:R-:W-:Y:S02]  /*16b00*/  @!P2 IMAD.MOV.U32 R5, RZ, RZ, R173 ;  /* 0x000000ffff05a224 */ /* 0x000fe400078e00ad */
[----:B------:R-:W3:Y:S04]  /*16b10*/  LDL R173, [R1+0x4c0] ;  /* 0x0004c00001ad7983 */ /* 0x000ee80000100800 */
[----:B------:R2:W3:Y:S02]  /*16b20*/  @!P2 LDG.E.U16 R153, desc[UR16][R4.64] ;  /* 0x000000100499a981 */ /* 0x0004e4000c1e1500 */
[----:B--2---:R-:W-:Y:S02]  /*16b30*/  @!P3 IMAD.MOV.U32 R4, RZ, RZ, R0 ;  /* 0x000000ffff04b224 */ /* 0x004fe400078e0000 */
[----:B------:R-:W-:Y:S01]  /*16b40*/  @!P3 IMAD.MOV.U32 R5, RZ, RZ, R171 ;  /* 0x000000ffff05b224 */ /* 0x000fe200078e00ab */
[----:B------:R-:W0:Y:S04]  /*16b50*/  S2R R174, SR_TID.X ;  /* 0x0000000000ae7919 */ /* 0x000e280000002100 */
[----:B------:R4:W2:Y:S01]  /*16b60*/  @!P3 LDG.E.U16 R9, desc[UR16][R4.64] ;  /* 0x000000100409b981 */ /* 0x0008a2000c1e1500 */
[----:B------:R-:W-:-:S03]  /*16b70*/  PRMT R230, RZ, 0x7610, R230 ;  /* 0x00007610ffe67816 */ /* 0x000fc600000000e6 */
[----:B------:R-:W2:Y:S01]  /*16b80*/  LDL R171, [R1+0x4ac] ;  /* 0x0004ac0001ab7983 */ /* 0x000ea20000100800 */
[----:B----4-:R-:W-:Y:S02]  /*16b90*/  @!P4 IMAD.MOV.U32 R4, RZ, RZ, R169 ;  /* 0x000000ffff04c224 */ /* 0x010fe400078e00a9 */
[----:B------:R-:W-:Y:S01]  /*16ba0*/  @!P4 IMAD.MOV.U32 R5, RZ, RZ, R170 ;  /* 0x000000ffff05c224 */ /* 0x000fe200078e00aa */
[----:B------:R-:W4:Y:S04]  /*16bb0*/  LDL R169, [R1+0x4a8] ;  /* 0x0004a80001a97983 */ /* 0x000f280000100800 */
[----:B------:R1:W4:Y:S04]  /*16bc0*/  @!P4 LDG.E.U16 R196, desc[UR16][R4.64] ;  /* 0x0000001004c4c981 */ /* 0x000328000c1e1500 */
[----:B------:R-:W4:Y:S04]  /*16bd0*/  LDL R170, [R1+0x4a4] ;  /* 0x0004a40001aa7983 */ /* 0x000f280000100800 */
[----:B------:R-:W2:Y:S01]  /*16be0*/  LDL R5, [R1+0x4bc] ;  /* 0x0004bc0001057983 */ /* 0x000ea20000100800 */
[----:B0-----:R-:W-:-:S02]  /*16bf0*/  SHF.R.U32.HI R172, RZ, 0x6, R174 ;  /* 0x00000006ffac7819 */ /* 0x001fc400000116ae */
[----:B------:R-:W-:-:S04]  /*16c00*/  SHF.R.U32.HI R174, RZ, 0x6, R174 ;  /* 0x00000006ffae7819 */ /* 0x000fc800000116ae */
[----:B------:R-:W-:-:S04]  /*16c10*/  SGXT.U32 R174, R174, 0x1 ;  /* 0x00000001aeae781a */ /* 0x000fc80000000000 */
[----:B------:R-:W-:Y:S02]  /*16c20*/  LOP3.LUT R0, R174, 0x5a, RZ, 0xfc, !PT ;  /* 0x0000005aae007812 */ /* 0x000fe400078efcff */
[----:B------:R-:W1:Y:S01]  /*16c30*/  S2R R174, SR_TID.X ;  /* 0x0000000000ae7919 */ /* 0x000e620000002100 */
[----:B------:R-:W-:-:S04]  /*16c40*/  SGXT.U32 R172, R172, 0x1 ;  /* 0x00000001acac781a */ /* 0x000fc80000000000 */
[----:B------:R-:W-:-:S04]  /*16c50*/  LOP3.LUT R172, R172, 0x58, RZ, 0xfc, !PT ;  /* 0x00000058acac7812 */ /* 0x000fc800078efcff */
[----:B------:R-:W-:Y:S02]  /*16c60*/  ISETP.GE.AND P2, PT, R172, UR5, PT ;  /* 0x00000005ac007c0c */ /* 0x000fe4000bf46270 */
[----:B------:R-:W4:Y:S01]  /*16c70*/  LDL R172, [R1+0x4b8] ;  /* 0x0004b80001ac7983 */ /* 0x000f220000100800 */
[----:B------:R-:W-:-:S03]  /*16c80*/  ISETP.GE.AND P3, PT, R0, UR5, PT ;  /* 0x0000000500007c0c */ /* 0x000fc6000bf66270 */
[----:B------:R-:W4:Y:S01]  /*16c90*/  LDL R0, [R1+0x4b0] ;  /* 0x0004b00001007983 */ /* 0x000f220000100800 */
[----:B-1----:R-:W-:-:S04]  /*16ca0*/  SHF.R.U32.HI R4, RZ, 0x6, R174 ;  /* 0x00000006ff047819 */ /* 0x002fc800000116ae */
[----:B------:R-:W-:-:S04]  /*16cb0*/  SGXT.U32 R4, R4, 0x1 ;  /* 0x000000010404781a */ /* 0x000fc80000000000 */
[----:B------:R-:W-:-:S04]  /*16cc0*/  LOP3.LUT R4, R4, 0x5c, RZ, 0xfc, !PT ;  /* 0x0000005c04047812 */ /* 0x000fc800078efcff */
[----:B------:R-:W-:Y:S01]  /*16cd0*/  ISETP.GE.AND P4, PT, R4, UR5, PT ;  /* 0x0000000504007c0c */ /* 0x000fe2000bf86270 */
[----:B---3--:R-:W-:-:S05]  /*16ce0*/  @!P1 IMAD.MOV.U32 R4, RZ, RZ, R173 ;  /* 0x000000ffff049224 */ /* 0x008fca00078e00ad */
[----:B--2---:R4:W2:Y:S04]  /*16cf0*/  @!P1 LDG.E.U16 R230, desc[UR16][R4.64] ;  /* 0x0000001004e69981 */ /* 0x0048a8000c1e1500 */
[----:B------:R-:W3:Y:S01]  /*16d00*/  LDL R5, [R1+0x4b4] ;  /* 0x0004b40001057983 */ /* 0x000ee20000100800 */
[----:B------:R-:W-:Y:S02]  /*16d10*/  PRMT R152, RZ, 0x7610, R152 ;  /* 0x00007610ff987816 */ /* 0x000fe40000000098 */
[----:B------:R-:W-:Y:S01]  /*16d20*/  PRMT R8, RZ, 0x7610, R8 ;  /* 0x00007610ff087816 */ /* 0x000fe20000000008 */
[----:B----4-:R-:W-:Y:S01]  /*16d30*/  @!P2 IMAD.MOV.U32 R4, RZ, RZ, R172 ;  /* 0x000000ffff04a224 */ /* 0x010fe200078e00ac */
[----:B------:R-:W-:Y:S02]  /*16d40*/  PRMT R198, RZ, 0x7610, R198 ;  /* 0x00007610ffc67816 */ /* 0x000fe400000000c6 */
[----:B------:R-:W-:-:S04]  /*16d50*/  SHF.R.U32.HI R174, RZ, 0x6, R174 ;  /* 0x00000006ffae7819 */ /* 0x000fc800000116ae */
[----:B------:R-:W-:-:S04]  /*16d60*/  SGXT.U32 R174, R174, 0x1 ;  /* 0x00000001aeae781a */ /* 0x000fc80000000000 */
[----:B------:R-:W-:Y:S02]  /*16d70*/  LOP3.LUT R173, R174, 0x5e, RZ, 0xfc, !PT ;  /* 0x0000005eaead7812 */ /* 0x000fe400078efcff */
[----:B------:R-:W0:Y:S02]  /*16d80*/  S2R R174, SR_TID.X ;  /* 0x0000000000ae7919 */ /* 0x000e240000002100 */
[----:B------:R-:W-:Y:S01]  /*16d90*/  ISETP.GE.AND P1, PT, R173, UR5, PT ;  /* 0x00000005ad007c0c */ /* 0x000fe2000bf26270 */
[----:B---3--:R1:W3:Y:S02]  /*16da0*/  @!P2 LDG.E.U16 R152, desc[UR16][R4.64] ;  /* 0x000000100498a981 */ /* 0x0082e4000c1e1500 */
[----:B-1----:R-:W-:Y:S02]  /*16db0*/  @!P3 IMAD.MOV.U32 R4, RZ, RZ, R0 ;  /* 0x000000ffff04b224 */ /* 0x002fe400078e0000 */
[----:B------:R-:W-:Y:S01]  /*16dc0*/  @!P3 IMAD.MOV.U32 R5, RZ, RZ, R171 ;  /* 0x000000ffff05b224 */ /* 0x000fe200078e00ab */
[----:B0-----:R-:W-:Y:S01]  /*16dd0*/  SHF.R.U32.HI R173, RZ, 0x6, R174 ;  /* 0x00000006ffad7819 */ /* 0x001fe200000116ae */
[----:B------:R-:W4:Y:S04]  /*16de0*/  LDL R171, [R1+0x48c] ;  /* 0x00048c0001ab7983 */ /* 0x000f280000100800 */
[----:B------:R0:W2:Y:S02]  /*16df0*/  @!P3 LDG.E.U16 R8, desc[UR16][R4.64] ;  /* 0x000000100408b981 */ /* 0x0000a4000c1e1500 */
[----:B0-----:R-:W-:-:S02]  /*16e00*/  @!P4 IMAD.MOV.U32 R4, RZ, RZ, R169 ;  /* 0x000000ffff04c224 */ /* 0x001fc400078e00a9 */
[----:B------:R-:W-:Y:S01]  /*16e10*/  @!P4 IMAD.MOV.U32 R5, RZ, RZ, R170 ;  /* 0x000000ffff05c224 */ /* 0x000fe200078e00aa */
[----:B------:R-:W-:Y:S01]  /*16e20*/  SHF.R.U32.HI R174, RZ, 0x6, R174 ;  /* 0x00000006ffae7819 */ /* 0x000fe200000116ae */
[----:B------:R-:W3:Y:S04]  /*16e30*/  LDL R170, [R1+0x484] ;  /* 0x0004840001aa7983 */ /* 0x000ee80000100800 */
[----:B------:R0:W2:Y:S01]  /*16e40*/  @!P4 LDG.E.U16 R198, desc[UR16][R4.64] ;  /* 0x0000001004c6c981 */ /* 0x0000a2000c1e1500 */
[----:B------:R-:W-:Y:S02]  /*16e50*/  SGXT.U32 R173, R173, 0x1 ;  /* 0x00000001adad781a */ /* 0x000fe40000000000 */
[----:B------:R-:W-:Y:S01]  /*16e60*/  PRMT R232, RZ, 0x7610, R232 ;  /* 0x00007610ffe87816 */ /* 0x000fe200000000e8 */
[----:B------:R-:W3:Y:S04]  /*16e70*/  LDL R169, [R1+0x488] ;  /* 0x0004880001a97983 */ /* 0x000ee80000100800 */
[----:B------:R-:W0:Y:S04]  /*16e80*/  LDL R4, [R1+0x49c] ;  /* 0x00049c0001047983 */ /* 0x000e280000100800 */
[----:B------:R-:W0:Y:S01]  /*16e90*/  LDL R5, [R1+0x4a0] ;  /* 0x0004a00001057983 */ /* 0x000e220000100800 */
[----:B------:R-:W-:-:S04]  /*16ea0*/  SGXT.U32 R174, R174, 0x1 ;  /* 0x00000001aeae781a */ /* 0x000fc80000000000 */
[----:B------:R-:W-:Y:S02]  /*16eb0*/  LOP3.LUT R0, R174, 0x62, RZ, 0xfc, !PT ;  /* 0x00000062ae007812 */ /* 0x000fe400078efcff */
[----:B------:R-:W1:Y:S01]  /*16ec0*/  S2R R174, SR_TID.X ;  /* 0x0000000000ae7919 */ /* 0x000e620000002100 */
[----:B------:R-:W-:Y:S02]  /*16ed0*/  LOP3.LUT R172, R173, 0x60, RZ, 0xfc, !PT ;  /* 0x00000060adac7812 */ /* 0x000fe400078efcff */
[----:B------:R-:W4:Y:S01]  /*16ee0*/  LDL R173, [R1+0x498] ;  /* 0x0004980001ad7983 */ /* 0x000f220000100800 */
[----:B------:R-:W-:-:S03]  /*16ef0*/  ISETP.GE.AND P3, PT, R0, UR5, PT ;  /* 0x0000000500007c0c */ /* 0x000fc6000bf66270 */
[----:B------:R-:W2:Y:S01]  /*16f00*/  LDL R0, [R1+0x490] ;  /* 0x0004900001007983 */ /* 0x000ea20000100800 */
[----:B-1----:R-:W-:-:S04]  /*16f10*/  SHF.R.U32.HI R174, RZ, 0x6, R174 ;  /* 0x00000006ffae7819 */ /* 0x002fc800000116ae */
[----:B------:R-:W-:-:S04]  /*16f20*/  SGXT.U32 R174, R174, 0x1 ;  /* 0x00000001aeae781a */ /* 0x000fc80000000000 */
[----:B------:R-:W-:-:S04]  /*16f30*/  LOP3.LUT R174, R174, 0x64, RZ, 0xfc, !PT ;  /* 0x00000064aeae7812 */ /* 0x000fc800078efcff */
[----:B------:R-:W-:Y:S02]  /*16f40*/  ISETP.GE.AND P4, PT, R174, UR5, PT ;  /* 0x00000005ae007c0c */ /* 0x000fe4000bf86270 */
[----:B------:R-:W3:Y:S01]  /*16f50*/  LDL.LU R174, [R1+0xbbc] ;  /* 0x000bbc0001ae7983 */ /* 0x000ee20000300800 */
[----:B0-----:R-:W-:-:S04]  /*16f60*/  @!P1 LOP3.LUT R5, R5, R4, RZ, 0x3c, !PT ;  /* 0x0000000405059212 */ /* 0x001fc800078e3cff */
[----:B------:R-:W-:-:S04]  /*16f70*/  @!P1 LOP3.LUT R4, R5, R4, RZ, 0x3c, !PT ;  /* 0x0000000405049212 */ /* 0x000fc800078e3cff */
[----:B------:R-:W-:-:S05]  /*16f80*/  @!P1 LOP3.LUT R5, R5, R4, RZ, 0x3c, !PT ;  /* 0x0000000405059212 */ /* 0x000fca00078e3cff */
[----:B------:R0:W3:Y:S04]  /*16f90*/  @!P1 LDG.E.U16 R232, desc[UR16][R4.64] ;  /* 0x0000001004e89981 */ /* 0x0000e8000c1e1500 */
[----:B------:R-:W2:Y:S01]  /*16fa0*/  LDL R5, [R1+0x494] ;  /* 0x0004940001057983 */ /* 0x000ea20000100800 */
[----:B------:R-:W-:Y:S02]  /*16fb0*/  ISETP.GE.AND P2, PT, R172, UR5, PT ;  /* 0x00000005ac007c0c */ /* 0x000fe4000bf46270 */
[----:B------:R-:W1:Y:S01]  /*16fc0*/  S2R R172, SR_TID.X ;  /* 0x0000000000ac7919 */ /* 0x000e620000002100 */
[----:B------:R-:W-:Y:S02]  /*16fd0*/  PRMT R23, RZ, 0x7610, R23 ;  /* 0x00007610ff177816 */ /* 0x000fe40000000017 */
[----:B------:R-:W-:-:S02]  /*16fe0*/  PRMT R7, RZ, 0x7610, R7 ;  /* 0x00007610ff077816 */ /* 0x000fc40000000007 */
[----:B------:R-:W-:Y:S02]  /*16ff0*/  PRMT R199, RZ, 0x7610, R199 ;  /* 0x00007610ffc77816 */ /* 0x000fe400000000c7 */
[----:B-1----:R-:W-:-:S04]  /*17000*/  SHF.R.U32.HI R172, RZ, 0x6, R172 ;  /* 0x00000006ffac7819 */ /* 0x002fc800000116ac */
[----:B------:R-:W-:-:S04]  /*17010*/  SGXT.U32 R172, R172, 0x1 ;  /* 0x00000001acac781a */ /* 0x000fc80000000000 */
[----:B0-----:R-:W-:-:S04]  /*17020*/  LOP3.LUT R4, R172, 0x66, RZ, 0xfc, !PT ;  /* 0x00000066ac047812 */ /* 0x001fc800078efcff */
[----:B------:R-:W-:Y:S01]  /*17030*/  ISETP.GE.AND P1, PT, R4, UR5, PT ;  /* 0x0000000504007c0c */ /* 0x000fe2000bf26270 */
[----:B----4-:R-:W-:Y:S01]  /*17040*/  @!P2 IMAD.MOV.U32 R4, RZ, RZ, R173 ;  /* 0x000000ffff04a224 */ /* 0x010fe200078e00ad */
[----:B------:R-:W0:Y:S01]  /*17050*/  S2R R172, SR_TID.X ;  /* 0x0000000000ac7919 */ /* 0x000e220000002100 */
[----:B------:R-:W1:Y:S03]  /*17060*/  S2R R173, SR_TID.X ;  /* 0x0000000000ad7919 */ /* 0x000e660000002100 */
[----:B--2---:R2:W4:Y:S02]  /*17070*/  @!P2 LDG.E.U16 R23, desc[UR16][R4.64] ;  /* 0x000000100417a981 */ /* 0x004524000c1e1500 */
[----:B--2---:R-:W-:Y:S02]  /*17080*/  @!P3 IMAD.MOV.U32 R4, RZ, RZ, R0 ;  /* 0x000000ffff04b224 */ /* 0x004fe400078e0000 */
[----:B------:R-:W-:Y:S01]  /*17090*/  @!P3 IMAD.MOV.U32 R5, RZ, RZ, R171 ;  /* 0x000000ffff05b224 */ /* 0x000fe200078e00ab */
[----:B0-----:R-:W-:Y:S01]  /*170a0*/  SHF.R.U32.HI R172, RZ, 0x6, R172 ;  /* 0x00000006ffac7819 */ /* 0x001fe200000116ac */
[----:B------:R-:W2:Y:S04]  /*170b0*/  LDL R171, [R1+0x46c] ;  /* 0x00046c0001ab7983 */ /* 0x000ea80000100800 */
[----:B------:R3:W4:Y:S01]  /*170c0*/  @!P3 LDG.E.U16 R7, desc[UR16][R4.64] ;  /* 0x000000100407b981 */ /* 0x000722000c1e1500 */
[----:B-1----:R-:W-:-:S02]  /*170d0*/  SHF.R.U32.HI R173, RZ, 0x6, R173 ;  /* 0x00000006ffad7819 */ /* 0x002fc400000116ad */
[----:B------:R-:W-:Y:S01]  /*170e0*/  PRMT R234, RZ, 0x7610, R234 ;  /* 0x00007610ffea7816 */ /* 0x000fe200000000ea */
[----:B------:R-:W2:Y:S01]  /*170f0*/  LDL R0, [R1+0x470] ;  /* 0x0004700001007983 */ /* 0x000ea20000100800 */
[----:B---3--:R-:W-:Y:S02]  /*17100*/  @!P4 IMAD.MOV.U32 R4, RZ, RZ, R169 ;  /* 0x000000ffff04c224 */ /* 0x008fe400078e00a9 */
[----:B------:R-:W-:Y:S01]  /*17110*/  @!P4 IMAD.MOV.U32 R5, RZ, RZ, R170 ;  /* 0x000000ffff05c224 */ /* 0x000fe200078e00aa */
[----:B------:R-:W-:Y:S01]  /*17120*/  SGXT.U32 R172, R172, 0x1 ;  /* 0x00000001acac781a */ /* 0x000fe20000000000 */
[----:B------:R-:W3:Y:S04]  /*17130*/  LDL R170, [R1+0x464] ;  /* 0x0004640001aa7983 */ /* 0x000ee80000100800 */
[----:B------:R0:W4:Y:S01]  /*17140*/  @!P4 LDG.E.U16 R199, desc[UR16][R4.64] ;  /* 0x0000001004c7c981 */ /* 0x000122000c1e1500 */
[----:B------:R-:W-:-:S03]  /*17150*/  SGXT.U32 R173, R173, 0x1 ;  /* 0x00000001adad781a */ /* 0x000fc60000000000 */
[----:B------:R-:W3:Y:S04]  /*17160*/  LDL R169, [R1+0x468] ;  /* 0x0004680001a97983 */ /* 0x000ee80000100800 */
[----:B------:R-:W0:Y:S04]  /*17170*/  LDL R4, [R1+0x47c] ;  /* 0x00047c0001047983 */ /* 0x000e280000100800 */
[----:B------:R-:W0:Y:S01]  /*17180*/  LDL R5, [R1+0x480] ;  /* 0x0004800001057983 */ /* 0x000e220000100800 */
[----:B------:R-:W-:-:S04]  /*17190*/  LOP3.LUT R172, R172, 0x68, RZ, 0xfc, !PT ;  /* 0x00000068acac7812 */ /* 0x000fc800078efcff */
[----:B------:R-:W-:Y:S02]  /*171a0*/  ISETP.GE.AND P2, PT, R172, UR5, PT ;  /* 0x00000005ac007c0c */ /* 0x000fe4000bf46270 */
[----:B------:R-:W-:Y:S02]  /*171b0*/  LOP3.LUT R172, R173, 0x6a, RZ, 0xfc, !PT ;  /* 0x0000006aadac7812 */ /* 0x000fe400078efcff */
[----:B------:R-:W1:Y:S02]  /*171c0*/  S2R R173, SR_TID.X ;  /* 0x0000000000ad7919 */ /* 0x000e640000002100 */
[----:B-1----:R-:W-:-:S04]  /*171d0*/  SHF.R.U32.HI R173, RZ, 0x6, R173 ;  /* 0x00000006ffad7819 */ /* 0x002fc800000116ad */
[----:B------:R-:W-:-:S04]  /*171e0*/  SGXT.U32 R173, R173, 0x1 ;  /* 0x00000001adad781a */ /* 0x000fc80000000000 */
[----:B------:R-:W-:-:S04]  /*171f0*/  LOP3.LUT R173, R173, 0x6c, RZ, 0xfc, !PT ;  /* 0x0000006cadad7812 */ /* 0x000fc800078efcff */
[----:B------:R-:W-:Y:S02]  /*17200*/  ISETP.GE.AND P4, PT, R173, UR5, PT ;  /* 0x00000005ad007c0c */ /* 0x000fe4000bf86270 */
[----:B------:R-:W4:Y:S01]  /*17210*/  LDL.LU R173, [R1+0xbb8] ;  /* 0x000bb80001ad7983 */ /* 0x000f220000300800 */
[----:B0-----:R-:W-:-:S04]  /*17220*/  @!P1 LOP3.LUT R5, R5, R4, RZ, 0x3c, !PT ;  /* 0x0000000405059212 */ /* 0x001fc800078e3cff */
[----:B------:R-:W-:-:S04]  /*17230*/  @!P1 LOP3.LUT R4, R5, R4, RZ, 0x3c, !PT ;  /* 0x0000000405049212 */ /* 0x000fc800078e3cff */
[----:B------:R-:W-:-:S05]  /*17240*/  @!P1 LOP3.LUT R5, R5, R4, RZ, 0x3c, !PT ;  /* 0x0000000405059212 */ /* 0x000fca00078e3cff */
[----:B------:R0:W4:Y:S04]  /*17250*/  @!P1 LDG.E.U16 R234, desc[UR16][R4.64] ;  /* 0x0000001004ea9981 */ /* 0x000128000c1e1500 */
[----:B------:R-:W0:Y:S04]  /*17260*/  LDL R4, [R1+0x474] ;  /* 0x0004740001047983 */ /* 0x000e280000100800 */
[----:B------:R-:W0:Y:S01]  /*17270*/  LDL R5, [R1+0x478] ;  /* 0x0004780001057983 */ /* 0x000e220000100800 */
[----:B------:R-:W-:Y:S02]  /*17280*/  PRMT R22, RZ, 0x7610, R22 ;  /* 0x00007610ff167816 */ /* 0x000fe40000000016 */
[----:B------:R-:W-:-:S02]  /*17290*/  ISETP.GE.AND P3, PT, R172, UR5, PT ;  /* 0x00000005ac007c0c */ /* 0x000fc4000bf66270 */
[----:B------:R-:W-:Y:S01]  /*172a0*/  PRMT R6, RZ, 0x7610, R6 ;  /* 0x00007610ff067816 */ /* 0x000fe20000000006 */
[----:B------:R-:W1:Y:S01]  /*172b0*/  S2R R172, SR_TID.X ;  /* 0x0000000000ac7919 */ /* 0x000e620000002100 */
[----:B------:R-:W-:Y:S02]  /*172c0*/  PRMT R200, RZ, 0x7610, R200 ;  /* 0x00007610ffc87816 */ /* 0x000fe400000000c8 */
        /* <DEDUP_REMOVED lines=8> */
[----:B------:R0:W4:Y:S02]  /*17350*/  @!P2 LDG.E.U16 R22, desc[UR16][R4.64] ;  /* 0x000000100416a981 */ /* 0x000124000c1e1500 */
[----:B0-----:R-:W0:Y:S01]  /*17360*/  S2R R5, SR_TID.X ;  /* 0x0000000000057919 */ /* 0x001e220000002100 */
[----:B--2---:R-:W-:Y:S01]  /*17370*/  @!P3 IMAD.MOV.U32 R4, RZ, RZ, R0 ;  /* 0x000000ffff04b224 */ /* 0x004fe200078e0000 */
[----:B------:R-:W-:Y:S01]  /*17380*/  PRMT R2, RZ, 0x7610, R2 ;  /* 0x00007610ff027816 */ /* 0x000fe20000000002 */
[----:B------:R-:W2:Y:S01]  /*17390*/  LDL R0, [R1+0x450] ;  /* 0x0004500001007983 */ /* 0x000ea20000100800 */
[----:B0-----:R-:W-:-:S04]  /*173a0*/  SHF.R.U32.HI R5, RZ, 0x6, R5 ;  /* 0x00000006ff057819 */ /* 0x001fc80000011605 */
[----:B------:R-:W-:-:S04]  /*173b0*/  SGXT.U32 R5, R5, 0x1 ;  /* 0x000000010505781a */ /* 0x000fc80000000000 */
[----:B------:R-:W-:-:S04]  /*173c0*/  LOP3.LUT R5, R5, 0x70, RZ, 0xfc, !PT ;  /* 0x0000007005057812 */ /* 0x000fc800078efcff */
[----:B------:R-:W-:Y:S01]  /*173d0*/  ISETP.GE.AND P2, PT, R5, UR5, PT ;  /* 0x0000000505007c0c */ /* 0x000fe2000bf46270 */
[----:B------:R-:W-:-:S05]  /*173e0*/  @!P3 IMAD.MOV.U32 R5, RZ, RZ, R171 ;  /* 0x000000ffff05b224 */ /* 0x000fca00078e00ab */
[----:B------:R0:W4:Y:S02]  /*173f0*/  @!P3 LDG.E.U16 R6, desc[UR16][R4.64] ;  /* 0x000000100406b981 */ /* 0x000124000c1e1500 */
[----:B0-----:R-:W0:Y:S01]  /*17400*/  S2R R5, SR_TID.X ;  /* 0x0000000000057919 */ /* 0x001e220000002100 */
[----:B---3--:R-:W-:Y:S01]  /*17410*/  @!P4 IMAD.MOV.U32 R4, RZ, RZ, R169 ;  /* 0x000000ffff04c224 */ /* 0x008fe200078e00a9 */
[----:B------:R-:W1:Y:S01]  /*17420*/  S2R R171, SR_TID.X ;  /* 0x0000000000ab7919 */ /* 0x000e620000002100 */
[----:B------:R-:W3:Y:S01]  /*17430*/  LDL R169, [R1+0x448] ;  /* 0x0004480001a97983 */ /* 0x000ee20000100800 */
[----:B0-----:R-:W-:-:S04]  /*17440*/  SHF.R.U32.HI R5, RZ, 0x6, R5 ;  /* 0x00000006ff057819 */ /* 0x001fc80000011605 */
[----:B------:R-:W-:-:S04]  /*17450*/  SGXT.U32 R5, R5, 0x1 ;  /* 0x000000010505781a */ /* 0x000fc80000000000 */
[----:B------:R-:W-:-:S04]  /*17460*/  LOP3.LUT R5, R5, 0x72, RZ, 0xfc, !PT ;  /* 0x0000007205057812 */ /* 0x000fc800078efcff */
[----:B------:R-:W-:Y:S01]  /*17470*/  ISETP.GE.AND P3, PT, R5, UR5, PT ;  /* 0x0000000505007c0c */ /* 0x000fe2000bf66270 */
[----:B------:R-:W-:-:S05]  /*17480*/  @!P4 IMAD.MOV.U32 R5, RZ, RZ, R170 ;  /* 0x000000ffff05c224 */ /* 0x000fca00078e00aa */
[----:B------:R0:W4:Y:S04]  /*17490*/  @!P4 LDG.E.U16 R200, desc[UR16][R4.64] ;  /* 0x0000001004c8c981 */ /* 0x000128000c1e1500 */
[----:B------:R-:W0:Y:S04]  /*174a0*/  LDL R4, [R1+0x45c] ;  /* 0x00045c0001047983 */ /* 0x000e280000100800 */
[----:B------:R-:W0:Y:S01]  /*174b0*/  LDL R5, [R1+0x460] ;  /* 0x0004600001057983 */ /* 0x000e220000100800 */
        /* <DEDUP_REMOVED lines=11> */
[----:B------:R-:W-:Y:S01]  /*17570*/  PRMT R21, RZ, 0x7610, R21 ;  /* 0x00007610ff157816 */ /* 0x000fe20000000015 */
        /* <DEDUP_REMOVED lines=10> */
[----:B0-----:R-:W0:Y:S02]  /*17620*/  S2R R5, SR_TID.X ;  /* 0x0000000000057919 */ /* 0x001e240000002100 */
[----:B0-----:R-:W-:-:S04]  /*17630*/  SHF.R.U32.HI R5, RZ, 0x6, R5 ;  /* 0x00000006ff057819 */ /* 0x001fc80000011605 */
[----:B------:R-:W-:-:S04]  /*17640*/  SGXT.U32 R5, R5, 0x1 ;  /* 0x000000010505781a */ /* 0x000fc80000000000 */
[----:B------:R-:W-:Y:S02]  /*17650*/  LOP3.LUT R4, R5, 0x78, RZ, 0xfc, !PT ;  /* 0x0000007805047812 */ /* 0x000fe400078efcff */
[----:B------:R-:W3:Y:S01]  /*17660*/  LDL R5, [R1+0x44c] ;  /* 0x00044c0001057983 */ /* 0x000ee20000100800 */
[----:B------:R-:W-:Y:S02]  /*17670*/  PRMT R184, RZ, 0x7610, R184 ;  /* 0x00007610ffb87816 */ /* 0x000fe400000000b8 */
[----:B------:R-:W-:Y:S01]  /*17680*/  ISETP.GE.AND P2, PT, R4, UR5, PT ;  /* 0x0000000504007c0c */ /* 0x000fe2000bf46270 */
[----:B--2---:R-:W-:-:S05]  /*17690*/  @!P3 IMAD.MOV.U32 R4, RZ, RZ, R0 ;  /* 0x000000ffff04b224 */ /* 0x004fca00078e0000 */
[----:B---3--:R0:W2:Y:S02]  /*176a0*/  @!P3 LDG.E.U16 R184, desc[UR16][R4.64] ;  /* 0x0000001004b8b981 */ /* 0x0080a4000c1e1500 */
[----:B0-----:R-:W0:Y:S02]  /*176b0*/  S2R R5, SR_TID.X ;  /* 0x0000000000057919 */ /* 0x001e240000002100 */
[----:B0-----:R-:W-:-:S04]  /*176c0*/  SHF.R.U32.HI R5, RZ, 0x6, R5 ;  /* 0x00000006ff057819 */ /* 0x001fc80000011605 */
[----:B------:R-:W-:-:S04]  /*176d0*/  SGXT.U32 R5, R5, 0x1 ;  /* 0x000000010505781a */ /* 0x000fc80000000000 */
[----:B------:R-:W-:Y:S02]  /*176e0*/  LOP3.LUT R4, R5, 0x7a, RZ, 0xfc, !PT ;  /* 0x0000007a05047812 */ /* 0x000fe400078efcff */
[----:B------:R-:W3:Y:S01]  /*176f0*/  LDL R5, [R1+0x444] ;  /* 0x0004440001057983 */ /* 0x000ee20000100800 */
[----:B------:R-:W-:Y:S02]  /*17700*/  PRMT R201, RZ, 0x7610, R201 ;  /* 0x00007610ffc97816 */ /* 0x000fe400000000c9 */
[----:B------:R-:W-:Y:S01]  /*17710*/  ISETP.GE.AND P3, PT, R4, UR5, PT ;  /* 0x0000000504007c0c */ /* 0x000fe2000bf66270 */
[----:B------:R-:W-:Y:S01]  /*17720*/  @!P4 IMAD.MOV.U32 R4, RZ, RZ, R169 ;  /* 0x000000ffff04c224 */ /* 0x000fe200078e00a9 */
[----:B------:R-:W0:Y:S04]  /*17730*/  S2R R0, SR_TID.X ;  /* 0x0000000000007919 */ /* 0x000e280000002100 */
[----:B---3--:R1:W3:Y:S04]  /*17740*/  @!P4 LDG.E.U16 R201, desc[UR16][R4.64] ;  /* 0x0000001004c9c981 */ /* 0x0082e8000c1e1500 */
[----:B------:R-:W1:Y:S04]  /*17750*/  LDL R4, [R1+0x43c] ;  /* 0x00043c0001047983 */ /* 0x000e680000100800 */
[----:B------:R-:W1:Y:S01]  /*17760*/  LDL R5, [R1+0x440] ;  /* 0x0004400001057983 */ /* 0x000e620000100800 */
[----:B0-----:R-:W-:-:S04]  /*17770*/  SHF.R.U32.HI R0, RZ, 0x6, R0 ;  /* 0x00000006ff007819 */ /* 0x001fc80000011600 */
[----:B------:R-:W-:Y:S02]  /*17780*/  SGXT.U32 R0, R0, 0x1 ;  /* 0x000000010000781a */ /* 0x000fe40000000000 */
[----:B------:R-:W-:Y:S02]  /*17790*/  PRMT R236, RZ, 0x7610, R236 ;  /* 0x00007610ffec7816 */ /* 0x000fe400000000ec */
[C---:B------:R-:W-:Y:S02]  /*177a0*/  LOP3.LUT R169, R0.reuse, 0x7c, RZ, 0xfc, !PT ;  /* 0x0000007c00a97812 */ /* 0x040fe400078efcff */
[----:B------:R-:W-:Y:S02]  /*177b0*/  LOP3.LUT R0, R0, 0x7e, RZ, 0xfc, !PT ;  /* 0x0000007e00007812 */ /* 0x000fe400078efcff */
[----:B------:R-:W-:Y:S02]  /*177c0*/  ISETP.GE.AND P4, PT, R169, UR5, PT ;  /* 0x00000005a9007c0c */ /* 0x000fe4000bf86270 */
[----:B------:R-:W2:Y:S01]  /*177d0*/  LDL.LU R169, [R1+0xba8] ;  /* 0x000ba80001a97983 */ /* 0x000ea20000300800 */
[----:B------:R-:W-:-:S03]  /*177e0*/  ISETP.GE.AND P5, PT, R0, UR5, PT ;  /* 0x0000000500007c0c */ /* 0x000fc6000bfa6270 */
[----:B------:R-:W4:Y:S01]  /*177f0*/  LDL.LU R0, [R1+0x600] ;  /* 0x0006000001007983 */ /* 0x000f220000300800 */
[----:B-1----:R-:W-:-:S04]  /*17800*/  @!P1 LOP3.LUT R5, R5, R4, RZ, 0x3c, !PT ;  /* 0x0000000405059212 */ /* 0x002fc800078e3cff */
[----:B------:R-:W-:-:S04]  /*17810*/  @!P1 LOP3.LUT R4, R5, R4, RZ, 0x3c, !PT ;  /* 0x0000000405049212 */ /* 0x000fc800078e3cff */
[----:B------:R-:W-:-:S05]  /*17820*/  @!P1 LOP3.LUT R5, R5, R4, RZ, 0x3c, !PT ;  /* 0x0000000405059212 */ /* 0x000fca00078e3cff */
[----:B------:R0:W3:Y:S04]  /*17830*/  @!P1 LDG.E.U16 R236, desc[UR16][R4.64] ;  /* 0x0000001004ec9981 */ /* 0x0000e8000c1e1500 */
[----:B------:R-:W0:Y:S04]  /*17840*/  LDL R4, [R1+0x434] ;  /* 0x0004340001047983 */ /* 0x000e280000100800 */
[----:B------:R-:W0:Y:S01]  /*17850*/  LDL R5, [R1+0x438] ;  /* 0x0004380001057983 */ /* 0x000e220000100800 */
[----:B------:R-:W-:Y:S02]  /*17860*/  PRMT R20, RZ, 0x7610, R20 ;  /* 0x00007610ff147816 */ /* 0x000fe40000000014 */
[----:B0-----:R-:W-:-:S04]  /*17870*/  @!P2 LOP3.LUT R5, R5, R4, RZ, 0x3c, !PT ;  /* 0x000000040505a212 */ /* 0x001fc800078e3cff */
[----:B------:R-:W-:-:S04]  /*17880*/  @!P2 LOP3.LUT R4, R5, R4, RZ, 0x3c, !PT ;  /* 0x000000040504a212 */ /* 0x000fc800078e3cff */
[----:B------:R-:W-:-:S05]  /*17890*/  @!P2 LOP3.LUT R5, R5, R4, RZ, 0x3c, !PT ;  /* 0x000000040505a212 */ /* 0x000fca00078e3cff */
[----:B------:R0:W3:Y:S04]  /*178a0*/  @!P2 LDG.E.U16 R20, desc[UR16][R4.64] ;  /* 0x000000100414a981 */ /* 0x0000e8000c1e1500 */
[----:B------:R-:W0:Y:S04]  /*178b0*/  LDL R4, [R1+0x42c] ;  /* 0x00042c0001047983 */ /* 0x000e280000100800 */
[----:B------:R-:W0:Y:S01]  /*178c0*/  LDL R5, [R1+0x430] ;  /* 0x0004300001057983 */ /* 0x000e220000100800 */
[----:B------:R-:W-:Y:S02]  /*178d0*/  PRMT R195, RZ, 0x7610, R195 ;  /* 0x00007610ffc37816 */ /* 0x000fe400000000c3 */
[----:B------:R-:W-:-:S04]  /*178e0*/  LOP3.LUT R168, R168, 0x7f, RZ, 0xc0, !PT ;  /* 0x0000007fa8a87812 */ /* 0x000fc800078ec0ff */
[----:B------:R-:W-:Y:S02]  /*178f0*/  ISETP.GE.AND P1, PT, R168, UR5, PT ;  /* 0x00000005a8007c0c */ /* 0x000fe4000bf26270 */
[----:B------:R-:W3:Y:S01]  /*17900*/  LDL.LU R168, [R1+0xba4] ;  /* 0x000ba40001a87983 */ /* 0x000ee20000300800 */
[----:B0-----:R-:W-:-:S04]  /*17910*/  @!P3 LOP3.LUT R5, R5, R4, RZ, 0x3c, !PT ;  /* 0x000000040505b212 */ /* 0x001fc800078e3cff */
        /* <DEDUP_REMOVED lines=17> */
[----:B------:R-:W0:Y:S01]  /*17a30*/  LDL R5, [R1+0x604] ;  /* 0x0006040001057983 */ /* 0x000e220000100800 */
[----:B------:R-:W-:-:S03]  /*17a40*/  PRMT R193, RZ, 0x7610, R193 ;  /* 0x00007610ffc17816 */ /* 0x000fc600000000c1 */
[----:B----4-:R-:W-:Y:S01]  /*17a50*/  STL [R1+0xb60], R0 ;  /* 0x000b600001007387 */ /* 0x010fe20000100800 */
[----:B0-----:R-:W-:Y:S02]  /*17a60*/  @!P0 IMAD.MOV.U32 R4, RZ, RZ, R5 ;  /* 0x000000ffff048224 */ /* 0x001fe400078e0005 */
[----:B------:R-:W-:-:S05]  /*17a70*/  @!P0 IMAD.MOV.U32 R5, RZ, RZ, R0 ;  /* 0x000000ffff058224 */ /* 0x000fca00078e0000 */
[----:B------:R0:W4:Y:S04]  /*17a80*/  @!P0 LDG.E.U16 R193, desc[UR16][R4.64] ;  /* 0x0000001004c18981 */ /* 0x000128000c1e1500 */
[----:B------:R-:W0:Y:S04]  /*17a90*/  LDL R4, [R1+0xa20] ;  /* 0x000a200001047983 */ /* 0x000e280000100800 */
[----:B------:R-:W0:Y:S01]  /*17aa0*/  LDL R5, [R1+0xa24] ;  /* 0x000a240001057983 */ /* 0x000e220000100800 */
[----:B------:R-:W-:Y:S01]  /*17ab0*/  PRMT R240, RZ, 0x7610, R240 ;  /* 0x00007610fff07816 */ /* 0x000fe200000000f0 */
[----:B------:R-:W-:Y:S01]  /*17ac0*/  BAR.SYNC.DEFER_BLOCKING 0x0 ;  /* 0x0000000000007b1d */ /* 0x000fe20000010000 */
[----:B0-----:R-:W-:-:S04]  /*17ad0*/  @!P1 LOP3.LUT R5, R5, R4, RZ, 0x3c, !PT ;  /* 0x0000000405059212 */ /* 0x001fc800078e3cff */
[----:B------:R-:W-:-:S04]  /*17ae0*/  @!P1 LOP3.LUT R4, R5, R4, RZ, 0x3c, !PT ;  /* 0x0000000405049212 */ /* 0x000fc800078e3cff */
[----:B------:R-:W-:-:S05]  /*17af0*/  @!P1 LOP3.LUT R5, R5, R4, RZ, 0x3c, !PT ;  /* 0x0000000405059212 */ /* 0x000fca00078e3cff */
[----:B------:R0:W4:Y:S04]  /*17b00*/  @!P1 LDG.E.U16 R240, desc[UR16][R4.64] ;  /* 0x0000001004f09981 */ /* 0x000128000c1e1500 */
[----:B------:R-:W0:Y:S04]  /*17b10*/  LDL R4, [R1+0xa00] ;  /* 0x000a000001047983 */ /* 0x000e280000100800 */
[----:B------:R-:W0:Y:S01]  /*17b20*/  LDL R5, [R1+0xa04] ;  /* 0x000a040001057983 */ /* 0x000e220000100800 */
[----:B------:R-:W-:Y:S02]  /*17b30*/  PRMT R242, RZ, 0x7610, R242 ;  /* 0x00007610fff27816 */ /* 0x000fe400000000f2 */
        /* <DEDUP_REMOVED lines=45> */
[----:B------:R-:W2:Y:S04]  /*17e10*/  @!P1 LDG.E.U16 R167, desc[UR16][R4.64] ;  /* 0x0000001004a79981 */ /* 0x000ea8000c1e1500 */
[----:B--2---:R0:W-:Y:S04]  /*17e20*/  STL [R1+0x20], R167 ;  /* 0x000020a701007387 */ /* 0x0041e80000100800 */
[----:B0-----:R-:W2:Y:S04]  /*17e30*/  LDL.LU R167, [R1+0xba0] ;  /* 0x000ba00001a77983 */ /* 0x001ea80000300800 */
[----:B------:R-:W3:Y:S04]  /*17e40*/  LDL R4, [R1+0x840] ;  /* 0x0008400001047983 */ /* 0x000ee80000100800 */
[----:B------:R-:W3:Y:S01]  /*17e50*/  LDL R5, [R1+0x844] ;  /* 0x0008440001057983 */ /* 0x000ee20000100800 */
[----:B------:R-:W-:-:S02]  /*17e60*/  PRMT R166, RZ, 0x7610, R166 ;  /* 0x00007610ffa67816 */ /* 0x000fc400000000a6 */
[----:B---3--:R-:W-:-:S04]  /*17e70*/  @!P1 LOP3.LUT R5, R5, R4, RZ, 0x3c, !PT ;  /* 0x0000000405059212 */ /* 0x008fc800078e3cff */
[----:B------:R-:W-:-:S04]  /*17e80*/  @!P1 LOP3.LUT R4, R5, R4, RZ, 0x3c, !PT ;  /* 0x0000000405049212 */ /* 0x000fc800078e3cff */
[----:B------:R-:W-:-:S05]  /*17e90*/  @!P1 LOP3.LUT R5, R5, R4, RZ, 0x3c, !PT ;  /* 0x0000000405059212 */ /* 0x000fca00078e3cff */
[----:B------:R-:W3:Y:S04]  /*17ea0*/  @!P1 LDG.E.U16 R166, desc[UR16][R4.64] ;  /* 0x0000001004a69981 */ /* 0x000ee8000c1e1500 */
[----:B---3--:R0:W-:Y:S04]  /*17eb0*/  STL [R1+0x1c], R166 ;  /* 0x00001ca601007387 */ /* 0x0081e80000100800 */
[----:B0-----:R-:W3:Y:S04]  /*17ec0*/  LDL.LU R166, [R1+0xb9c] ;  /* 0x000b9c0001a67983 */ /* 0x001ee80000300800 */
[----:B------:R-:W4:Y:S04]  /*17ed0*/  LDL R4, [R1+0x800] ;  /* 0x0008000001047983 */ /* 0x000f280000100800 */
[----:B------:R-:W4:Y:S01]  /*17ee0*/  LDL R5, [R1+0x804] ;  /* 0x0008040001057983 */ /* 0x000f220000100800 */
[----:B------:R-:W-:-:S02]  /*17ef0*/  PRMT R0, RZ, 0x7610, R0 ;  /* 0x00007610ff007816 */ /* 0x000fc40000000000 */
[----:B----4-:R-:W-:-:S04]  /*17f00*/  @!P1 LOP3.LUT R5, R5, R4, RZ, 0x3c, !PT ;  /* 0x0000000405059212 */ /* 0x010fc800078e3cff */
        /* <DEDUP_REMOVED lines=10> */
[----:B----4-:R0:W-:Y:S04]  /*17fb0*/  STL [R1+0x18], R0 ;  /* 0x0000180001007387 */ /* 0x0101e80000100800 */
[----:B0-----:R-:W4:Y:S04]  /*17fc0*/  LDL R0, [R1+0x684] ;  /* 0x0006840001007983 */ /* 0x001f280000100800 */
        /* <DEDUP_REMOVED lines=17> */
[----:B------:R-:W4:Y:S04]  /*180e0*/  @!P1 LDG.E.U16 R163, desc[UR16][R4.64] ;  /* 0x0000001004a39981 */ /* 0x000f28000c1e1500 */
[----:B----4-:R0:W-:Y:S04]  /*180f0*/  STL [R1+0xc], R163 ;  /* 0x00000ca301007387 */ /* 0x0101e80000100800 */
[----:B0-----:R-:W4:Y:S04]  /*18100*/  LDL.LU R163, [R1+0xb90] ;  /* 0x000b900001a37983 */ /* 0x001f280000300800 */
[----:B------:R-:W2:Y:S04]  /*18110*/  LDL R4, [R1+0x700] ;  /* 0x0007000001047983 */ /* 0x000ea80000100800 */
[----:B------:R-:W2:Y:S01]  /*18120*/  LDL R5, [R1+0x704] ;  /* 0x0007040001057983 */ /* 0x000ea20000100800 */
[----:B------:R-:W-:-:S02]  /*18130*/  PRMT R162, RZ, 0x7610, R162 ;  /* 0x00007610ffa27816 */ /* 0x000fc400000000a2 */
[----:B--2---:R-:W-:-:S04]  /*18140*/  @!P1 LOP3.LUT R5, R5, R4, RZ, 0x3c, !PT ;  /* 0x0000000405059212 */ /* 0x004fc800078e3cff */
        /* <DEDUP_REMOVED lines=11> */
[----:B------:R-:W3:Y:S01]  /*18200*/  @!P1 LDG.E.U16 R3, desc[UR16][R4.64] ;  /* 0x0000001004039981 */ /* 0x000ee2000c1e1500 */
[----:B------:R-:W-:-:S03]  /*18210*/  PRMT R197, RZ, 0x7610, R197 ;  /* 0x00007610ffc57816 */ /* 0x000fc600000000c5 */
[----:B---3--:R0:W-:Y:S04]  /*18220*/  STL [R1+0x4], R3 ;  /* 0x0000040301007387 */ /* 0x0081e80000100800 */
[----:B0-----:R-:W3:Y:S04]  /*18230*/  LDL.LU R3, [R1+0xb88] ;  /* 0x000b880001037983 */ /* 0x001ee80000300800 */
[----:B------:R-:W4:Y:S01]  /*18240*/  LDL R5, [R1+0x680] ;  /* 0x0006800001057983 */ /* 0x000f220000100800 */
[----:B------:R-:W-:-:S03]  /*18250*/  @!P1 IMAD.MOV.U32 R4, RZ, RZ, R0 ;  /* 0x000000ffff049224 */ /* 0x000fc600078e0000 */
[----:B------:R-:W2:Y:S04]  /*18260*/  LDL R0, [R1+0x364] ;  /* 0x0003640001007983 */ /* 0x000ea80000100800 */
[----:B----4-:R-:W4:Y:S04]  /*18270*/  @!P1 LDG.E.U16 R197, desc[UR16][R4.64] ;  /* 0x0000001004c59981 */ /* 0x010f28000c1e1500 */
[----:B----4-:R0:W-:Y:S04]  /*18280*/  STL [R1], R197 ;  /* 0x000000c501007387 */ /* 0x0101e80000100800 */
[----:B0-----:R-:W4:Y:S04]  /*18290*/  LDL.LU R197, [R1+0xb84] ;  /* 0x000b840001c57983 */ /* 0x001f280000300800 */
[----:B------:R-:W3:Y:S04]  /*182a0*/  LDL R4, [R1+0x640] ;  /* 0x0006400001047983 */ /* 0x000ee80000100800 */
[----:B------:R-:W3:Y:S01]  /*182b0*/  LDL R5, [R1+0x644] ;  /* 0x0006440001057983 */ /* 0x000ee20000100800 */
[----:B------:R-:W-:-:S02]  /*182c0*/  PRMT R252, RZ, 0x7610, R252 ;  /* 0x00007610fffc7816 */ /* 0x000fc400000000fc */
[----:B---3--:R-:W-:-:S04]  /*182d0*/  @!P1 LOP3.LUT R5, R5, R4, RZ, 0x3c, !PT ;  /* 0x0000000405059212 */ /* 0x008fc800078e3cff */
[----:B------:R-:W-:-:S04]  /*182e0*/  @!P1 LOP3.LUT R4, R5, R4, RZ, 0x3c, !PT ;  /* 0x0000000405049212 */ /* 0x000fc800078e3cff */
[----:B------:R-:W-:-:S05]  /*182f0*/  @!P1 LOP3.LUT R5, R5, R4, RZ, 0x3c, !PT ;  /* 0x0000000405059212 */ /* 0x000fca00078e3cff */
[----:B------:R-:W3:Y:S04]  /*18300*/  @!P1 LDG.E.U16 R252, desc[UR16][R4.64] ;  /* 0x0000001004fc9981 */ /* 0x000ee8000c1e1500 */
[----:B------:R-:W2:Y:S04]  /*18310*/  LDL R4, [R1+0x3e0] ;  /* 0x0003e00001047983 */ /* 0x000ea80000100800 */
[----:B------:R-:W2:Y:S01]  /*18320*/  LDL R5, [R1+0x3e4] ;  /* 0x0003e40001057983 */ /* 0x000ea20000100800 */
[----:B------:R-:W-:-:S03]  /*18330*/  PRMT R249, RZ, 0x7610, R249 ;  /* 0x00007610fff97816 */ /* 0x000fc600000000f9 */
[----:B---3--:R0:W-:Y:S01]  /*18340*/  STL [R1+0xb6c], R252 ;  /* 0x000b6cfc01007387 */ /* 0x0081e20000100800 */
[----:B------:R-:W-:-:S03]  /*18350*/  PRMT R247, RZ, 0x7610, R247 ;  /* 0x00007610fff77816 */ /* 0x000fc600000000f7 */
[----:B0-----:R-:W3:Y:S01]  /*18360*/  LDL R252, [R1+0x360] ;  /* 0x0003600001fc7983 */ /* 0x001ee20000100800 */
[----:B--2---:R-:W-:-:S04]  /*18370*/  @!P1 LOP3.LUT R5, R5, R4, RZ, 0x3c, !PT ;  /* 0x0000000405059212 */ /* 0x004fc800078e3cff */
[----:B------:R-:W-:-:S04]  /*18380*/  @!P1 LOP3.LUT R4, R5, R4, RZ, 0x3c, !PT ;  /* 0x0000000405049212 */ /* 0x000fc800078e3cff */
[----:B------:R-:W-:-:S05]  /*18390*/  @!P1 LOP3.LUT R5, R5, R4, RZ, 0x3c, !PT ;  /* 0x0000000405059212 */ /* 0x000fca00078e3cff */
[----:B------:R0:W2:Y:S04]  /*183a0*/  @!P1 LDG.E.U16 R249, desc[UR16][R4.64] ;  /* 0x0000001004f99981 */ /* 0x0000a8000c1e1500 */
[----:B------:R-:W0:Y:S04]  /*183b0*/  LDL R4, [R1+0x3a0] ;  /* 0x0003a00001047983 */ /* 0x000e280000100800 */
[----:B------:R-:W0:Y:S02]  /*183c0*/  LDL R5, [R1+0x3a4] ;  /* 0x0003a40001057983 */ /* 0x000e240000100800 */
[----:B0-----:R-:W-:-:S04]  /*183d0*/  @!P1 LOP3.LUT R5, R5, R4, RZ, 0x3c, !PT ;  /* 0x0000000405059212 */ /* 0x001fc800078e3cff */
[----:B------:R-:W-:-:S04]  /*183e0*/  @!P1 LOP3.LUT R4, R5, R4, RZ, 0x3c, !PT ;  /* 0x0000000405049212 */ /* 0x000fc800078e3cff */
[----:B------:R-:W-:-:S05]  /*183f0*/  @!P1 LOP3.LUT R5, R5, R4, RZ, 0x3c, !PT ;  /* 0x0000000405059212 */ /* 0x000fca00078e3cff */
[----:B------:R0:W4:Y:S01]  /*18400*/  @!P1 LDG.E.U16 R247, desc[UR16][R4.64] ;  /* 0x0000001004f79981 */ /* 0x000122000c1e1500 */
[----:B------:R-:W-:-:S03]  /*18410*/  PRMT R245, RZ, 0x7610, R245 ;  /* 0x00007610fff57816 */ /* 0x000fc600000000f5 */
[----:B--2---:R1:W-:Y:S01]  /*18420*/  STL [R1+0xb70], R249 ;  /* 0x000b70f901007387 */ /* 0x0043e20000100800 */
[----:B0-----:R-:W-:Y:S02]  /*18430*/  @!P1 IMAD.MOV.U32 R4, RZ, RZ, R0 ;  /* 0x000000ffff049224 */ /* 0x001fe400078e0000 */
[----:B---3--:R-:W-:Y:S01]  /*18440*/  @!P1 IMAD.MOV.U32 R5, RZ, RZ, R252 ;  /* 0x000000ffff059224 */ /* 0x008fe200078e00fc */
[----:B-1----:R-:W2:Y:S04]  /*18450*/  LDL R249, [R1+0x2e4] ;  /* 0x0002e40001f97983 */ /* 0x002ea80000100800 */
[----:B------:R-:W3:Y:S04]  /*18460*/  @!P1 LDG.E.U16 R245, desc[UR16][R4.64] ;  /* 0x0000001004f59981 */ /* 0x000ee8000c1e1500 */
[----:B----4-:R0:W-:Y:S04]  /*18470*/  STL [R1+0xb74], R247 ;  /* 0x000b74f701007387 */ /* 0x0101e80000100800 */
[----:B------:R-:W4:Y:S01]  /*18480*/  LDL R5, [R1+0x320] ;  /* 0x0003200001057983 */ /* 0x000f220000100800 */
[----:B------:R-:W-:-:S03]  /*18490*/  PRMT R243, RZ, 0x7610, R243 ;  /* 0x00007610fff37816 */ /* 0x000fc600000000f3 */
[----:B------:R-:W2:Y:S04]  /*184a0*/  LDL R252, [R1+0x260] ;  /* 0x0002600001fc7983 */ /* 0x000ea80000100800 */
[----:B0-----:R-:W4:Y:S04]  /*184b0*/  LDL R247, [R1+0x324] ;  /* 0x0003240001f77983 */ /* 0x001f280000100800 */
[----:B------:R-:W2:Y:S04]  /*184c0*/  LDL R0, [R1+0x264] ;  /* 0x0002640001007983 */ /* 0x000ea80000100800 */
[----:B---3--:R0:W-:Y:S01]  /*184d0*/  STL [R1+0xb78], R245 ;  /* 0x000b78f501007387 */ /* 0x0081e20000100800 */
[----:B------:R-:W-:-:S03]  /*184e0*/  PRMT R241, RZ, 0x7610, R241 ;  /* 0x00007610fff17816 */ /* 0x000fc600000000f1 */
[----:B0-----:R-:W3:Y:S01]  /*184f0*/  LDL R245, [R1+0x1e4] ;  /* 0x0001e40001f57983 */ /* 0x001ee20000100800 */
[----:B----4-:R-:W-:-:S03]  /*18500*/  @!P1 IMAD.MOV.U32 R4, RZ, RZ, R247 ;  /* 0x000000ffff049224 */ /* 0x010fc600078e00f7 */
[----:B------:R-:W4:Y:S04]  /*18510*/  LDL R247, [R1+0x1e0] ;  /* 0x0001e00001f77983 */ /* 0x000f280000100800 */
[----:B------:R2:W3:Y:S04]  /*18520*/  @!P1 LDG.E.U16 R243, desc[UR16][R4.64] ;  /* 0x0000001004f39981 */ /* 0x0004e8000c1e1500 */
[----:B------:R-:W4:Y:S01]  /*18530*/  LDL R5, [R1+0x2e0] ;  /* 0x0002e00001057983 */ /* 0x000f220000100800 */
[----:B--2---:R-:W-:-:S03]  /*18540*/  @!P1 IMAD.MOV.U32 R4, RZ, RZ, R249 ;  /* 0x000000ffff049224 */ /* 0x004fc600078e00f9 */
[----:B---3--:R0:W-:Y:S01]  /*18550*/  STL [R1+0xb7c], R243 ;  /* 0x000b7cf301007387 */ /* 0x0081e20000100800 */
[----:B------:R-:W-:Y:S02]  /*18560*/  PRMT R239, RZ, 0x7610, R239 ;  /* 0x00007610ffef7816 */ /* 0x000fe400000000ef */
[----:B------:R-:W-:Y:S01]  /*18570*/  PRMT R237, RZ, 0x7610, R237 ;  /* 0x00007610ffed7816 */ /* 0x000fe200000000ed */
[----:B------:R-:W2:Y:S04]  /*18580*/  LDL R249, [R1+0x1a0] ;  /* 0x0001a00001f97983 */ /* 0x000ea80000100800 */
[----:B----4-:R1:W3:Y:S04]  /*18590*/  @!P1 LDG.E.U16 R241, desc[UR16][R4.64] ;  /* 0x0000001004f19981 */ /* 0x0102e8000c1e1500 */
[----:B0-----:R-:W4:Y:S04]  /*185a0*/  LDL R243, [R1+0x1a4] ;  /* 0x0001a40001f37983 */ /* 0x001f280000100800 */
[----:B------:R-:W1:Y:S04]  /*185b0*/  LDL R4, [R1+0x2a0] ;  /* 0x0002a00001047983 */ /* 0x000e680000100800 */
[----:B------:R-:W1:Y:S02]  /*185c0*/  LDL R5, [R1+0x2a4] ;  /* 0x0002a40001057983 */ /* 0x000e640000100800 */
[----:B-1----:R-:W-:-:S04]  /*185d0*/  @!P1 LOP3.LUT R5, R5, R4, RZ, 0x3c, !PT ;  /* 0x0000000405059212 */ /* 0x002fc800078e3cff */
[----:B------:R-:W-:-:S04]  /*185e0*/  @!P1 LOP3.LUT R4, R5, R4, RZ, 0x3c, !PT ;  /* 0x0000000405049212 */ /* 0x000fc800078e3cff */
[----:B------:R-:W-:-:S05]  /*185f0*/  @!P1 LOP3.LUT R5, R5, R4, RZ, 0x3c, !PT ;  /* 0x0000000405059212 */ /* 0x000fca00078e3cff */
[----:B------:R0:W3:Y:S02]  /*18600*/  @!P1 LDG.E.U16 R239, desc[UR16][R4.64] ;  /* 0x0000001004ef9981 */ /* 0x0000e4000c1e1500 */
[----:B0-----:R-:W-:Y:S02]  /*18610*/  @!P1 IMAD.MOV.U32 R4, RZ, RZ, R0 ;  /* 0x000000ffff049224 */ /* 0x001fe400078e0000 */
[----:B------:R-:W-:Y:S01]  /*18620*/  @!P1 IMAD.MOV.U32 R5, RZ, RZ, R252 ;  /* 0x000000ffff059224 */ /* 0x000fe200078e00fc */
[----:B------:R-:W-:Y:S01]  /*18630*/  PRMT R235, RZ, 0x7610, R235 ;  /* 0x00007610ffeb7816 */ /* 0x000fe200000000eb */
[----:B------:R-:W3:Y:S04]  /*18640*/  LDL R252, [R1+0x120] ;  /* 0x0001200001fc7983 */ /* 0x000ee80000100800 */
[----:B------:R0:W3:Y:S01]  /*18650*/  @!P1 LDG.E.U16 R237, desc[UR16][R4.64] ;  /* 0x0000001004ed9981 */ /* 0x0000e2000c1e1500 */
[----:B------:R-:W-:-:S02]  /*18660*/  PRMT R233, RZ, 0x7610, R233 ;  /* 0x00007610ffe97816 */ /* 0x000fc400000000e9 */
[----:B------:R-:W-:Y:S01]  /*18670*/  PRMT R231, RZ, 0x7610, R231 ;  /* 0x00007610ffe77816 */ /* 0x000fe200000000e7 */
[----:B------:R-:W3:Y:S04]  /*18680*/  LDL R0, [R1+0x124] ;  /* 0x0001240001007983 */ /* 0x000ee80000100800 */
[----:B------:R-:W0:Y:S04]  /*18690*/  LDL R4, [R1+0x220] ;  /* 0x0002200001047983 */ /* 0x000e280000100800 */
[----:B------:R-:W0:Y:S02]  /*186a0*/  LDL R5, [R1+0x224] ;  /* 0x0002240001057983 */ /* 0x000e240000100800 */
[----:B0-----:R-:W-:-:S04]  /*186b0*/  @!P1 LOP3.LUT R5, R5, R4, RZ, 0x3c, !PT ;  /* 0x0000000405059212 */ /* 0x001fc800078e3cff */
        /* <DEDUP_REMOVED lines=8> */
[----:B------:R-:W-:-:S03]  /*18740*/  PRMT R227, RZ, 0x7610, R227 ;  /* 0x00007610ffe37816 */ /* 0x000fc600000000e3 */
[----:B------:R-:W3:Y:S01]  /*18750*/  LDL R245, [R1+0xa4] ;  /* 0x0000a40001f57983 */ /* 0x000ee20000100800 */
[----:B----4-:R-:W-:Y:S02]  /*18760*/  @!P1 IMAD.MOV.U32 R4, RZ, RZ, R243 ;  /* 0x000000ffff049224 */ /* 0x010fe400078e00f3 */
[----:B--2---:R-:W-:Y:S01]  /*18770*/  @!P1 IMAD.MOV.U32 R5, RZ, RZ, R249 ;  /* 0x000000ffff059224 */ /* 0x004fe200078e00f9 */
[----:B------:R-:W2:Y:S04]  /*18780*/  LDL R243, [R1+0x64] ;  /* 0x0000640001f37983 */ /* 0x000ea80000100800 */
[----:B------:R0:W4:Y:S04]  /*18790*/  @!P1 LDG.E.U16 R231, desc[UR16][R4.64] ;  /* 0x0000001004e79981 */ /* 0x000128000c1e1500 */
[----:B------:R-:W4:Y:S04]  /*187a0*/  LDL R249, [R1+0x60] ;  /* 0x0000600001f97983 */ /* 0x000f280000100800 */
[----:B------:R-:W0:Y:S04]  /*187b0*/  LDL R4, [R1+0x160] ;  /* 0x0001600001047983 */ /* 0x000e280000100800 */
[----:B------:R-:W0:Y:S02]  /*187c0*/  LDL R5, [R1+0x164] ;  /* 0x0001640001057983 */ /* 0x000e240000100800 */
[----:B0-----:R-:W-:-:S04]  /*187d0*/  @!P1 LOP3.LUT R5, R5, R4, RZ, 0x3c, !PT ;  /* 0x0000000405059212 */ /* 0x001fc800078e3cff */
[----:B------:R-:W-:-:S04]  /*187e0*/  @!P1 LOP3.LUT R4, R5, R4, RZ, 0x3c, !PT ;  /* 0x0000000405049212 */ /* 0x000fc800078e3cff */
[----:B------:R-:W-:-:S05]  /*187f0*/  @!P1 LOP3.LUT R5, R5, R4, RZ, 0x3c, !PT ;  /* 0x0000000405059212 */ /* 0x000fca00078e3cff */
[----:B------:R3:W4:Y:S02]  /*18800*/  @!P1 LDG.E.U16 R229, desc[UR16][R4.64] ;  /* 0x0000001004e59981 */ /* 0x000724000c1e1500 */
[----:B---3--:R-:W-:Y:S02]  /*18810*/  @!P1 IMAD.MOV.U32 R4, RZ, RZ, R0 ;  /* 0x000000ffff049224 */ /* 0x008fe400078e0000 */
        /* <DEDUP_REMOVED lines=20> */
[----:B--2---:R-:W-:Y:S02]  /*18960*/  @!P1 IMAD.MOV.U32 R4, RZ, RZ, R243 ;  /* 0x000000ffff049224 */ /* 0x004fe400078e00f3 */
[----:B----4-:R-:W-:Y:S01]  /*18970*/  @!P1 IMAD.MOV.U32 R5, RZ, RZ, R249 ;  /* 0x000000ffff059224 */ /* 0x010fe200078e00f9 */
        /* <DEDUP_REMOVED lines=185> */
[----:B------:R-:W3:Y:S04]  /*19510*/  LDL R245, [R1+0xa1c] ;  /* 0x000a1c0001f57983 */ /* 0x000ee80000100800 */
[----:B------:R2:W3:Y:S04]  /*19520*/  @!P1 LDG.E.U16 R165, desc[UR16][R4.64] ;  /* 0x0000001004a59981 */ /* 0x0004e8000c1e1500 */
[----:B------:R-:W3:Y:S01]  /*19530*/  LDL R247, [R1+0x61c] ;  /* 0x00061c0001f77983 */ /* 0x000ee20000100800 */
[----:B--2---:R-:W-:-:S02]  /*19540*/  @!P1 IMAD.MOV.U32 R4, RZ, RZ, R243 ;  /* 0x000000ffff049224 */ /* 0x004fc400078e00f3 */
[----:B----4-:R-:W-:Y:S01]  /*19550*/  @!P1 IMAD.MOV.U32 R5, RZ, RZ, R249 ;  /* 0x000000ffff059224 */ /* 0x010fe200078e00f9 */
[----:B------:R-:W2:Y:S04]  /*19560*/  LDL R243, [R1+0x9f4] ;  /* 0x0009f40001f37983 */ /* 0x000ea80000100800 */
[----:B------:R0:W4:Y:S04]  /*19570*/  @!P1 LDG.E.U16 R164, desc[UR16][R4.64] ;  /* 0x0000001004a49981 */ /* 0x000128000c1e1500 */
[----:B------:R-:W4:Y:S04]  /*19580*/  LDL R249, [R1+0x9f0] ;  /* 0x0009f00001f97983 */ /* 0x000f280000100800 */
[----:B------:R-:W0:Y:S04]  /*19590*/  LDL R4, [R1+0x98] ;  /* 0x0000980001047983 */ /* 0x000e280000100800 */
[----:B------:R-:W0:Y:S01]  /*195a0*/  LDL R5, [R1+0x9c] ;  /* 0x00009c0001057983 */ /* 0x000e220000100800 */
[----:B------:R-:W-:-:S02]  /*195b0*/  PRMT R163, RZ, 0x7610, R163 ;  /* 0x00007610ffa37816 */ /* 0x000fc400000000a3 */
[----:B------:R-:W-:Y:S02]  /*195c0*/  PRMT R162, RZ, 0x7610, R162 ;  /* 0x00007610ffa27816 */ /* 0x000fe400000000a2 */
[----:B------:R-:W-:Y:S01]  /*195d0*/  PRMT R197, RZ, 0x7610, R197 ;  /* 0x00007610ffc57816 */ /* 0x000fe200000000c5 */
[----:B------:R1:W-:Y:S04]  /*195e0*/  STS.U16 [R3+UR7+0x10000], R193 ;  /* 0x010000c103007988 */ /* 0x0003e80008000407 */
[----:B------:R1:W-:Y:S02]  /*195f0*/  STS.U16 [R3+UR7+0x10400], R185 ;  /* 0x010400b903007988 */ /* 0x0003e40008000407 */
[----:B-1----:R-:W-:Y:S02]  /*19600*/  PRMT R193, RZ, 0x7610, R193 ;  /* 0x00007610ffc17816 */ /* 0x002fe400000000c1 */
[----:B------:R-:W4:Y:S01]  /*19610*/  LDL R185, [R1+0x9b4] ;  /* 0x0009b40001b97983 */ /* 0x000f220000100800 */
[----:B0-----:R-:W-:-:S04]  /*19620*/  @!P1 LOP3.LUT R5, R5, R4, RZ, 0x3c, !PT ;  /* 0x0000000405059212 */ /* 0x001fc800078e3cff */
[----:B------:R-:W-:-:S04]  /*19630*/  @!P1 LOP3.LUT R4, R5, R4, RZ, 0x3c, !PT ;  /* 0x0000000405049212 */ /* 0x000fc800078e3cff */
[----:B------:R-:W-:-:S05]  /*19640*/  @!P1 LOP3.LUT R5, R5, R4, RZ, 0x3c, !PT ;  /* 0x0000000405059212 */ /* 0x000fca00078e3cff */
[----:B------:R3:W4:Y:S02]  /*19650*/  @!P1 LDG.E.U16 R163, desc[UR16][R4.64] ;  /* 0x0000001004a39981 */ /* 0x000724000c1e1500 */
[----:B---3--:R-:W-:Y:S02]  /*19660*/  @!P1 IMAD.MOV.U32 R4, RZ, RZ, R0 ;  /* 0x000000ffff049224 */ /* 0x008fe400078e0000 */
[----:B------:R-:W-:Y:S01]  /*19670*/  @!P1 IMAD.MOV.U32 R5, RZ, RZ, R252 ;  /* 0x000000ffff059224 */ /* 0x000fe200078e00fc */
[----:B------:R-:W3:Y:S04]  /*19680*/  LDL R0, [R1+0x974] ;  /* 0x0009740001007983 */ /* 0x000ee80000100800 */
[----:B------:R0:W3:Y:S04]  /*19690*/  @!P1 LDG.E.U16 R162, desc[UR16][R4.64] ;  /* 0x0000001004a29981 */ /* 0x0000e8000c1e1500 */
[----:B------:R-:W3:Y:S01]  /*196a0*/  LDL R252, [R1+0x970] ;  /* 0x0009700001fc7983 */ /* 0x000ee20000100800 */
[----:B0-----:R-:W-:-:S02]  /*196b0*/  @!P1 IMAD.MOV.U32 R4, RZ, RZ, R245 ;  /* 0x000000ffff049224 */ /* 0x001fc400078e00f5 */
[----:B------:R-:W-:Y:S01]  /*196c0*/  @!P1 IMAD.MOV.U32 R5, RZ, RZ, R247 ;  /* 0x000000ffff059224 */ /* 0x000fe200078e00f7 */
[----:B------:R-:W3:Y:S04]  /*196d0*/  LDL R245, [R1+0x934] ;  /* 0x0009340001f57983 */ /* 0x000ee80000100800 */
[----:B------:R2:W3:Y:S04]  /*196e0*/  @!P1 LDG.E.U16 R197, desc[UR16][R4.64] ;  /* 0x0000001004c59981 */ /* 0x0004e8000c1e1500 */
[----:B------:R-:W3:Y:S01]  /*196f0*/  LDL R247, [R1+0x930] ;  /* 0x0009300001f77983 */ /* 0x000ee20000100800 */
[----:B--2---:R-:W-:-:S02]  /*19700*/  @!P1 IMAD.MOV.U32 R4, RZ, RZ, R243 ;  /* 0x000000ffff049224 */ /* 0x004fc400078e00f3 */
[----:B----4-:R-:W-:Y:S01]  /*19710*/  @!P1 IMAD.MOV.U32 R5, RZ, RZ, R249 ;  /* 0x000000ffff059224 */ /* 0x010fe200078e00f9 */
[----:B------:R0:W-:Y:S04]  /*19720*/  STS.U16 [R3+UR7+0x10800], R161 ;  /* 0x010800a103007988 */ /* 0x0001e80008000407 */
[----:B------:R1:W2:Y:S04]  /*19730*/  @!P1 LDG.E.U16 R193, desc[UR16][R4.64] ;  /* 0x0000001004c19981 */ /* 0x0002a8000c1e1500 */
[----:B------:R-:W4:Y:S04]  /*19740*/  LDL R249, [R1+0x8f0] ;  /* 0x0008f00001f97983 */ /* 0x000f280000100800 */
[----:B------:R-:W2:Y:S04]  /*19750*/  LDL R243, [R1+0x8f4] ;  /* 0x0008f40001f37983 */ /* 0x000ea80000100800 */
[----:B------:R-:W3:Y:S01]  /*19760*/  LDL R5, [R1+0x9b0] ;  /* 0x0009b00001057983 */ /* 0x000ee20000100800 */
[----:B0-----:R-:W-:Y:S01]  /*19770*/  PRMT R161, RZ, 0x7610, R161 ;  /* 0x00007610ffa17816 */ /* 0x001fe200000000a1 */
[----:B-1----:R-:W-:-:S02]  /*19780*/  @!P1 IMAD.MOV.U32 R4, RZ, RZ, R185 ;  /* 0x000000ffff049224 */ /* 0x002fc400078e00b9 */
[----:B------:R0:W-:Y:S04]  /*19790*/  STS.U16 [R3+UR7+0x10c00], R160 ;  /* 0x010c00a003007988 */ /* 0x0001e80008000407 */
[----:B------:R-:W4:Y:S01]  /*197a0*/  LDL R185, [R1+0x8b0] ;  /* 0x0008b00001b97983 */ /* 0x000f220000100800 */
[----:B0-----:R-:W-:-:S03]  /*197b0*/  PRMT R160, RZ, 0x7610, R160 ;  /* 0x00007610ffa07816 */ /* 0x001fc600000000a0 */
[----:B---3--:R0:W3:Y:S02]  /*197c0*/  @!P1 LDG.E.U16 R161, desc[UR16][R4.64] ;  /* 0x0000001004a19981 */ /* 0x0080e4000c1e1500 */
[----:B0-----:R-:W-:Y:S02]  /*197d0*/  @!P1 IMAD.MOV.U32 R4, RZ, RZ, R0 ;  /* 0x000000ffff049224 */ /* 0x001fe400078e0000 */
[----:B------:R-:W-:Y:S01]  /*197e0*/  @!P1 IMAD.MOV.U32 R5, RZ, RZ, R252 ;  /* 0x000000ffff059224 */ /* 0x000fe200078e00fc */
[----:B------:R-:W3:Y:S04]  /*197f0*/  LDL R0, [R1+0x8b4] ;  /* 0x0008b40001007983 */ /* 0x000ee80000100800 */
[----:B------:R0:W3:Y:S04]  /*19800*/  @!P1 LDG.E.U16 R160, desc[UR16][R4.64] ;  /* 0x0000001004a09981 */ /* 0x0000e8000c1e1500 */
[----:B------:R1:W-:Y:S04]  /*19810*/  STS.U16 [R3+UR7+0x11000], R159 ;  /* 0x0110009f03007988 */ /* 0x0003e80008000407 */
[----:B------:R2:W-:Y:S01]  /*19820*/  STS.U16 [R3+UR7+0x11400], R158 ;  /* 0x0114009e03007988 */ /* 0x0005e20008000407 */
[----:B0-----:R-:W-:-:S02]  /*19830*/  @!P1 IMAD.MOV.U32 R4, RZ, RZ, R245 ;  /* 0x000000ffff049224 */ /* 0x001fc400078e00f5 */
[----:B------:R-:W-:Y:S01]  /*19840*/  @!P1 IMAD.MOV.U32 R5, RZ, RZ, R247 ;  /* 0x000000ffff059224 */ /* 0x000fe200078e00f7 */
[----:B------:R-:W3:Y:S04]  /*19850*/  LDL R245, [R1+0x874] ;  /* 0x0008740001f57983 */ /* 0x000ee80000100800 */
[----:B------:R-:W3:Y:S01]  /*19860*/  LDL R247, [R1+0x870] ;  /* 0x0008700001f77983 */ /* 0x000ee20000100800 */
[----:B-1----:R-:W-:Y:S02]  /*19870*/  PRMT R159, RZ, 0x7610, R159 ;  /* 0x00007610ff9f7816 */ /* 0x002fe4000000009f */
[----:B--2---:R-:W-:Y:S01]  /*19880*/  PRMT R158, RZ, 0x7610, R158 ;  /* 0x00007610ff9e7816 */ /* 0x004fe2000000009e */
[----:B------:R0:W-:Y:S04]  /*19890*/  STS.U16 [R3+UR7+0x11800], R157 ;  /* 0x0118009d03007988 */ /* 0x0001e80008000407 */
[----:B------:R1:W2:Y:S04]  /*198a0*/  @!P1 LDG.E.U16 R159, desc[UR16][R4.64] ;  /* 0x00000010049f9981 */ /* 0x0002a8000c1e1500 */
[----:B------:R0:W-:Y:S04]  /*198b0*/  STS.U16 [R3+UR7+0x11c00], R156 ;  /* 0x011c009c03007988 */ /* 0x0001e80008000407 */
[----:B------:R-:W2:Y:S01]  /*198c0*/  LDL R252, [R1+0x834] ;  /* 0x0008340001fc7983 */ /* 0x000ea20000100800 */
[----:B-1----:R-:W-:-:S02]  /*198d0*/  @!P1 IMAD.MOV.U32 R4, RZ, RZ, R243 ;  /* 0x000000ffff049224 */ /* 0x002fc400078e00f3 */
[----:B----4-:R-:W-:Y:S01]  /*198e0*/  @!P1 IMAD.MOV.U32 R5, RZ, RZ, R249 ;  /* 0x000000ffff059224 */ /* 0x010fe200078e00f9 */
[----:B0-----:R-:W-:Y:S01]  /*198f0*/  PRMT R157, RZ, 0x7610, R157 ;  /* 0x00007610ff9d7816 */ /* 0x001fe2000000009d */
[----:B------:R-:W4:Y:S04]  /*19900*/  LDL R249, [R1+0x7f0] ;  /* 0x0007f00001f97983 */ /* 0x000f280000100800 */
[----:B------:R0:W4:Y:S01]  /*19910*/  @!P1 LDG.E.U16 R158, desc[UR16][R4.64] ;  /* 0x00000010049e9981 */ /* 0x000122000c1e1500 */
[----:B------:R-:W-:-:S03]  /*19920*/  PRMT R156, RZ, 0x7610, R156 ;  /* 0x00007610ff9c7816 */ /* 0x000fc6000000009c */
[----:B------:R-:W4:Y:S01]  /*19930*/  LDL R243, [R1+0x7f4] ;  /* 0x0007f40001f37983 */ /* 0x000f220000100800 */
[----:B0-----:R-:W-:-:S03]  /*19940*/  @!P1 IMAD.MOV.U32 R5, RZ, RZ, R185 ;  /* 0x000000ffff059224 */ /* 0x001fc600078e00b9 */
[----:B------:R-:W4:Y:S01]  /*19950*/  LDL R185, [R1+0x7b0] ;  /* 0x0007b00001b97983 */ /* 0x000f220000100800 */
[----:B---3--:R-:W-:-:S03]  /*19960*/  @!P1 IMAD.MOV.U32 R4, RZ, RZ, R0 ;  /* 0x000000ffff049224 */ /* 0x008fc600078e0000 */
[----:B------:R-:W3:Y:S04]  /*19970*/  LDL R0, [R1+0x7b4] ;  /* 0x0007b40001007983 */ /* 0x000ee80000100800 */
[----:B------:R0:W3:Y:S02]  /*19980*/  @!P1 LDG.E.U16 R157, desc[UR16][R4.64] ;  /* 0x00000010049d9981 */ /* 0x0000e4000c1e1500 */
[----:B0-----:R-:W-:Y:S02]  /*19990*/  @!P1 IMAD.MOV.U32 R4, RZ, RZ, R245 ;  /* 0x000000ffff049224 */ /* 0x001fe400078e00f5 */
[----:B------:R-:W3:Y:S01]  /*199a0*/  LDL R245, [R1+0x774] ;  /* 0x0007740001f57983 */ /* 0x000ee20000100800 */
[----:B------:R-:W-:-:S03]  /*199b0*/  @!P1 IMAD.MOV.U32 R5, RZ, RZ, R247 ;  /* 0x000000ffff059224 */ /* 0x000fc600078e00f7 */
[----:B------:R-:W3:Y:S04]  /*199c0*/  LDL R247, [R1+0x770] ;  /* 0x0007700001f77983 */ /* 0x000ee80000100800 */
[----:B------:R2:W3:Y:S04]  /*199d0*/  @!P1 LDG.E.U16 R156, desc[UR16][R4.64] ;  /* 0x00000010049c9981 */ /* 0x0004e8000c1e1500 */
[----:B------:R-:W4:Y:S01]  /*199e0*/  LDL R5, [R1+0x830] ;  /* 0x0008300001057983 */ /* 0x000f220000100800 */
[----:B--2---:R-:W-:-:S03]  /*199f0*/  @!P1 IMAD.MOV.U32 R4, RZ, RZ, R252 ;  /* 0x000000ffff049224 */ /* 0x004fc600078e00fc */
[----:B------:R0:W-:Y:S04]  /*19a00*/  STS.U16 [R3+UR7+0x12000], R155 ;  /* 0x0120009b03007988 */ /* 0x0001e80008000407 */
[----:B------:R1:W-:Y:S04]  /*19a10*/  STS.U16 [R3+UR7+0x12400], R154 ;  /* 0x0124009a03007988 */ /* 0x0003e80008000407 */
[----:B------:R-:W2:Y:S01]  /*19a20*/  LDL R252, [R1+0x730] ;  /* 0x0007300001fc7983 */ /* 0x000ea20000100800 */
[----:B0-----:R-:W-:Y:S02]  /*19a30*/  PRMT R155, RZ, 0x7610, R155 ;  /* 0x00007610ff9b7816 */ /* 0x001fe4000000009b */
[----:B-1----:R-:W-:Y:S01]  /*19a40*/  PRMT R154, RZ, 0x7610, R154 ;  /* 0x00007610ff9a7816 */ /* 0x002fe2000000009a */
[----:B------:R0:W-:Y:S02]  /*19a50*/  STS.U16 [R3+UR7+0x12800], R153 ;  /* 0x0128009903007988 */ /* 0x0001e40008000407 */
[----:B0-----:R-:W-:-:S02]  /*19a60*/  PRMT R153, RZ, 0x7610, R153 ;  /* 0x00007610ff997816 */ /* 0x001fc40000000099 */
[----:B----4-:R0:W4:Y:S02]  /*19a70*/  @!P1 LDG.E.U16 R155, desc[UR16][R4.64] ;  /* 0x00000010049b9981 */ /* 0x010124000c1e1500 */
[----:B0-----:R-:W-:Y:S02]  /*19a80*/  @!P1 IMAD.MOV.U32 R4, RZ, RZ, R243 ;  /* 0x000000ffff049224 */ /* 0x001fe400078e00f3 */
[----:B------:R-:W-:Y:S01]  /*19a90*/  @!P1 IMAD.MOV.U32 R5, RZ, RZ, R249 ;  /* 0x000000ffff059224 */ /* 0x000fe200078e00f9 */
[----:B------:R-:W4:Y:S04]  /*19aa0*/  LDL R243, [R1+0x734] ;  /* 0x0007340001f37983 */ /* 0x000f280000100800 */
[----:B------:R3:W4:Y:S04]  /*19ab0*/  @!P1 LDG.E.U16 R154, desc[UR16][R4.64] ;  /* 0x00000010049a9981 */ /* 0x000728000c1e1500 */
[----:B------:R0:W-:Y:S04]  /*19ac0*/  STS.U16 [R3+UR7+0x12c00], R152 ;  /* 0x012c009803007988 */ /* 0x0001e80008000407 */
[----:B------:R1:W-:Y:S01]  /*19ad0*/  STS.U16 [R3+UR7+0x13000], R23 ;  /* 0x0130001703007988 */ /* 0x0003e20008000407 */
[----:B---3--:R-:W-:-:S02]  /*19ae0*/  @!P1 IMAD.MOV.U32 R4, RZ, RZ, R0 ;  /* 0x000000ffff049224 */ /* 0x008fc400078e0000 */
[----:B------:R-:W-:Y:S01]  /*19af0*/  @!P1 IMAD.MOV.U32 R5, RZ, RZ, R185 ;  /* 0x000000ffff059224 */ /* 0x000fe200078e00b9 */
[----:B------:R-:W3:Y:S04]  /*19b00*/  LDL R0, [R1+0x6f4] ;  /* 0x0006f40001007983 */ /* 0x000ee80000100800 */
[----:B------:R-:W3:Y:S04]  /*19b10*/  LDL R185, [R1+0x6f0] ;  /* 0x0006f00001b97983 */ /* 0x000ee80000100800 */
[----:B------:R2:W3:Y:S04]  /*19b20*/  @!P1 LDG.E.U16 R153, desc[UR16][R4.64] ;  /* 0x0000001004999981 */ /* 0x0004e8000c1e1500 */
[----:B------:R1:W-:Y:S04]  /*19b30*/  STS.U16 [R3+UR7+0x13400], R22 ;  /* 0x0134001603007988 */ /* 0x0003e80008000407 */
[----:B------:R-:W3:Y:S01]  /*19b40*/  LDL R249, [R1+0xb4c] ;  /* 0x000b4c0001f97983 */ /* 0x000ee20000100800 */
[----:B--2---:R-:W-:-:S02]  /*19b50*/  @!P1 IMAD.MOV.U32 R4, RZ, RZ, R245 ;  /* 0x000000ffff049224 */ /* 0x004fc400078e00f5 */
[----:B------:R-:W-:Y:S01]  /*19b60*/  @!P1 IMAD.MOV.U32 R5, RZ, RZ, R247 ;  /* 0x000000ffff059224 */ /* 0x000fe200078e00f7 */
[----:B------:R-:W2:Y:S04]  /*19b70*/  LDL R245, [R1+0x6b4] ;  /* 0x0006b40001f57983 */ /* 0x000ea80000100800 */
[----:B------:R-:W2:Y:S01]  /*19b80*/  LDL R247, [R1+0x6b0] ;  /* 0x0006b00001f77983 */ /* 0x000ea20000100800 */
[----:B0-----:R-:W-:Y:S02]  /*19b90*/  PRMT R152, RZ, 0x7610, R152 ;  /* 0x00007610ff987816 */ /* 0x001fe40000000098 */
[----:B-1----:R-:W-:-:S04]  /*19ba0*/  PRMT R23, RZ, 0x7610, R23 ;  /* 0x00007610ff177816 */ /* 0x002fc80000000017 */
[----:B------:R0:W2:Y:S01]  /*19bb0*/  @!P1 LDG.E.U16 R152, desc[UR16][R4.64] ;  /* 0x0000001004989981 */ /* 0x0000a2000c1e1500 */
[----:B------:R-:W-:Y:S01]  /*19bc0*/  PRMT R22, RZ, 0x7610, R22 ;  /* 0x00007610ff167816 */ /* 0x000fe20000000016 */
[----:B0-----:R-:W-:Y:S02]  /*19bd0*/  @!P1 IMAD.MOV.U32 R5, RZ, RZ, R252 ;  /* 0x000000ffff059224 */ /* 0x001fe400078e00fc */
[----:B------:R-:W2:Y:S01]  /*19be0*/  LDL R252, [R1+0x670] ;  /* 0x0006700001fc7983 */ /* 0x000ea20000100800 */
[----:B----4-:R-:W-:-:S03]  /*19bf0*/  @!P1 IMAD.MOV.U32 R4, RZ, RZ, R243 ;  /* 0x000000ffff049224 */ /* 0x010fc600078e00f3 */
[----:B------:R-:W4:Y:S04]  /*19c00*/  LDL R243, [R1+0x674] ;  /* 0x0006740001f37983 */ /* 0x000f280000100800 */
[----:B------:R3:W4:Y:S02]  /*19c10*/  @!P1 LDG.E.U16 R23, desc[UR16][R4.64] ;  /* 0x0000001004179981 */ /* 0x000724000c1e1500 */
[----:B---3--:R-:W-:Y:S02]  /*19c20*/  @!P1 IMAD.MOV.U32 R4, RZ, RZ, R0 ;  /* 0x000000ffff049224 */ /* 0x008fe400078e0000 */
[----:B------:R-:W3:Y:S01]  /*19c30*/  LDL R0, [R1+0x634] ;  /* 0x0006340001007983 */ /* 0x000ee20000100800 */
[----:B------:R-:W-:-:S03]  /*19c40*/  @!P1 IMAD.MOV.U32 R5, RZ, RZ, R185 ;  /* 0x000000ffff059224 */ /* 0x000fc600078e00b9 */
[----:B------:R-:W3:Y:S04]  /*19c50*/  LDL R185, [R1+0x630] ;  /* 0x0006300001b97983 */ /* 0x000ee80000100800 */
[----:B------:R2:W3:Y:S02]  /*19c60*/  @!P1 LDG.E.U16 R22, desc[UR16][R4.64] ;  /* 0x0000001004169981 */ /* 0x0004e4000c1e1500 */
[----:B--2---:R-:W-:Y:S02]  /*19c70*/  @!P1 IMAD.MOV.U32 R4, RZ, RZ, R245 ;  /* 0x000000ffff049224 */ /* 0x004fe400078e00f5 */
[----:B------:R-:W2:Y:S01]  /*19c80*/  LDL R245, [R1+0x3d4] ;  /* 0x0003d40001f57983 */ /* 0x000ea20000100800 */
[----:B------:R-:W-:-:S03]  /*19c90*/  @!P1 IMAD.MOV.U32 R5, RZ, RZ, R247 ;  /* 0x000000ffff059224 */ /* 0x000fc600078e00f7 */
[----:B------:R-:W2:Y:S04]  /*19ca0*/  LDL R247, [R1+0x3d0] ;  /* 0x0003d00001f77983 */ /* 0x000ea80000100800 */
[----:B------:R0:W-:Y:S04]  /*19cb0*/  STS.U16 [R3+UR7+0x13800], R21 ;  /* 0x0138001503007988 */ /* 0x0001e80008000407 */
[----:B------:R1:W-:Y:S01]  /*19cc0*/  STS.U16 [R3+UR7+0x13c00], R20 ;  /* 0x013c001403007988 */ /* 0x0003e20008000407 */
[----:B0-----:R-:W-:Y:S02]  /*19cd0*/  PRMT R21, RZ, 0x7610, R21 ;  /* 0x00007610ff157816 */ /* 0x001fe40000000015 */
[----:B-1----:R-:W-:-:S04]  /*19ce0*/  PRMT R20, RZ, 0x7610, R20 ;  /* 0x00007610ff147816 */ /* 0x002fc80000000014 */
[----:B------:R0:W2:Y:S04]  /*19cf0*/  @!P1 LDG.E.U16 R21, desc[UR16][R4.64] ;  /* 0x0000001004159981 */ /* 0x0000a8000c1e1500 */
[----:B------:R1:W-:Y:S01]  /*19d00*/  STS.U16 [R249+UR7+0x10100], R19 ;  /* 0x01010013f9007988 */ /* 0x0003e20008000407 */
[----:B0-----:R-:W-:Y:S01]  /*19d10*/  @!P1 IMAD.MOV.U32 R5, RZ, RZ, R252 ;  /* 0x000000ffff059224 */ /* 0x001fe200078e00fc */
[----:B-1----:R-:W-:Y:S02]  /*19d20*/  PRMT R19, RZ, 0x7610, R19 ;  /* 0x00007610ff137816 */ /* 0x002fe40000000013 */
[----:B------:R0:W-:Y:S04]  /*19d30*/  STS.U16 [R249+UR7+0x10500], R18 ;  /* 0x01050012f9007988 */ /* 0x0001e80008000407 */
[----:B------:R1:W-:Y:S04]  /*19d40*/  STL [R1+0xb58], R3 ;  /* 0x000b580301007387 */ /* 0x0003e80000100800 */
[----:B------:R-:W2:Y:S01]  /*19d50*/  LDL R252, [R1+0x394] ;  /* 0x0003940001fc7983 */ /* 0x000ea20000100800 */
[----:B0-----:R-:W-:-:S03]  /*19d60*/  PRMT R18, RZ, 0x7610, R18 ;  /* 0x00007610ff127816 */ /* 0x001fc60000000012 */
[----:B-1----:R-:W2:Y:S01]  /*19d70*/  LDL R3, [R1+0x354] ;  /* 0x0003540001037983 */ /* 0x002ea20000100800 */
        /* <DEDUP_REMOVED lines=9> */
[----:B------:R0:W-:Y:S01]  /*19e10*/  STS.U16 [R249+UR7+0x10900], R17 ;  /* 0x01090011f9007988 */ /* 0x0001e20008000407 */
[----:B------:R-:W-:-:S03]  /*19e20*/  @!P1 IMAD.MOV.U32 R5, RZ, RZ, R247 ;  /* 0x000000ffff059224 */ /* 0x000fc600078e00f7 */
[----:B------:R-:W2:Y:S04]  /*19e30*/  LDL R245, [R1+0x2d4] ;  /* 0x0002d40001f57983 */ /* 0x000ea80000100800 */
[----:B------:R1:W2:Y:S01]  /*19e40*/  @!P1 LDG.E.U16 R18, desc[UR16][R4.64] ;  /* 0x0000001004129981 */ /* 0x0002a2000c1e1500 */
[----:B0-----:R-:W-:-:S03]  /*19e50*/  PRMT R17, RZ, 0x7610, R17 ;  /* 0x00007610ff117816 */ /* 0x001fc60000000011 */
[----:B------:R-:W2:Y:S04]  /*19e60*/  LDL R247, [R1+0x2d0] ;  /* 0x0002d00001f77983 */ /* 0x000ea80000100800 */
[----:B------:R-:W4:Y:S04]  /*19e70*/  LDL R5, [R1+0x390] ;  /* 0x0003900001057983 */ /* 0x000f280000100800 */
[----:B------:R0:W-:Y:S02]  /*19e80*/  STS.U16 [R249+UR7+0x10d00], R16 ;  /* 0x010d0010f9007988 */ /* 0x0001e40008000407 */
[----:B0-----:R-:W-:Y:S01]  /*19e90*/  PRMT R16, RZ, 0x7610, R16 ;  /* 0x00007610ff107816 */ /* 0x001fe20000000010 */
[----:B-1----:R-:W-:Y:S01]  /*19ea0*/  @!P1 IMAD.MOV.U32 R4, RZ, RZ, R252 ;  /* 0x000000ffff049224 */ /* 0x002fe200078e00fc */
[----:B------:R0:W-:Y:S04]  /*19eb0*/  STS.U16 [R249+UR7+0x11100], R15 ;  /* 0x0111000ff9007988 */ /* 0x0001e80008000407 */
[----:B------:R-:W2:Y:S04]  /*19ec0*/  LDL R252, [R1+0x214] ;  /* 0x0002140001fc7983 */ /* 0x000ea80000100800 */
[----:B----4-:R1:W4:Y:S02]  /*19ed0*/  @!P1 LDG.E.U16 R17, desc[UR16][R4.64] ;  /* 0x0000001004119981 */ /* 0x010324000c1e1500 */
[----:B-1----:R-:W-:-:S02]  /*19ee0*/  @!P1 IMAD.MOV.U32 R4, RZ, RZ, R3 ;  /* 0x000000ffff049224 */ /* 0x002fc400078e0003 */
[----:B------:R-:W-:Y:S01]  /*19ef0*/  @!P1 IMAD.MOV.U32 R5, RZ, RZ, R243 ;  /* 0x000000ffff059224 */ /* 0x000fe200078e00f3 */
[----:B------:R-:W4:Y:S04]  /*19f00*/  LDL R3, [R1+0x294] ;  /* 0x0002940001037983 */ /* 0x000f280000100800 */
[----:B------:R-:W4:Y:S04]  /*19f10*/  LDL R243, [R1+0x290] ;  /* 0x0002900001f37983 */ /* 0x000f280000100800 */
[----:B------:R3:W4:Y:S02]  /*19f20*/  @!P1 LDG.E.U16 R16, desc[UR16][R4.64] ;  /* 0x0000001004109981 */ /* 0x000724000c1e1500 */
[----:B---3--:R-:W-:-:S02]  /*19f30*/  @!P1 IMAD.MOV.U32 R4, RZ, RZ, R0 ;  /* 0x000000ffff049224 */ /* 0x008fc400078e0000 */
[----:B------:R-:W-:Y:S01]  /*19f40*/  @!P1 IMAD.MOV.U32 R5, RZ, RZ, R185 ;  /* 0x000000ffff059224 */ /* 0x000fe200078e00b9 */
[----:B------:R-:W3:Y:S04]  /*19f50*/  LDL R0, [R1+0x254] ;  /* 0x0002540001007983 */ /* 0x000ee80000100800 */
[----:B------:R-:W3:Y:S01]  /*19f60*/  LDL R185, [R1+0x250] ;  /* 0x0002500001b97983 */ /* 0x000ee20000100800 */
[----:B0-----:R-:W-:-:S03]  /*19f70*/  PRMT R15, RZ, 0x7610, R15 ;  /* 0x00007610ff0f7816 */ /* 0x001fc6000000000f */
[----:B------:R0:W-:Y:S04]  /*19f80*/  STS.U16 [R249+UR7+0x11500], R14 ;  /* 0x0115000ef9007988 */ /* 0x0001e80008000407 */
[----:B------:R2:W3:Y:S01]  /*19f90*/  @!P1 LDG.E.U16 R15, desc[UR16][R4.64] ;  /* 0x00000010040f9981 */ /* 0x0004e2000c1e1500 */
[----:B0-----:R-:W-:Y:S01]  /*19fa0*/  PRMT R14, RZ, 0x7610, R14 ;  /* 0x00007610ff0e7816 */ /* 0x001fe2000000000e */
[----:B--2---:R-:W-:Y:S02]  /*19fb0*/  @!P1 IMAD.MOV.U32 R4, RZ, RZ, R245 ;  /* 0x000000ffff049224 */ /* 0x004fe400078e00f5 */
[----:B------:R-:W-:Y:S01]  /*19fc0*/  @!P1 IMAD.MOV.U32 R5, RZ, RZ, R247 ;  /* 0x000000ffff059224 */ /* 0x000fe200078e00f7 */
[----:B------:R0:W-:Y:S04]  /*19fd0*/  STS.U16 [R249+UR7+0x11900], R13 ;  /* 0x0119000df9007988 */ /* 0x0001e80008000407 */
[----:B------:R4:W2:Y:S04]  /*19fe0*/  @!P1 LDG.E.U16 R14, desc[UR16][R4.64] ;  /* 0x00000010040e9981 */ /* 0x0008a8000c1e1500 */
[----:B------:R-:W2:Y:S01]  /*19ff0*/  LDL R247, [R1+0x1d0] ;  /* 0x0001d00001f77983 */ /* 0x000ea20000100800 */
[----:B0-----:R-:W-:-:S03]  /*1a000*/  PRMT R13, RZ, 0x7610, R13 ;  /* 0x00007610ff0d7816 */ /* 0x001fc6000000000d */
[----:B------:R0:W-:Y:S04]  /*1a010*/  STS.U16 [R249+UR7+0x11d00], R12 ;  /* 0x011d000cf9007988 */ /* 0x0001e80008000407 */
[----:B------:R-:W2:Y:S01]  /*1a020*/  LDL R245, [R1+0x1d4] ;  /* 0x0001d40001f57983 */ /* 0x000ea20000100800 */
[----:B0-----:R-:W-:Y:S01]  /*1a030*/  PRMT R12, RZ, 0x7610, R12 ;  /* 0x00007610ff0c7816 */ /* 0x001fe2000000000c */
[----:B----4-:R-:W-:Y:S02]  /*1a040*/  @!P1 IMAD.MOV.U32 R4, RZ, RZ, R3 ;  /* 0x000000ffff049224 */ /* 0x010fe400078e0003 */
[----:B------:R-:W4:Y:S01]  /*1a050*/  LDL R3, [R1+0x194] ;  /* 0x0001940001037983 */ /* 0x000f220000100800 */
[----:B------:R-:W-:-:S03]  /*1a060*/  @!P1 IMAD.MOV.U32 R5, RZ, RZ, R243 ;  /* 0x000000ffff059224 */ /* 0x000fc600078e00f3 */
[----:B------:R-:W4:Y:S04]  /*1a070*/  LDL R243, [R1+0x190] ;  /* 0x0001900001f37983 */ /* 0x000f280000100800 */
[----:B------:R3:W4:Y:S02]  /*1a080*/  @!P1 LDG.E.U16 R13, desc[UR16][R4.64] ;  /* 0x00000010040d9981 */ /* 0x000724000c1e1500 */
[----:B---3--:R-:W-:Y:S02]  /*1a090*/  @!P1 IMAD.MOV.U32 R4, RZ, RZ, R0 ;  /* 0x000000ffff049224 */ /* 0x008fe400078e0000 */
[----:B------:R-:W3:Y:S01]  /*1a0a0*/  LDL R0, [R1+0x154] ;  /* 0x0001540001007983 */ /* 0x000ee20000100800 */
[----:B------:R-:W-:-:S03]  /*1a0b0*/  @!P1 IMAD.MOV.U32 R5, RZ, RZ, R185 ;  /* 0x000000ffff059224 */ /* 0x000fc600078e00b9 */
[----:B------:R-:W3:Y:S04]  /*1a0c0*/  LDL R185, [R1+0x150] ;  /* 0x0001500001b97983 */ /* 0x000ee80000100800 */
[----:B------:R0:W3:Y:S04]  /*1a0d0*/  @!P1 LDG.E.U16 R12, desc[UR16][R4.64] ;  /* 0x00000010040c9981 */ /* 0x0000e8000c1e1500 */
[----:B------:R-:W2:Y:S01]  /*1a0e0*/  LDL R5, [R1+0x210] ;  /* 0x0002100001057983 */ /* 0x000ea20000100800 */
[----:B0-----:R-:W-:-:S03]  /*1a0f0*/  @!P1 IMAD.MOV.U32 R4, RZ, RZ, R252 ;  /* 0x000000ffff049224 */ /* 0x001fc600078e00fc */
[----:B------:R0:W-:Y:S04]  /*1a100*/  STS.U16 [R249+UR7+0x12100], R11 ;  /* 0x0121000bf9007988 */ /* 0x0001e80008000407 */
[----:B------:R1:W-:Y:S04]  /*1a110*/  STS.U16 [R249+UR7+0x12500], R10 ;  /* 0x0125000af9007988 */ /* 0x0003e80008000407 */
[----:B------:R-:W3:Y:S01]  /*1a120*/  LDL R252, [R1+0x90] ;  /* 0x0000900001fc7983 */ /* 0x000ee20000100800 */
[----:B0-----:R-:W-:Y:S02]  /*1a130*/  PRMT R11, RZ, 0x7610, R11 ;  /* 0x00007610ff0b7816 */ /* 0x001fe4000000000b */
[----:B-1----:R-:W-:Y:S01]  /*1a140*/  PRMT R10, RZ, 0x7610, R10 ;  /* 0x00007610ff0a7816 */ /* 0x002fe2000000000a */
[----:B------:R0:W-:Y:S04]  /*1a150*/  STS.U16 [R249+UR7+0x12900], R9 ;  /* 0x01290009f9007988 */ /* 0x0001e80008000407 */
[----:B------:R1:W-:Y:S01]  /*1a160*/  STS.U16 [R249+UR7+0x12d00], R8 ;  /* 0x012d0008f9007988 */ /* 0x0003e20008000407 */
[----:B0-----:R-:W-:-:S02]  /*1a170*/  PRMT R9, RZ, 0x7610, R9 ;  /* 0x00007610ff097816 */ /* 0x001fc40000000009 */
[----:B-1----:R-:W-:Y:S01]  /*1a180*/  PRMT R8, RZ, 0x7610, R8 ;  /* 0x00007610ff087816 */ /* 0x002fe20000000008 */
[----:B--2---:R0:W2:Y:S02]  /*1a190*/  @!P1 LDG.E.U16 R11, desc[UR16][R4.64] ;  /* 0x00000010040b9981 */ /* 0x0040a4000c1e1500 */
[----:B0-----:R-:W-:Y:S02]  /*1a1a0*/  @!P1 IMAD.MOV.U32 R4, RZ, RZ, R245 ;  /* 0x000000ffff049224 */ /* 0x001fe400078e00f5 */
[----:B------:R-:W-:Y:S01]  /*1a1b0*/  @!P1 IMAD.MOV.U32 R5, RZ, RZ, R247 ;  /* 0x000000ffff059224 */ /* 0x000fe200078e00f7 */
[----:B------:R-:W2:Y:S04]  /*1a1c0*/  LDL R245, [R1+0x54] ;  /* 0x0000540001f57983 */ /* 0x000ea80000100800 */
[----:B------:R4:W2:Y:S04]  /*1a1d0*/  @!P1 LDG.E.U16 R10, desc[UR16][R4.64] ;  /* 0x00000010040a9981 */ /* 0x0008a8000c1e1500 */
[----:B------:R-:W2:Y:S01]  /*1a1e0*/  LDL R247, [R1+0x50] ;  /* 0x0000500001f77983 */ /* 0x000ea20000100800 */
[----:B----4-:R-:W-:-:S02]  /*1a1f0*/  @!P1 IMAD.MOV.U32 R4, RZ, RZ, R3 ;  /* 0x000000ffff049224 */ /* 0x010fc400078e0003 */
[----:B------:R-:W-:Y:S01]  /*1a200*/  @!P1 IMAD.MOV.U32 R5, RZ, RZ, R243 ;  /* 0x000000ffff059224 */ /* 0x000fe200078e00f3 */
[----:B------:R-:W4:Y:S04]  /*1a210*/  LDL R3, [R1+0xd4] ;  /* 0x0000d40001037983 */ /* 0x000f280000100800 */
[----:B------:R3:W2:Y:S04]  /*1a220*/  @!P1 LDG.E.U16 R9, desc[UR16][R4.64] ;  /* 0x0000001004099981 */ /* 0x0006a8000c1e1500 */
[----:B------:R-:W2:Y:S01]  /*1a230*/  LDL R243, [R1+0xd0] ;  /* 0x0000d00001f37983 */ /* 0x000ea20000100800 */
[----:B---3--:R-:W-:-:S02]  /*1a240*/  @!P1 IMAD.MOV.U32 R4, RZ, RZ, R0 ;  /* 0x000000ffff049224 */ /* 0x008fc400078e0000 */
[----:B------:R-:W-:Y:S01]  /*1a250*/  @!P1 IMAD.MOV.U32 R5, RZ, RZ, R185 ;  /* 0x000000ffff059224 */ /* 0x000fe200078e00b9 */
[----:B------:R0:W-:Y:S04]  /*1a260*/  STS.U16 [R249+UR7+0x13100], R7 ;  /* 0x01310007f9007988 */ /* 0x0001e80008000407 */
[----:B------:R1:W3:Y:S04]  /*1a270*/  @!P1 LDG.E.U16 R8, desc[UR16][R4.64] ;  /* 0x0000001004089981 */ /* 0x0002e8000c1e1500 */
[----:B------:R-:W4:Y:S04]  /*1a280*/  LDL R185, [R1+0x94] ;  /* 0x0000940001b97983 */ /* 0x000f280000100800 */
[----:B------:R-:W3:Y:S04]  /*1a290*/  LDL R0, [R1+0xb48] ;  /* 0x000b480001007983 */ /* 0x000ee80000100800 */
[----:B------:R-:W1:Y:S04]  /*1a2a0*/  LDL R4, [R1+0x110] ;  /* 0x0001100001047983 */ /* 0x000e680000100800 */
[----:B------:R-:W1:Y:S01]  /*1a2b0*/  LDL R5, [R1+0x114] ;  /* 0x0001140001057983 */ /* 0x000e620000100800 */
[----:B0-----:R-:W-:-:S03]  /*1a2c0*/  PRMT R7, RZ, 0x7610, R7 ;  /* 0x00007610ff077816 */ /* 0x001fc60000000007 */
[----:B------:R0:W-:Y:S04]  /*1a2d0*/  STS.U16 [R249+UR7+0x13500], R6 ;  /* 0x01350006f9007988 */ /* 0x0001e80008000407 */
[----:B------:R4:W-:Y:S01]  /*1a2e0*/  STS.U16 [R249+UR7+0x13900], R184 ;  /* 0x013900b8f9007988 */ /* 0x0009e20008000407 */
[----:B0-----:R-:W-:Y:S02]  /*1a2f0*/  PRMT R6, RZ, 0x7610, R6 ;  /* 0x00007610ff067816 */ /* 0x001fe40000000006 */
[----:B-1----:R-:W-:-:S04]  /*1a300*/  @!P1 LOP3.LUT R5, R5, R4, RZ, 0x3c, !PT ;  /* 0x0000000405059212 */ /* 0x002fc800078e3cff */
[----:B------:R-:W-:-:S04]  /*1a310*/  @!P1 LOP3.LUT R4, R5, R4, RZ, 0x3c, !PT ;  /* 0x0000000405049212 */ /* 0x000fc800078e3cff */
[----:B------:R-:W-:-:S05]  /*1a320*/  @!P1 LOP3.LUT R5, R5, R4, RZ, 0x3c, !PT ;  /* 0x0000000405059212 */ /* 0x000fca00078e3cff */
[----:B------:R0:W3:Y:S01]  /*1a330*/  @!P1 LDG.E.U16 R7, desc[UR16][R4.64] ;  /* 0x0000001004079981 */ /* 0x0000e2000c1e1500 */
[----:B----4-:R-:W-:Y:S02]  /*1a340*/  @!P1 IMAD.MOV.U32 R184, RZ, RZ, R185 ;  /* 0x000000ffffb89224 */ /* 0x010fe400078e00b9 */
[----:B------:R-:W-:Y:S01]  /*1a350*/  @!P1 IMAD.MOV.U32 R185, RZ, RZ, R252 ;  /* 0x000000ffffb99224 */ /* 0x000fe200078e00fc */
[----:B------:R1:W-:Y:S04]  /*1a360*/  STS.U16 [R249+UR7+0x13d00], R195 ;  /* 0x013d00c3f9007988 */ /* 0x0003e80008000407 */
[----:B------:R-:W4:Y:S01]  /*1a370*/  LDL R252, [R1+0x9a8] ;  /* 0x0009a80001fc7983 */ /* 0x000f220000100800 */
[----:B0-----:R-:W-:Y:S02]  /*1a380*/  @!P1 IMAD.MOV.U32 R4, RZ, RZ, R3 ;  /* 0x000000ffff049224 */ /* 0x001fe400078e0003 */
[----:B--2---:R-:W-:Y:S01]  /*1a390*/  @!P1 IMAD.MOV.U32 R5, RZ, RZ, R243 ;  /* 0x000000ffff059224 */ /* 0x004fe200078e00f3 */
[----:B------:R-:W2:Y:S04]  /*1a3a0*/  LDL R3, [R1+0x9ec] ;  /* 0x0009ec0001037983 */ /* 0x000ea80000100800 */
[----:B------:R0:W4:Y:S04]  /*1a3b0*/  @!P1 LDG.E.U16 R6, desc[UR16][R4.64] ;  /* 0x0000001004069981 */ /* 0x000128000c1e1500 */
[----:B------:R-:W4:Y:S04]  /*1a3c0*/  LDL R243, [R1+0x9e8] ;  /* 0x0009e80001f37983 */ /* 0x000f280000100800 */
[----:B-1----:R-:W4:Y:S01]  /*1a3d0*/  LDL R249, [R1+0x9ac] ;  /* 0x0009ac0001f97983 */ /* 0x002f220000100800 */
[----:B0-----:R-:W-:-:S02]  /*1a3e0*/  PRMT R5, RZ, 0x7610, R5 ;  /* 0x00007610ff057816 */ /* 0x001fc40000000005 */
[----:B------:R-:W-:-:S04]  /*1a3f0*/  PRMT R4, RZ, 0x7610, R4 ;  /* 0x00007610ff047816 */ /* 0x000fc80000000004 */
[----:B------:R0:W4:Y:S02]  /*1a400*/  @!P1 LDG.E.U16 R5, desc[UR16][R184.64] ;  /* 0x00000010b8059981 */ /* 0x000124000c1e1500 */
[----:B0-----:R-:W-:Y:S02]  /*1a410*/  @!P1 IMAD.MOV.U32 R184, RZ, RZ, R245 ;  /* 0x000000ffffb89224 */ /* 0x001fe400078e00f5 */
[----:B------:R-:W-:Y:S01]  /*1a420*/  @!P1 IMAD.MOV.U32 R185, RZ, RZ, R247 ;  /* 0x000000ffffb99224 */ /* 0x000fe200078e00f7 */
[----:B------:R-:W-:Y:S01]  /*1a430*/  PRMT R195, RZ, 0x7610, R195 ;  /* 0x00007610ffc37816 */ /* 0x000fe200000000c3 */
[----:B------:R-:W4:Y:S04]  /*1a440*/  LDL R247, [R1+0x968] ;  /* 0x0009680001f77983 */ /* 0x000f280000100800 */
[----:B------:R0:W4:Y:S04]  /*1a450*/  @!P1 LDG.E.U16 R4, desc[UR16][R184.64] ;  /* 0x00000010b8049981 */ /* 0x000128000c1e1500 */
[----:B------:R-:W4:Y:S04]  /*1a460*/  LDL R245, [R1+0x96c] ;  /* 0x00096c0001f57983 */ /* 0x000f280000100800 */
[----:B------:R-:W0:Y:S04]  /*1a470*/  LDL R184, [R1+0x618] ;  /* 0x0006180001b87983 */ /* 0x000e280000100800 */
[----:B------:R-:W0:Y:S04]  /*1a480*/  LDL R185, [R1+0xa18] ;  /* 0x000a180001b97983 */ /* 0x000e280000100800 */
[----:B---3--:R1:W-:Y:S04]  /*1a490*/  STS.U16 [R0+UR7+0x10200], R189 ;  /* 0x010200bd00007988 */ /* 0x0083e80008000407 */
[----:B------:R-:W-:Y:S04]  /*1a4a0*/  STS.U16 [R0+UR7+0x10600], R187 ;  /* 0x010600bb00007988 */ /* 0x000fe80008000407 */
[----:B------:R-:W-:Y:S01]  /*1a4b0*/  STS.U16 [R0+UR7+0x10a00], R183 ;  /* 0x010a00b700007988 */ /* 0x000fe20008000407 */
[----:B0-----:R-:W-:-:S04]  /*1a4c0*/  @!P1 LOP3.LUT R185, R185, R184, RZ, 0x3c, !PT ;  /* 0x000000b8b9b99212 */ /* 0x001fc800078e3cff */
[----:B------:R-:W-:-:S04]  /*1a4d0*/  @!P1 LOP3.LUT R184, R185, R184, RZ, 0x3c, !PT ;  /* 0x000000b8b9b89212 */ /* 0x000fc800078e3cff */
[----:B------:R-:W-:-:S05]  /*1a4e0*/  @!P1 LOP3.LUT R185, R185, R184, RZ, 0x3c, !PT ;  /* 0x000000b8b9b99212 */ /* 0x000fca00078e3cff */
[----:B------:R2:W3:Y:S02]  /*1a4f0*/  @!P1 LDG.E.U16 R195, desc[UR16][R184.64] ;  /* 0x00000010b8c39981 */ /* 0x0004e4000c1e1500 */
[----:B--2---:R-:W-:Y:S02]  /*1a500*/  @!P1 IMAD.MOV.U32 R184, RZ, RZ, R3 ;  /* 0x000000ffffb89224 */ /* 0x004fe400078e0003 */
[----:B----4-:R-:W-:Y:S01]  /*1a510*/  @!P1 IMAD.MOV.U32 R185, RZ, RZ, R243 ;  /* 0x000000ffffb99224 */ /* 0x010fe200078e00f3 */
[----:B------:R-:W2:Y:S04]  /*1a520*/  LDL R3, [R1+0x92c] ;  /* 0x00092c0001037983 */ /* 0x000ea80000100800 */
[----:B------:R-:W4:Y:S04]  /*1a530*/  LDL R243, [R1+0x928] ;  /* 0x0009280001f37983 */ /* 0x000f280000100800 */
[----:B------:R-:W-:Y:S04]  /*1a540*/  STS.U16 [R0+UR7+0x10e00], R186 ;  /* 0x010e00ba00007988 */ /* 0x000fe80008000407 */
[----:B------:R0:W-:Y:S04]  /*1a550*/  STS.U16 [R0+UR7+0x11200], R191 ;  /* 0x011200bf00007988 */ /* 0x0001e80008000407 */
[----:B------:R0:W-:Y:S01]  /*1a560*/  STS.U16 [R0+UR7+0x11600], R190 ;  /* 0x011600be00007988 */ /* 0x0001e20008000407 */
[----:B-1----:R-:W-:-:S03]  /*1a570*/  PRMT R189, RZ, 0x7610, R189 ;  /* 0x00007610ffbd7816 */ /* 0x002fc600000000bd */
[----:B0-----:R-:W3:Y:S04]  /*1a580*/  LDL R191, [R1+0x8ec] ;  /* 0x0008ec0001bf7983 */ /* 0x001ee80000100800 */
[----:B------:R-:W3:Y:S01]  /*1a590*/  LDL R190, [R1+0x8e8] ;  /* 0x0008e80001be7983 */ /* 0x000ee20000100800 */
[----:B------:R-:W-:-:S03]  /*1a5a0*/  PRMT R183, RZ, 0x7610, R183 ;  /* 0x00007610ffb77816 */ /* 0x000fc600000000b7 */
[----:B------:R0:W3:Y:S01]  /*1a5b0*/  @!P1 LDG.E.U16 R189, desc[UR16][R184.64] ;  /* 0x00000010b8bd9981 */ /* 0x0000e2000c1e1500 */
[----:B------:R-:W-:Y:S02]  /*1a5c0*/  @!P1 IMAD.MOV.U32 R186, RZ, RZ, R245 ;  /* 0x000000ffffba9224 */ /* 0x000fe400078e00f5 */
[----:B------:R-:W-:Y:S01]  /*1a5d0*/  @!P1 IMAD.MOV.U32 R187, RZ, RZ, R247 ;  /* 0x000000ffffbb9224 */ /* 0x000fe200078e00f7 */
[----:B------:R-:W3:Y:S04]  /*1a5e0*/  LDL R245, [R1+0x86c] ;  /* 0x00086c0001f57983 */ /* 0x000ee80000100800 */
[----:B------:R-:W3:Y:S01]  /*1a5f0*/  LDL R247, [R1+0x868] ;  /* 0x0008680001f77983 */ /* 0x000ee20000100800 */
[----:B0-----:R-:W-:Y:S02]  /*1a600*/  @!P1 IMAD.MOV.U32 R184, RZ, RZ, R249 ;  /* 0x000000ffffb89224 */ /* 0x001fe400078e00f9 */
[----:B------:R-:W-:Y:S01]  /*1a610*/  @!P1 IMAD.MOV.U32 R185, RZ, RZ, R252 ;  /* 0x000000ffffb99224 */ /* 0x000fe200078e00fc */
[----:B------:R-:W3:Y:S04]  /*1a620*/  LDL R249, [R1+0x8ac] ;  /* 0x0008ac0001f97983 */ /* 0x000ee80000100800 */
[----:B------:R-:W3:Y:S04]  /*1a630*/  LDL R252, [R1+0x8a8] ;  /* 0x0008a80001fc7983 */ /* 0x000ee80000100800 */
[----:B------:R0:W3:Y:S02]  /*1a640*/  @!P1 LDG.E.U16 R183, desc[UR16][R184.64] ;  /* 0x00000010b8b79981 */ /* 0x0000e4000c1e1500 */
[----:B0-----:R-:W-:-:S06]  /*1a650*/  PRMT R184, RZ, 0x7610, R184 ;  /* 0x00007610ffb87816 */ /* 0x001fcc00000000b8 */
[----:B------:R2:W3:Y:S02]  /*1a660*/  @!P1 LDG.E.U16 R184, desc[UR16][R186.64] ;  /* 0x00000010bab89981 */ /* 0x0004e4000c1e1500 */
[----:B--2---:R-:W-:Y:S02]  /*1a670*/  @!P1 IMAD.MOV.U32 R186, RZ, RZ, R3 ;  /* 0x000000ffffba9224 */ /* 0x004fe400078e0003 */
[----:B------:R-:W2:Y:S01]  /*1a680*/  LDL R3, [R1+0x82c] ;  /* 0x00082c0001037983 */ /* 0x000ea20000100800 */
[----:B----4-:R-:W-:-:S03]  /*1a690*/  @!P1 IMAD.MOV.U32 R187, RZ, RZ, R243 ;  /* 0x000000ffffbb9224 */ /* 0x010fc600078e00f3 */
[----:B------:R-:W4:Y:S01]  /*1a6a0*/  LDL R243, [R1+0x828] ;  /* 0x0008280001f37983 */ /* 0x000f220000100800 */
[----:B------:R-:W-:-:S06]  /*1a6b0*/  PRMT R185, RZ, 0x7610, R185 ;  /* 0x00007610ffb97816 */ /* 0x000fcc00000000b9 */
[----:B------:R0:W4:Y:S01]  /*1a6c0*/  @!P1 LDG.E.U16 R185, desc[UR16][R186.64] ;  /* 0x00000010bab99981 */ /* 0x000122000c1e1500 */
[----:B---3--:R-:W-:-:S04]  /*1a6d0*/  @!P1 LOP3.LUT R191, R191, R190, RZ, 0x3c, !PT ;  /* 0x000000bebfbf9212 */ /* 0x008fc800078e3cff */
[C---:B------:R-:W-:Y:S02]  /*1a6e0*/  @!P1 LOP3.LUT R190, R191.reuse, R190, RZ, 0x3c, !PT ;  /* 0x000000bebfbe9212 */ /* 0x040fe400078e3cff */
[----:B0-----:R-:W-:Y:S02]  /*1a6f0*/  PRMT R186, RZ, 0x7610, R186 ;  /* 0x00007610ffba7816 */ /* 0x001fe400000000ba */
[----:B------:R-:W-:Y:S02]  /*1a700*/  @!P1 LOP3.LUT R191, R191, R190, RZ, 0x3c, !PT ;  /* 0x000000bebfbf9212 */ /* 0x000fe400078e3cff */
[----:B------:R-:W-:-:S03]  /*1a710*/  PRMT R187, RZ, 0x7610, R187 ;  /* 0x00007610ffbb7816 */ /* 0x000fc600000000bb */
[----:B------:R0:W3:Y:S04]  /*1a720*/  @!P1 LDG.E.U16 R186, desc[UR16][R190.64] ;  /* 0x00000010beba9981 */ /* 0x0000e8000c1e1500 */
[----:B------:R-:W-:Y:S01]  /*1a730*/  STS.U16 [R0+UR7+0x11a00], R212 ;  /* 0x011a00d400007988 */ /* 0x000fe20008000407 */
[----:B0-----:R-:W-:Y:S02]  /*1a740*/  @!P1 IMAD.MOV.U32 R190, RZ, RZ, R249 ;  /* 0x000000ffffbe9224 */ /* 0x001fe400078e00f9 */
[----:B------:R-:W-:Y:S01]  /*1a750*/  @!P1 IMAD.MOV.U32 R191, RZ, RZ, R252 ;  /* 0x000000ffffbf9224 */ /* 0x000fe200078e00fc */
[----:B------:R0:W-:Y:S04]  /*1a760*/  STS.U16 [R0+UR7+0x11e00], R188 ;  /* 0x011e00bc00007988 */ /* 0x0001e80008000407 */
[----:B------:R1:W3:Y:S04]  /*1a770*/  @!P1 LDG.E.U16 R187, desc[UR16][R190.64] ;  /* 0x00000010bebb9981 */ /* 0x0002e8000c1e1500 */
[----:B------:R-:W3:Y:S01]  /*1a780*/  LDL R252, [R1+0x7a8] ;  /* 0x0007a80001fc7983 */ /* 0x000ee20000100800 */
[----:B0-----:R-:W-:-:S03]  /*1a790*/  PRMT R188, RZ, 0x7610, R188 ;  /* 0x00007610ffbc7816 */ /* 0x001fc600000000bc */
[----:B------:R-:W3:Y:S01]  /*1a7a0*/  LDL R249, [R1+0x7ac] ;  /* 0x0007ac0001f97983 */ /* 0x000ee20000100800 */
[----:B-1----:R-:W-:Y:S02]  /*1a7b0*/  @!P1 IMAD.MOV.U32 R190, RZ, RZ, R245 ;  /* 0x000000ffffbe9224 */ /* 0x002fe400078e00f5 */
[----:B------:R-:W-:Y:S01]  /*1a7c0*/  @!P1 IMAD.MOV.U32 R191, RZ, RZ, R247 ;  /* 0x000000ffffbf9224 */ /* 0x000fe200078e00f7 */
[----:B------:R0:W-:Y:S04]  /*1a7d0*/  STS.U16 [R0+UR7+0x12200], R192 ;  /* 0x012200c000007988 */ /* 0x0001e80008000407 */
[----:B------:R2:W3:Y:S04]  /*1a7e0*/  @!P1 LDG.E.U16 R188, desc[UR16][R190.64] ;  /* 0x00000010bebc9981 */ /* 0x0004e8000c1e1500 */
[----:B------:R-:W3:Y:S01]  /*1a7f0*/  LDL R247, [R1+0x768] ;  /* 0x0007680001f77983 */ /* 0x000ee20000100800 */
[----:B0-----:R-:W-:-:S03]  /*1a800*/  PRMT R192, RZ, 0x7610, R192 ;  /* 0x00007610ffc07816 */ /* 0x001fc600000000c0 */
[----:B------:R-:W3:Y:S01]  /*1a810*/  LDL R245, [R1+0x76c] ;  /* 0x00076c0001f57983 */ /* 0x000ee20000100800 */
[----:B--2---:R-:W-:-:S03]  /*1a820*/  @!P1 IMAD.MOV.U32 R190, RZ, RZ, R3 ;  /* 0x000000ffffbe9224 */ /* 0x004fc600078e0003 */
[----:B------:R-:W2:Y:S01]  /*1a830*/  LDL R3, [R1+0x72c] ;  /* 0x00072c0001037983 */ /* 0x000ea20000100800 */
[----:B----4-:R-:W-:-:S03]  /*1a840*/  @!P1 IMAD.MOV.U32 R191, RZ, RZ, R243 ;  /* 0x000000ffffbf9224 */ /* 0x010fc600078e00f3 */
[----:B------:R-:W4:Y:S04]  /*1a850*/  LDL R243, [R1+0x728] ;  /* 0x0007280001f37983 */ /* 0x000f280000100800 */
[----:B------:R0:W4:Y:S04]  /*1a860*/  @!P1 LDG.E.U16 R192, desc[UR16][R190.64] ;  /* 0x00000010bec09981 */ /* 0x000128000c1e1500 */
[----:B------:R-:W0:Y:S04]  /*1a870*/  LDL R190, [R1+0x7e8] ;  /* 0x0007e80001be7983 */ /* 0x000e280000100800 */
[----:B------:R-:W0:Y:S04]  /*1a880*/  LDL R191, [R1+0x7ec] ;  /* 0x0007ec0001bf7983 */ /* 0x000e280000100800 */
[----:B------:R1:W-:Y:S04]  /*1a890*/  STS.U16 [R0+UR7+0x12600], R194 ;  /* 0x012600c200007988 */ /* 0x0003e80008000407 */
[----:B------:R1:W-:Y:S02]  /*1a8a0*/  STS.U16 [R0+UR7+0x12a00], R196 ;  /* 0x012a00c400007988 */ /* 0x0003e40008000407 */
[----:B-1----:R-:W-:-:S02]  /*1a8b0*/  PRMT R194, RZ, 0x7610, R194 ;  /* 0x00007610ffc27816 */ /* 0x002fc400000000c2 */
[----:B------:R-:W-:Y:S01]  /*1a8c0*/  PRMT R196, RZ, 0x7610, R196 ;  /* 0x00007610ffc47816 */ /* 0x000fe200000000c4 */
[----:B------:R1:W-:Y:S04]  /*1a8d0*/  STS.U16 [R0+UR7+0x12e00], R198 ;  /* 0x012e00c600007988 */ /* 0x0003e80008000407 */
[----:B------:R1:W-:Y:S02]  /*1a8e0*/  STS.U16 [R0+UR7+0x13200], R199 ;  /* 0x013200c700007988 */ /* 0x0003e40008000407 */
[----:B-1----:R-:W-:Y:S02]  /*1a8f0*/  PRMT R198, RZ, 0x7610, R198 ;  /* 0x00007610ffc67816 */ /* 0x002fe400000000c6 */
[----:B------:R-:W-:Y:S02]  /*1a900*/  PRMT R199, RZ, 0x7610, R199 ;  /* 0x00007610ffc77816 */ /* 0x000fe400000000c7 */
        /* <DEDUP_REMOVED lines=11> */
[----:B------:R0:W-:Y:S04]  /*1a9c0*/  STS.U16 [R0+UR7+0x13600], R200 ;  /* 0x013600c800007988 */ /* 0x0001e80008000407 */
[----:B------:R2:W3:Y:S04]  /*1a9d0*/  @!P1 LDG.E.U16 R198, desc[UR16][R190.64] ;  /* 0x00000010bec69981 */ /* 0x0004e8000c1e1500 */
[----:B------:R-:W3:Y:S04]  /*1a9e0*/  LDL R245, [R1+0x66c] ;  /* 0x00066c0001f57983 */ /* 0x000ee80000100800 */
[----:B------:R-:W3:Y:S01]  /*1a9f0*/  LDL R247, [R1+0xb44] ;  /* 0x000b440001f77983 */ /* 0x000ee20000100800 */
[----:B--2---:R-:W-:-:S02]  /*1aa00*/  @!P1 IMAD.MOV.U32 R190, RZ, RZ, R3 ;  /* 0x000000ffffbe9224 */ /* 0x004fc400078e0003 */
[----:B----4-:R-:W-:Y:S01]  /*1aa10*/  @!P1 IMAD.MOV.U32 R191, RZ, RZ, R243 ;  /* 0x000000ffffbf9224 */ /* 0x010fe200078e00f3 */
[----:B0-----:R-:W-:Y:S01]  /*1aa20*/  PRMT R200, RZ, 0x7610, R200 ;  /* 0x00007610ffc87816 */ /* 0x001fe200000000c8 */
[----:B------:R0:W-:Y:S04]  /*1aa30*/  STS.U16 [R0+UR7+0x13a00], R201 ;  /* 0x013a00c900007988 */ /* 0x0001e80008000407 */
[----:B------:R1:W2:Y:S04]  /*1aa40*/  @!P1 LDG.E.U16 R199, desc[UR16][R190.64] ;  /* 0x00000010bec79981 */ /* 0x0002a8000c1e1500 */
[----:B------:R-:W4:Y:S04]  /*1aa50*/  LDL R243, [R1+0x628] ;  /* 0x0006280001f37983 */ /* 0x000f280000100800 */
[----:B------:R-:W2:Y:S04]  /*1aa60*/  LDL R3, [R1+0x62c] ;  /* 0x00062c0001037983 */ /* 0x000ea80000100800 */
[----:B------:R-:W1:Y:S04]  /*1aa70*/  LDL R190, [R1+0x6e8] ;  /* 0x0006e80001be7983 */ /* 0x000e680000100800 */
[----:B------:R-:W1:Y:S01]  /*1aa80*/  LDL R191, [R1+0x6ec] ;  /* 0x0006ec0001bf7983 */ /* 0x000e620000100800 */
[----:B0-----:R-:W-:-:S02]  /*1aa90*/  PRMT R201, RZ, 0x7610, R201 ;  /* 0x00007610ffc97816 */ /* 0x001fc400000000c9 */
[----:B-1----:R-:W-:-:S04]  /*1aaa0*/  @!P1 LOP3.LUT R191, R191, R190, RZ, 0x3c, !PT ;  /* 0x000000bebfbf9212 */ /* 0x002fc800078e3cff */
[----:B------:R-:W-:-:S04]  /*1aab0*/  @!P1 LOP3.LUT R190, R191, R190, RZ, 0x3c, !PT ;  /* 0x000000bebfbe9212 */ /* 0x000fc800078e3cff */
[----:B------:R-:W-:-:S05]  /*1aac0*/  @!P1 LOP3.LUT R191, R191, R190, RZ, 0x3c, !PT ;  /* 0x000000bebfbf9212 */ /* 0x000fca00078e3cff */
[----:B------:R3:W4:Y:S02]  /*1aad0*/  @!P1 LDG.E.U16 R200, desc[UR16][R190.64] ;  /* 0x00000010bec89981 */ /* 0x000724000c1e1500 */
[----:B---3--:R-:W-:Y:S02]  /*1aae0*/  @!P1 IMAD.MOV.U32 R190, RZ, RZ, R249 ;  /* 0x000000ffffbe9224 */ /* 0x008fe400078e00f9 */
[----:B------:R-:W-:Y:S01]  /*1aaf0*/  @!P1 IMAD.MOV.U32 R191, RZ, RZ, R252 ;  /* 0x000000ffffbf9224 */ /* 0x000fe200078e00fc */
[----:B------:R0:W-:Y:S04]  /*1ab00*/  STS.U16 [R0+UR7+0x13e00], R202 ;  /* 0x013e00ca00007988 */ /* 0x0001e80008000407 */
[----:B------:R1:W3:Y:S04]  /*1ab10*/  @!P1 LDG.E.U16 R201, desc[UR16][R190.64] ;  /* 0x00000010bec99981 */ /* 0x0002e8000c1e1500 */
[----:B------:R-:W3:Y:S04]  /*1ab20*/  LDL R252, [R1+0x388] ;  /* 0x0003880001fc7983 */ /* 0x000ee80000100800 */
[----:B------:R-:W3:Y:S04]  /*1ab30*/  LDL R249, [R1+0x38c] ;  /* 0x00038c0001f97983 */ /* 0x000ee80000100800 */
[----:B------:R-:W2:Y:S01]  /*1ab40*/  LDL R191, [R1+0x668] ;  /* 0x0006680001bf7983 */ /* 0x000ea20000100800 */
[----:B0-----:R-:W-:Y:S01]  /*1ab50*/  PRMT R202, RZ, 0x7610, R202 ;  /* 0x00007610ffca7816 */ /* 0x001fe200000000ca */
[----:B-1----:R-:W-:-:S02]  /*1ab60*/  @!P1 IMAD.MOV.U32 R190, RZ, RZ, R245 ;  /* 0x000000ffffbe9224 */ /* 0x002fc400078e00f5 */
[----:B------:R0:W-:Y:S04]  /*1ab70*/  STS.U16 [R247+UR7+0x10300], R203 ;  /* 0x010300cbf7007988 */ /* 0x0001e80008000407 */
[----:B------:R-:W3:Y:S01]  /*1ab80*/  LDL.LU R0, [R1+0x48] ;  /* 0x0000480001007983 */ /* 0x000ee20000300800 */
[----:B0-----:R-:W-:-:S03]  /*1ab90*/  PRMT R203, RZ, 0x7610, R203 ;  /* 0x00007610ffcb7816 */ /* 0x001fc600000000cb */
[----:B--2---:R0:W2:Y:S04]  /*1aba0*/  @!P1 LDG.E.U16 R202, desc[UR16][R190.64] ;  /* 0x00000010beca9981 */ /* 0x0040a8000c1e1500 */
[----:B------:R1:W-:Y:S04]  /*1abb0*/  STS.U16 [R247+UR7+0x10700], R204 ;  /* 0x010700ccf7007988 */ /* 0x0003e80008000407 */
[----:B------:R-:W2:Y:S01]  /*1abc0*/  LDL R245, [R1+0x34c] ;  /* 0x00034c0001f57983 */ /* 0x000ea20000100800 */
[----:B0-----:R-:W-:Y:S02]  /*1abd0*/  @!P1 IMAD.MOV.U32 R190, RZ, RZ, R3 ;  /* 0x000000ffffbe9224 */ /* 0x001fe400078e0003 */
[----:B----4-:R-:W-:Y:S01]  /*1abe0*/  @!P1 IMAD.MOV.U32 R191, RZ, RZ, R243 ;  /* 0x000000ffffbf9224 */ /* 0x010fe200078e00f3 */
[----:B-1----:R-:W-:Y:S01]  /*1abf0*/  PRMT R204, RZ, 0x7610, R204 ;  /* 0x00007610ffcc7816 */ /* 0x002fe200000000cc */
[----:B------:R0:W-:Y:S04]  /*1ac00*/  STS.U16 [R247+UR7+0x10b00], R211 ;  /* 0x010b00d3f7007988 */ /* 0x0001e80008000407 */
[----:B------:R1:W4:Y:S04]  /*1ac10*/  @!P1 LDG.E.U16 R203, desc[UR16][R190.64] ;  /* 0x00000010becb9981 */ /* 0x000328000c1e1500 */
[----:B------:R-:W4:Y:S04]  /*1ac20*/  LDL R243, [R1+0x308] ;  /* 0x0003080001f37983 */ /* 0x000f280000100800 */
[----:B------:R-:W4:Y:S04]  /*1ac30*/  LDL R3, [R1+0x30c] ;  /* 0x00030c0001037983 */ /* 0x000f280000100800 */
        /* <DEDUP_REMOVED lines=13> */
[----:B------:R-:W4:Y:S01]  /*1ad10*/  LDL R191, [R1+0x348] ;  /* 0x0003480001bf7983 */ /* 0x000f220000100800 */
[----:B0-----:R-:W-:Y:S01]  /*1ad20*/  PRMT R210, RZ, 0x7610, R210 ;  /* 0x00007610ffd27816 */ /* 0x001fe200000000d2 */
[----:B--2---:R-:W-:-:S02]  /*1ad30*/  @!P1 IMAD.MOV.U32 R190, RZ, RZ, R245 ;  /* 0x000000ffffbe9224 */ /* 0x004fc400078e00f5 */
[----:B------:R0:W-:Y:S04]  /*1ad40*/  STS.U16 [R247+UR7+0x11300], R209 ;  /* 0x011300d1f7007988 */ /* 0x0001e80008000407 */
[----:B------:R-:W2:Y:S01]  /*1ad50*/  LDL R245, [R1+0x24c] ;  /* 0x00024c0001f57983 */ /* 0x000ea20000100800 */
[----:B0-----:R-:W-:-:S03]  /*1ad60*/  PRMT R209, RZ, 0x7610, R209 ;  /* 0x00007610ffd17816 */ /* 0x001fc600000000d1 */
[----:B----4-:R0:W4:Y:S02]  /*1ad70*/  @!P1 LDG.E.U16 R210, desc[UR16][R190.64] ;  /* 0x00000010bed29981 */ /* 0x010124000c1e1500 */
[----:B0-----:R-:W-:Y:S02]  /*1ad80*/  @!P1 IMAD.MOV.U32 R190, RZ, RZ, R3 ;  /* 0x000000ffffbe9224 */ /* 0x001fe400078e0003 */
[----:B------:R-:W-:Y:S01]  /*1ad90*/  @!P1 IMAD.MOV.U32 R191, RZ, RZ, R243 ;  /* 0x000000ffffbf9224 */ /* 0x000fe200078e00f3 */
[----:B------:R0:W-:Y:S04]  /*1ada0*/  STS.U16 [R247+UR7+0x11700], R208 ;  /* 0x011700d0f7007988 */ /* 0x0001e80008000407 */
[----:B------:R1:W4:Y:S04]  /*1adb0*/  @!P1 LDG.E.U16 R209, desc[UR16][R190.64] ;  /* 0x00000010bed19981 */ /* 0x000328000c1e1500 */
[----:B------:R-:W4:Y:S04]  /*1adc0*/  LDL R243, [R1+0x208] ;  /* 0x0002080001f37983 */ /* 0x000f280000100800 */
[----:B------:R-:W4:Y:S04]  /*1add0*/  LDL R3, [R1+0x20c] ;  /* 0x00020c0001037983 */ /* 0x000f280000100800 */
[----:B------:R-:W1:Y:S04]  /*1ade0*/  LDL R190, [R1+0x2c8] ;  /* 0x0002c80001be7983 */ /* 0x000e680000100800 */
[----:B------:R-:W1:Y:S01]  /*1adf0*/  LDL R191, [R1+0x2cc] ;  /* 0x0002cc0001bf7983 */ /* 0x000e620000100800 */
[----:B0-----:R-:W-:-:S03]  /*1ae00*/  PRMT R208, RZ, 0x7610, R208 ;  /* 0x00007610ffd07816 */ /* 0x001fc600000000d0 */
[----:B------:R0:W-:Y:S02]  /*1ae10*/  STS.U16 [R247+UR7+0x11b00], R207 ;  /* 0x011b00cff7007988 */ /* 0x0001e40008000407 */
[----:B0-----:R-:W-:Y:S02]  /*1ae20*/  PRMT R207, RZ, 0x7610, R207 ;  /* 0x00007610ffcf7816 */ /* 0x001fe400000000cf */
        /* <DEDUP_REMOVED lines=13> */
[----:B------:R0:W-:Y:S01]  /*1af00*/  STS.U16 [R247+UR7+0x12300], R205 ;  /* 0x012300cdf7007988 */ /* 0x0001e20008000407 */
[----:B------:R-:W-:-:S03]  /*1af10*/  PRMT R212, RZ, 0x7610, R212 ;  /* 0x00007610ffd47816 */ /* 0x000fc600000000d4 */
        /* <DEDUP_REMOVED lines=28> */
[----:B------:R-:W-:Y:S04]  /*1b0e0*/  STS.U16 [R247+UR7+0x13300], R234 ;  /* 0x013300eaf7007988 */ /* 0x000fe80008000407 */
[----:B------:R0:W-:Y:S04]  /*1b0f0*/  STS.U16 [R247+UR7+0x13700], R2 ;  /* 0x01370002f7007988 */ /* 0x0001e80008000407 */
[----:B----4-:R1:W4:Y:S02]  /*1b100*/  @!P1 LDG.E.U16 R230, desc[UR16][R190.64] ;  /* 0x00000010bee69981 */ /* 0x010324000c1e1500 */
[----:B-1----:R-:W-:-:S02]  /*1b110*/  @!P1 IMAD.MOV.U32 R190, RZ, RZ, R3 ;  /* 0x000000ffffbe9224 */ /* 0x002fc400078e0003 */
[----:B------:R-:W-:Y:S01]  /*1b120*/  @!P1 IMAD.MOV.U32 R191, RZ, RZ, R243 ;  /* 0x000000ffffbf9224 */ /* 0x000fe200078e00f3 */
[----:B------:R-:W4:Y:S04]  /*1b130*/  LDL R3, [R1+0xa14] ;  /* 0x000a140001037983 */ /* 0x000f280000100800 */
[----:B------:R1:W4:Y:S04]  /*1b140*/  @!P1 LDG.E.U16 R232, desc[UR16][R190.64] ;  /* 0x00000010bee89981 */ /* 0x000328000c1e1500 */
[----:B------:R-:W4:Y:S04]  /*1b150*/  LDL R243, [R1+0x614] ;  /* 0x0006140001f37983 */ /* 0x000f280000100800 */
[----:B------:R-:W1:Y:S04]  /*1b160*/  LDL R190, [R1+0xc8] ;  /* 0x0000c80001be7983 */ /* 0x000e680000100800 */
[----:B------:R-:W1:Y:S04]  /*1b170*/  LDL R191, [R1+0xcc] ;  /* 0x0000cc0001bf7983 */ /* 0x000e680000100800 */
[----:B0-----:R-:W2:Y:S01]  /*1b180*/  LDL.LU R2, [R1+0xb80] ;  /* 0x000b800001027983 */ /* 0x001ea20000300800 */
[----:B------:R-:W-:-:S03]  /*1b190*/  PRMT R234, RZ, 0x7610, R234 ;  /* 0x00007610ffea7816 */ /* 0x000fc600000000ea */
[----:B------:R0:W-:Y:S04]  /*1b1a0*/  STS.U16 [R247+UR7+0x13b00], R236 ;  /* 0x013b00ecf7007988 */ /* 0x0001e80008000407 */
[----:B------:R3:W-:Y:S01]  /*1b1b0*/  STS.U16 [R247+UR7+0x13f00], R238 ;  /* 0x013f00eef7007988 */ /* 0x0007e20008000407 */
[----:B0-----:R-:W-:Y:S02]  /*1b1c0*/  PRMT R236, RZ, 0x7610, R236 ;  /* 0x00007610ffec7816 */ /* 0x001fe400000000ec */
[----:B---3--:R-:W-:Y:S01]  /*1b1d0*/  PRMT R238, RZ, 0x7610, R238 ;  /* 0x00007610ffee7816 */ /* 0x008fe200000000ee */
[----:B------:R-:W-:Y:S01]  /*1b1e0*/  STL [R1+0xb64], R0 ;  /* 0x000b640001007387 */ /* 0x000fe20000100800 */
[----:B-1----:R-:W-:-:S04]  /*1b1f0*/  @!P1 LOP3.LUT R191, R191, R190, RZ, 0x3c, !PT ;  /* 0x000000bebfbf9212 */ /* 0x002fc800078e3cff */
[----:B------:R-:W-:-:S04]  /*1b200*/  @!P1 LOP3.LUT R190, R191, R190, RZ, 0x3c, !PT ;  /* 0x000000bebfbe9212 */ /* 0x000fc800078e3cff */
[----:B------:R-:W-:-:S05]  /*1b210*/  @!P1 LOP3.LUT R191, R191, R190, RZ, 0x3c, !PT ;  /* 0x000000bebfbf9212 */ /* 0x000fca00078e3cff */
[----:B------:R0:W3:Y:S02]  /*1b220*/  @!P1 LDG.E.U16 R234, desc[UR16][R190.64] ;  /* 0x00000010beea9981 */ /* 0x0000e4000c1e1500 */
[----:B0-----:R-:W-:Y:S02]  /*1b230*/  @!P1 IMAD.MOV.U32 R190, RZ, RZ, R249 ;  /* 0x000000ffffbe9224 */ /* 0x001fe400078e00f9 */
[----:B------:R-:W-:-:S05]  /*1b240*/  @!P1 IMAD.MOV.U32 R191, RZ, RZ, R252 ;  /* 0x000000ffffbf9224 */ /* 0x000fca00078e00fc */
[----:B------:R0:W3:Y:S04]  /*1b250*/  @!P1 LDG.E.U16 R236, desc[UR16][R190.64] ;  /* 0x00000010beec9981 */ /* 0x0000e8000c1e1500 */
[----:B--2---:R1:W-:Y:S01]  /*1b260*/  STS.U16 [R2+UR7], R240 ;  /* 0x000000f002007988 */ /* 0x0043e20008000407 */
[----:B0-----:R-:W-:Y:S02]  /*1b270*/  @!P1 IMAD.MOV.U32 R190, RZ, RZ, R245 ;  /* 0x000000ffffbe9224 */ /* 0x001fe400078e00f5 */
[----:B------:R-:W-:Y:S01]  /*1b280*/  @!P1 IMAD.MOV.U32 R191, RZ, RZ, R0 ;  /* 0x000000ffffbf9224 */ /* 0x000fe200078e0000 */
[----:B-1----:R-:W-:-:S04]  /*1b290*/  PRMT R240, RZ, 0x7610, R240 ;  /* 0x00007610fff07816 */ /* 0x002fc800000000f0 */
[----:B------:R4:W2:Y:S02]  /*1b2a0*/  @!P1 LDG.E.U16 R238, desc[UR16][R190.64] ;  /* 0x00000010beee9981 */ /* 0x0008a4000c1e1500 */
[----:B----4-:R-:W-:Y:S02]  /*1b2b0*/  @!P1 IMAD.MOV.U32 R191, RZ, RZ, R243 ;  /* 0x000000ffffbf9224 */ /* 0x010fe400078e00f3 */
[----:B------:R-:W4:Y:S01]  /*1b2c0*/  LDL.LU R243, [R1+0x20] ;  /* 0x0000200001f37983 */ /* 0x000f220000300800 */
[----:B------:R-:W-:-:S03]  /*1b2d0*/  @!P1 IMAD.MOV.U32 R190, RZ, RZ, R3 ;  /* 0x000000ffffbe9224 */ /* 0x000fc600078e0003 */
[----:B------:R-:W3:Y:S04]  /*1b2e0*/  LDL.LU R245, [R1+0x1c] ;  /* 0x00001c0001f57983 */ /* 0x000ee80000300800 */
[----:B------:R-:W2:Y:S04]  /*1b2f0*/  LDL.LU R247, [R1+0x18] ;  /* 0x0000180001f77983 */ /* 0x000ea80000300800 */
[----:B------:R-:W2:Y:S04]  /*1b300*/  LDL.LU R249, [R1+0x14] ;  /* 0x0000140001f97983 */ /* 0x000ea80000300800 */
[----:B------:R-:W2:Y:S04]  /*1b310*/  LDL.LU R252, [R1+0x10] ;  /* 0x0000100001fc7983 */ /* 0x000ea80000300800 */
[----:B------:R-:W2:Y:S04]  /*1b320*/  LDL.LU R0, [R1+0x4] ;  /* 0x0000040001007983 */ /* 0x000ea80000300800 */
[----:B------:R-:W2:Y:S04]  /*1b330*/  LDL.LU R3, [R1] ;  /* 0x0000000001037983 */ /* 0x000ea80000300800 */
[----:B------:R0:W2:Y:S04]  /*1b340*/  @!P1 LDG.E.U16 R240, desc[UR16][R190.64] ;  /* 0x00000010bef09981 */ /* 0x0000a8000c1e1500 */
[----:B------:R-:W0:Y:S04]  /*1b350*/  LDL R190, [R1+0x9e0] ;  /* 0x0009e00001be7983 */ /* 0x000e280000100800 */
[----:B------:R-:W0:Y:S04]  /*1b360*/  LDL R191, [R1+0x9e4] ;  /* 0x0009e40001bf7983 */ /* 0x000e280000100800 */
[----:B------:R1:W-:Y:S02]  /*1b370*/  STS.U16 [R2+UR7+0x400], R242 ;  /* 0x000400f202007988 */ /* 0x0003e40008000407 */
[----:B-1----:R-:W-:-:S02]  /*1b380*/  PRMT R242, RZ, 0x7610, R242 ;  /* 0x00007610fff27816 */ /* 0x002fc400000000f2 */
[----:B0-----:R-:W-:-:S04]  /*1b390*/  @!P1 LOP3.LUT R191, R191, R190, RZ, 0x3c, !PT ;  /* 0x000000bebfbf9212 */ /* 0x001fc800078e3cff */
[----:B------:R-:W-:-:S04]  /*1b3a0*/  @!P1 LOP3.LUT R190, R191, R190, RZ, 0x3c, !PT ;  /* 0x000000bebfbe9212 */ /* 0x000fc800078e3cff */
[----:B------:R-:W-:-:S05]  /*1b3b0*/  @!P1 LOP3.LUT R191, R191, R190, RZ, 0x3c, !PT ;  /* 0x000000bebfbf9212 */ /* 0x000fca00078e3cff */
        /* <DEDUP_REMOVED lines=37> */
[----:B----4-:R1:W-:Y:S04]  /*1b610*/  STS.U16 [R2+UR7+0x1c00], R243 ;  /* 0x001c00f302007988 */ /* 0x0103e80008000407 */
[----:B---3--:R3:W-:Y:S04]  /*1b620*/  STS.U16 [R2+UR7+0x2000], R245 ;  /* 0x002000f502007988 */ /* 0x0087e80008000407 */
[----:B--2---:R2:W-:Y:S04]  /*1b630*/  STS.U16 [R2+UR7+0x2400], R247 ;  /* 0x002400f702007988 */ /* 0x0045e80008000407 */
[----:B------:R4:W-:Y:S04]  /*1b640*/  STS.U16 [R2+UR7+0x2800], R249 ;  /* 0x002800f902007988 */ /* 0x0009e80008000407 */
[----:B------:R4:W-:Y:S01]  /*1b650*/  STS.U16 [R2+UR7+0x2c00], R252 ;  /* 0x002c00fc02007988 */ /* 0x0009e20008000407 */
[----:B0-----:R-:W-:-:S04]  /*1b660*/  @!P1 LOP3.LUT R191, R191, R190, RZ, 0x3c, !PT ;  /* 0x000000bebfbf9212 */ /* 0x001fc800078e3cff */
[----:B------:R-:W-:-:S04]  /*1b670*/  @!P1 LOP3.LUT R190, R191, R190, RZ, 0x3c, !PT ;  /* 0x000000bebfbe9212 */ /* 0x000fc800078e3cff */
[----:B------:R-:W-:-:S05]  /*1b680*/  @!P1 LOP3.LUT R191, R191, R190, RZ, 0x3c, !PT ;  /* 0x000000bebfbf9212 */ /* 0x000fca00078e3cff */
[----:B------:R0:W4:Y:S04]  /*1b690*/  @!P1 LDG.E.U16 R251, desc[UR16][R190.64] ;  /* 0x00000010befb9981 */ /* 0x000128000c1e1500 */
[----:B------:R-:W4:Y:S04]  /*1b6a0*/  LDL.LU R190, [R1+0xc] ;  /* 0x00000c0001be7983 */ /* 0x000f280000300800 */
[----:B------:R-:W4:Y:S04]  /*1b6b0*/  LDL.LU R191, [R1+0x8] ;  /* 0x0000080001bf7983 */ /* 0x000f280000300800 */
[----:B-1----:R-:W4:Y:S04]  /*1b6c0*/  LDL.LU R243, [R1+0xb7c] ;  /* 0x000b7c0001f37983 */ /* 0x002f280000300800 */
[----:B---3--:R-:W3:Y:S04]  /*1b6d0*/  LDL.LU R245, [R1+0xb78] ;  /* 0x000b780001f57983 */ /* 0x008ee80000300800 */
[----:B--2---:R-:W2:Y:S04]  /*1b6e0*/  LDL.LU R247, [R1+0xb74] ;  /* 0x000b740001f77983 */ /* 0x004ea80000300800 */
[----:B----4-:R-:W4:Y:S04]  /*1b6f0*/  LDL.LU R249, [R1+0xb70] ;  /* 0x000b700001f97983 */ /* 0x010f280000300800 */
[----:B------:R-:W4:Y:S04]  /*1b700*/  LDL.LU R252, [R1+0xb6c] ;  /* 0x000b6c0001fc7983 */ /* 0x000f280000300800 */
[----:B------:R1:W-:Y:S02]  /*1b710*/  STS.U16 [R2+UR7+0x3c00], R3 ;  /* 0x003c000302007988 */ /* 0x0003e40008000407 */
[----:B-1----:R-:W1:Y:S02]  /*1b720*/  S2R R3, SR_TID.X ;  /* 0x0000000000037919 */ /* 0x002e640000002100 */
[----:B------:R1:W-:Y:S04]  /*1b730*/  STS.U16 [R2+UR7+0x3800], R0 ;  /* 0x0038000002007988 */ /* 0x0003e80008000407 */
[----:B------:R-:W-:Y:S04]  /*1b740*/  STS.U16 [R2+UR7+0x5400], R241 ;  /* 0x005400f102007988 */ /* 0x000fe80008000407 */
        /* <DEDUP_REMOVED lines=9> */
[----:B------:R-:W-:Y:S01]  /*1b7e0*/  STS.U16 [R2+UR7+0x7c00], R224 ;  /* 0x007c00e002007988 */ /* 0x000fe20008000407 */
[----:B-1----:R-:W-:-:S03]  /*1b7f0*/  LOP3.LUT R0, R3, 0x3f, RZ, 0xc0, !PT ;  /* 0x0000003f03007812 */ /* 0x002fc600078ec0ff */
[----:B------:R-:W-:Y:S04]  /*1b800*/  STL [R1+0xb5c], R2 ;  /* 0x000b5c0201007387 */ /* 0x000fe80000100800 */
[----:B------:R0:W-:Y:S04]  /*1b810*/  STS.U16 [R2+UR7+0x3000], R190 ;  /* 0x003000be02007988 */ /* 0x0001e80008000407 */
[----:B------:R1:W-:Y:S01]  /*1b820*/  STS.U16 [R2+UR7+0x3400], R191 ;  /* 0x003400bf02007988 */ /* 0x0003e20008000407 */
[----:B0-----:R-:W-:-:S03]  /*1b830*/  LOP3.LUT R190, R2, 0x10, RZ, 0x3c, !PT ;  /* 0x0000001002be7812 */ /* 0x001fc600078e3cff */
[----:B------:R-:W-:Y:S04]  /*1b840*/  STS.U16 [R2+UR7+0x5000], R243 ;  /* 0x005000f302007988 */ /* 0x000fe80008000407 */
[----:B---3--:R-:W-:Y:S04]  /*1b850*/  STS.U16 [R2+UR7+0x4c00], R245 ;  /* 0x004c00f502007988 */ /* 0x008fe80008000407 */
[----:B--2---:R-:W-:Y:S04]  /*1b860*/  STS.U16 [R2+UR7+0x4800], R247 ;  /* 0x004800f702007988 */ /* 0x004fe80008000407 */
[----:B----4-:R-:W-:Y:S04]  /*1b870*/  STS.U16 [R2+UR7+0x4400], R249 ;  /* 0x004400f902007988 */ /* 0x010fe80008000407 */
        /* <DEDUP_REMOVED lines=14> */
[----:B-1----:R-:W-:-:S03]  /*1b960*/  IMAD.SHL.U32 R191, R0, 0x2, RZ ;  /* 0x0000000200bf7824 */ /* 0x002fc600078e00ff */
[----:B------:R-:W-:Y:S01]  /*1b970*/  STS.U16 [R190+UR7+0x3480], R180 ;  /* 0x003480b4be007988 */ /* 0x000fe20008000407 */
[----:B------:R-:W-:-:S03]  /*1b980*/  LOP3.LUT R0, R3, 0x40, RZ, 0xc0, !PT ;  /* 0x0000004003007812 */ /* 0x000fc600078ec0ff */
[----:B------:R-:W-:Y:S04]  /*1b990*/  STS.U16 [R190+UR7+0x3880], R179 ;  /* 0x003880b3be007988 */ /* 0x000fe80008000407 */
[----:B------:R-:W-:Y:S04]  /*1b9a0*/  STS.U16 [R190+UR7+0x3c80], R178 ;  /* 0x003c80b2be007988 */ /* 0x000fe80008000407 */
[----:B------:R-:W-:Y:S04]  /*1b9b0*/  STS.U16 [R190+UR7+0x4080], R177 ;  /* 0x004080b1be007988 */ /* 0x000fe80008000407 */
[----:B------:R-:W-:Y:S04]  /*1b9c0*/  STS.U16 [R190+UR7+0x4480], R176 ;  /* 0x004480b0be007988 */ /* 0x000fe80008000407 */
[----:B------:R-:W-:Y:S01]  /*1b9d0*/  STS.U16 [R190+UR7+0x4880], R175 ;  /* 0x004880afbe007988 */ /* 0x000fe20008000407 */
[----:B------:R-:W-:-:S03]  /*1b9e0*/  IMAD R0, R0, 0x200, R191 ;  /* 0x0000020000007824 */ /* 0x000fc600078e02bf */
[----:B------:R-:W-:Y:S04]  /*1b9f0*/  STS.U16 [R190+UR7+0x4c80], R174 ;  /* 0x004c80aebe007988 */ /* 0x000fe80008000407 */
[----:B------:R-:W-:Y:S04]  /*1ba00*/  STS.U16 [R190+UR7+0x5080], R173 ;  /* 0x005080adbe007988 */ /* 0x000fe80008000407 */
[----:B------:R-:W-:Y:S04]  /*1ba10*/  STS.U16 [R190+UR7+0x5480], R172 ;  /* 0x005480acbe007988 */ /* 0x000fe80008000407 */
[----:B------:R-:W-:Y:S04]  /*1ba20*/  STS.U16 [R190+UR7+0x5880], R171 ;  /* 0x005880abbe007988 */ /* 0x000fe80008000407 */
[----:B------:R-:W-:Y:S01]  /*1ba30*/  STS.U16 [R190+UR7+0x5c80], R170 ;  /* 0x005c80aabe007988 */ /* 0x000fe20008000407 */
[----:B------:R-:W-:-:S03]  /*1ba40*/  LOP3.LUT R0, R0, 0x20, RZ, 0x3c, !PT ;  /* 0x0000002000007812 */ /* 0x000fc600078e3cff */
        /* <DEDUP_REMOVED lines=39> */
[----:B0-----:R-:W2:Y:S04]  /*1bcc0*/  LDL R17, [R1+0x610] ;  /* 0x0006100001117983 */ /* 0x001ea80000100800 */
[----:B------:R-:W3:Y:S04]  /*1bcd0*/  LDL R19, [R1+0x60c] ;  /* 0x00060c0001137983 */ /* 0x000ee80000100800 */
[----:B-1----:R-:W4:Y:S04]  /*1bce0*/  LDL R5, [R1+0xa10] ;  /* 0x000a100001057983 */ /* 0x002f280000100800 */
[----:B------:R-:W3:Y:S04]  /*1bcf0*/  LDL R11, [R1+0xa0c] ;  /* 0x000a0c00010b7983 */ /* 0x000ee80000100800 */
[----:B------:R0:W-:Y:S01]  /*1bd00*/  STS.U16 [R0+UR7+0x7d00], R4 ;  /* 0x007d000400007988 */ /* 0x0001e20008000407 */
[----:B------:R-:W-:-:S02]  /*1bd10*/  LOP3.LUT R3, R3, 0x3f, RZ, 0xc0, !PT ;  /* 0x0000003f03037812 */ /* 0x000fc400078ec0ff */
[----:B------:R-:W-:Y:S01]  /*1bd20*/  PRMT R16, RZ, 0x7610, R16 ;  /* 0x00007610ff107816 */ /* 0x000fe20000000010 */
[----:B------:R-:W3:Y:S01]  /*1bd30*/  LDL R18, [R1+0x608] ;  /* 0x0006080001127983 */ /* 0x000ee20000100800 */
[----:B------:R-:W-:-:S03]  /*1bd40*/  PRMT R10, RZ, 0x7610, R10 ;  /* 0x00007610ff0a7816 */ /* 0x000fc6000000000a */
[----:B------:R-:W3:Y:S01]  /*1bd50*/  LDL R13, [R1+0xa08] ;  /* 0x000a0800010d7983 */ /* 0x000ee20000100800 */
[----:B0-----:R-:W0:Y:S01]  /*1bd60*/  S2R R0, SR_TID.X ;  /* 0x0000000000007919 */ /* 0x001e220000002100 */
[----:B------:R-:W-:Y:S02]  /*1bd70*/  IMAD.SHL.U32 R3, R3, 0x2, RZ ;  /* 0x0000000203037824 */ /* 0x000fe400078e00ff */
[----:B------:R-:W3:Y:S01]  /*1bd80*/  LDL R12, [R1+0x9d8] ;  /* 0x0009d800010c7983 */ /* 0x000ee20000100800 */
[----:B------:R-:W1:Y:S03]  /*1bd90*/  S2R R191, SR_TID.X ;  /* 0x0000000000bf7919 */ /* 0x000e660000002100 */
[----:B------:R-:W3:Y:S04]  /*1bda0*/  LDL R7, [R1+0x9d0] ;  /* 0x0009d00001077983 */ /* 0x000ee80000100800 */
[----:B------:R-:W3:Y:S04]  /*1bdb0*/  LDL R6, [R1+0x9d4] ;  /* 0x0009d40001067983 */ /* 0x000ee80000100800 */
[----:B------:R-:W3:Y:S04]  /*1bdc0*/  LDL R15, [R1+0x9c8] ;  /* 0x0009c800010f7983 */ /* 0x000ee80000100800 */
[----:B------:R-:W3:Y:S01]  /*1bdd0*/  LDL R14, [R1+0x9cc] ;  /* 0x0009cc00010e7983 */ /* 0x000ee20000100800 */
[----:B0-----:R-:W-:-:S05]  /*1bde0*/  LOP3.LUT R0, R0, 0x40, RZ, 0xc0, !PT ;  /* 0x0000004000007812 */ /* 0x001fca00078ec0ff */
[----:B------:R-:W-:-:S05]  /*1bdf0*/  IMAD R0, R0, 0x200, R3 ;  /* 0x0000020000007824 */ /* 0x000fca00078e0203 */
[----:B------:R-:W-:-:S05]  /*1be00*/  LOP3.LUT R0, R0, 0x30, RZ, 0x3c, !PT ;  /* 0x0000003000007812 */ /* 0x000fca00078e3cff */
        /* <DEDUP_REMOVED lines=32> */
[----:B0-----:R-:W3:Y:S01]  /*1c010*/  LDL R0, [R1+0x9dc] ;  /* 0x0009dc0001007983 */ /* 0x001ee20000100800 */
[----:B----4-:R-:W-:Y:S01]  /*1c020*/  @!P1 IMAD.MOV.U32 R4, RZ, RZ, R5 ;  /* 0x000000ffff049224 */ /* 0x010fe200078e0005 */
[----:B------:R-:W0:Y:S01]  /*1c030*/  S2R R3, SR_TID.X ;  /* 0x0000000000037919 */ /* 0x000e220000002100 */
[----:B--2---:R-:W-:Y:S01]  /*1c040*/  @!P1 IMAD.MOV.U32 R5, RZ, RZ, R17 ;  /* 0x000000ffff059224 */ /* 0x004fe200078e0011 */
[----:B-1----:R-:W-:Y:S01]  /*1c050*/  LOP3.LUT R8, R191, 0x40, RZ, 0xc0, !PT ;  /* 0x00000040bf087812 */ /* 0x002fe200078ec0ff */
[----:B------:R-:W2:Y:S04]  /*1c060*/  LDL.LU R2, [R1+0x30] ;  /* 0x0000300001027983 */ /* 0x000ea80000300800 */
[----:B------:R3:W4:Y:S02]  /*1c070*/  @!P1 LDG.E.U16 R16, desc[UR16][R4.64] ;  /* 0x0000001004109981 */ /* 0x000724000c1e1500 */
[----:B---3--:R-:W-:-:S02]  /*1c080*/  @!P1 IMAD.MOV.U32 R4, RZ, RZ, R11 ;  /* 0x000000ffff049224 */ /* 0x008fc400078e000b */
[----:B------:R-:W-:-:S05]  /*1c090*/  @!P1 IMAD.MOV.U32 R5, RZ, RZ, R19 ;  /* 0x000000ffff059224 */ /* 0x000fca00078e0013 */
[----:B------:R1:W3:Y:S01]  /*1c0a0*/  @!P1 LDG.E.U16 R10, desc[UR16][R4.64] ;  /* 0x00000010040a9981 */ /* 0x0002e2000c1e1500 */
[----:B0-----:R-:W-:-:S05]  /*1c0b0*/  LOP3.LUT R3, R3, 0x3f, RZ, 0xc0, !PT ;  /* 0x0000003f03037812 */ /* 0x001fca00078ec0ff */
[----:B------:R-:W-:-:S04]  /*1c0c0*/  IMAD.SHL.U32 R3, R3, 0x2, RZ ;  /* 0x0000000203037824 */ /* 0x000fc800078e00ff */
[----:B------:R-:W-:Y:S02]  /*1c0d0*/  IMAD R8, R8, 0x200, R3 ;  /* 0x0000020008087824 */ /* 0x000fe400078e0203 */
[----:B------:R-:W2:Y:S03]  /*1c0e0*/  LDL.LU R3, [R1+0x28] ;  /* 0x0000280001037983 */ /* 0x000ea60000300800 */
[----:B------:R-:W-:Y:S01]  /*1c0f0*/  LOP3.LUT R8, R8, 0x40, RZ, 0x3c, !PT ;  /* 0x0000004008087812 */ /* 0x000fe200078e3cff */
[----:B------:R-:W2:Y:S04]  /*1c100*/  LDL R9, [R1+0x998] ;  /* 0x0009980001097983 */ /* 0x000ea80000100800 */
[----:B------:R-:W-:Y:S04]  /*1c110*/  STS.U16 [R8+UR7+0x200], R240 ;  /* 0x000200f008007988 */ /* 0x000fe80008000407 */
[----:B------:R-:W-:Y:S04]  /*1c120*/  STS.U16 [R8+UR7+0x600], R242 ;  /* 0x000600f208007988 */ /* 0x000fe80008000407 */
[----:B------:R-:W-:Y:S04]  /*1c130*/  STS.U16 [R8+UR7+0xa00], R244 ;  /* 0x000a00f408007988 */ /* 0x000fe80008000407 */
[----:B------:R-:W-:Y:S04]  /*1c140*/  STS.U16 [R8+UR7+0xe00], R246 ;  /* 0x000e00f608007988 */ /* 0x000fe80008000407 */
[----:B------:R-:W-:Y:S04]  /*1c150*/  STS.U16 [R8+UR7+0x1200], R248 ;  /* 0x001200f808007988 */ /* 0x000fe80008000407 */
[----:B------:R-:W-:Y:S04]  /*1c160*/  STS.U16 [R8+UR7+0x1600], R250 ;  /* 0x001600fa08007988 */ /* 0x000fe80008000407 */
[----:B------:R0:W-:Y:S04]  /*1c170*/  STS.U16 [R8+UR7+0x1a00], R251 ;  /* 0x001a00fb08007988 */ /* 0x0001e80008000407 */
[----:B------:R-:W2:Y:S04]  /*1c180*/  LDL R17, [R1+0x990] ;  /* 0x0009900001117983 */ /* 0x000ea80000100800 */
[----:B0-----:R-:W2:Y:S01]  /*1c190*/  LDL R8, [R1+0x99c] ;  /* 0x00099c0001087983 */ /* 0x001ea20000100800 */
[----:B------:R-:W-:Y:S01]  /*1c1a0*/  PRMT R251, RZ, 0x7610, R251 ;  /* 0x00007610fffb7816 */ /* 0x000fe200000000fb */
[----:B-1----:R-:W-:-:S02]  /*1c1b0*/  @!P1 IMAD.MOV.U32 R4, RZ, RZ, R13 ;  /* 0x000000ffff049224 */ /* 0x002fc400078e000d */
[----:B------:R-:W-:-:S05]  /*1c1c0*/  @!P1 IMAD.MOV.U32 R5, RZ, RZ, R18 ;  /* 0x000000ffff059224 */ /* 0x000fca00078e0012 */
[----:B------:R0:W2:Y:S02]  /*1c1d0*/  @!P1 LDG.E.U16 R251, desc[UR16][R4.64] ;  /* 0x0000001004fb9981 */ /* 0x0000a4000c1e1500 */
[----:B0-----:R-:W-:Y:S02]  /*1c1e0*/  @!P1 IMAD.MOV.U32 R5, RZ, RZ, R12 ;  /* 0x000000ffff059224 */ /* 0x001fe400078e000c */
[----:B------:R-:W-:Y:S01]  /*1c1f0*/  @!P1 IMAD.MOV.U32 R4, RZ, RZ, R0 ;  /* 0x000000ffff049224 */ /* 0x000fe200078e0000 */
[----:B----4-:R0:W-:Y:S04]  /*1c200*/  STL [R1+0x4], R16 ;  /* 0x0000041001007387 */ /* 0x0101e80000100800 */
[----:B------:R-:W4:Y:S04]  /*1c210*/  LDL R11, [R1+0x988] ;  /* 0x00098800010b7983 */ /* 0x000f280000100800 */
[----:B0-----:R-:W4:Y:S04]  /*1c220*/  LDL R16, [R1+0x994] ;  /* 0x0009940001107983 */ /* 0x001f280000100800 */
[----:B---3--:R0:W-:Y:S04]  /*1c230*/  STL [R1], R10 ;  /* 0x0000000a01007387 */ /* 0x0081e80000100800 */
[----:B------:R-:W3:Y:S04]  /*1c240*/  LDL R18, [R1+0x958] ;  /* 0x0009580001127983 */ /* 0x000ee80000100800 */
[----:B------:R-:W3:Y:S04]  /*1c250*/  LDL R13, [R1+0x95c] ;  /* 0x00095c00010d7983 */ /* 0x000ee80000100800 */
[----:B0-----:R-:W3:Y:S04]  /*1c260*/  LDL R10, [R1+0x98c] ;  /* 0x00098c00010a7983 */ /* 0x001ee80000100800 */
[----:B------:R-:W3:Y:S04]  /*1c270*/  LDL R12, [R1+0x950] ;  /* 0x00095000010c7983 */ /* 0x000ee80000100800 */
[----:B------:R-:W3:Y:S01]  /*1c280*/  LDL R0, [R1+0x954] ;  /* 0x0009540001007983 */ /* 0x000ee20000100800 */
[----:B------:R-:W-:-:S02]  /*1c290*/  PRMT R249, RZ, 0x7610, R249 ;  /* 0x00007610fff97816 */ /* 0x000fc400000000f9 */
[----:B------:R-:W-:Y:S01]  /*1c2a0*/  PRMT R247, RZ, 0x7610, R247 ;  /* 0x00007610fff77816 */ /* 0x000fe200000000f7 */
[----:B------:R-:W3:Y:S04]  /*1c2b0*/  LDL R21, [R1+0x750] ;  /* 0x0007500001157983 */ /* 0x000ee80000100800 */
[----:B------:R0:W3:Y:S01]  /*1c2c0*/  @!P1 LDG.E.U16 R249, desc[UR16][R4.64] ;  /* 0x0000001004f99981 */ /* 0x0000e2000c1e1500 */
[----:B------:R-:W-:Y:S02]  /*1c2d0*/  PRMT R245, RZ, 0x7610, R245 ;  /* 0x00007610fff57816 */ /* 0x000fe400000000f5 */
[----:B------:R-:W-:Y:S01]  /*1c2e0*/  PRMT R243, RZ, 0x7610, R243 ;  /* 0x00007610fff37816 */ /* 0x000fe200000000f3 */
[----:B------:R-:W3:Y:S01]  /*1c2f0*/  LDL R20, [R1+0x754] ;  /* 0x0007540001147983 */ /* 0x000ee20000100800 */
[----:B------:R-:W-:-:S02]  /*1c300*/  PRMT R241, RZ, 0x7610, R241 ;  /* 0x00007610fff17816 */ /* 0x000fc400000000f1 */
[----:B------:R-:W-:Y:S01]  /*1c310*/  PRMT R239, RZ, 0x7610, R239 ;  /* 0x00007610ffef7816 */ /* 0x000fe200000000ef */
[----:B------:R-:W3:Y:S01]  /*1c320*/  LDL R23, [R1+0x720] ;  /* 0x0007200001177983 */ /* 0x000ee20000100800 */
[----:B0-----:R-:W-:Y:S02]  /*1c330*/  @!P1 IMAD.MOV.U32 R4, RZ, RZ, R6 ;  /* 0x000000ffff049224 */ /* 0x001fe400078e0006 */
[----:B------:R-:W-:Y:S01]  /*1c340*/  @!P1 IMAD.MOV.U32 R5, RZ, RZ, R7 ;  /* 0x000000ffff059224 */ /* 0x000fe200078e0007 */
[----:B------:R-:W3:Y:S04]  /*1c350*/  LDL R6, [R1+0x94c] ;  /* 0x00094c0001067983 */ /* 0x000ee80000100800 */
[----:B------:R-:W3:Y:S04]  /*1c360*/  LDL R7, [R1+0x948] ;  /* 0x0009480001077983 */ /* 0x000ee80000100800 */
[----:B------:R0:W3:Y:S01]  /*1c370*/  @!P1 LDG.E.U16 R247, desc[UR16][R4.64] ;  /* 0x0000001004f79981 */ /* 0x0000e2000c1e1500 */
[----:B------:R-:W-:-:S02]  /*1c380*/  PRMT R237, RZ, 0x7610, R237 ;  /* 0x00007610ffed7816 */ /* 0x000fc400000000ed */
[----:B------:R-:W-:Y:S01]  /*1c390*/  PRMT R235, RZ, 0x7610, R235 ;  /* 0x00007610ffeb7816 */ /* 0x000fe200000000eb */
[----:B------:R-:W3:Y:S01]  /*1c3a0*/  LDL R22, [R1+0x724] ;  /* 0x0007240001167983 */ /* 0x000ee20000100800 */
[----:B------:R-:W-:Y:S02]  /*1c3b0*/  PRMT R233, RZ, 0x7610, R233 ;  /* 0x00007610ffe97816 */ /* 0x000fe400000000e9 */
        /* <DEDUP_REMOVED lines=13> */
[----:B--2---:R-:W-:Y:S02]  /*1c490*/  @!P1 IMAD.MOV.U32 R4, RZ, RZ, R8 ;  /* 0x000000ffff049224 */ /* 0x004fe400078e0008 */
[----:B------:R-:W-:Y:S01]  /*1c4a0*/  @!P1 IMAD.MOV.U32 R5, RZ, RZ, R9 ;  /* 0x000000ffff059224 */ /* 0x000fe200078e0009 */
[----:B------:R-:W2:Y:S04]  /*1c4b0*/  LDL R8, [R1+0x914] ;  /* 0x0009140001087983 */ /* 0x000ea80000100800 */
[----:B------:R-:W2:Y:S04]  /*1c4c0*/  LDL R9, [R1+0x910] ;  /* 0x0009100001097983 */ /* 0x000ea80000100800 */
[----:B------:R0:W2:Y:S01]  /*1c4d0*/  @!P1 LDG.E.U16 R243, desc[UR16][R4.64] ;  /* 0x0000001004f39981 */ /* 0x0000a2000c1e1500 */
[----:B------:R-:W-:-:S02]  /*1c4e0*/  PRMT R221, RZ, 0x7610, R221 ;  /* 0x00007610ffdd7816 */ /* 0x000fc400000000dd */
[----:B------:R-:W-:Y:S01]  /*1c4f0*/  PRMT R219, RZ, 0x7610, R219 ;  /* 0x00007610ffdb7816 */ /* 0x000fe200000000db */
[----:B------:R-:W2:Y:S01]  /*1c500*/  LDL R154, [R1+0x6e0] ;  /* 0x0006e000019a7983 */ /* 0x000ea20000100800 */
[----:B------:R-:W-:Y:S02]  /*1c510*/  PRMT R217, RZ, 0x7610, R217 ;  /* 0x00007610ffd97816 */ /* 0x000fe400000000d9 */
[----:B------:R-:W-:Y:S01]  /*1c520*/  PRMT R215, RZ, 0x7610, R215 ;  /* 0x00007610ffd77816 */ /* 0x000fe200000000d7 */
[----:B------:R-:W2:Y:S01]  /*1c530*/  LDL R157, [R1+0x6d0] ;  /* 0x0006d000019d7983 */ /* 0x000ea20000100800 */
[----:B0-----:R-:W-:-:S03]  /*1c540*/  @!P1 IMAD.MOV.U32 R5, RZ, RZ, R17 ;  /* 0x000000ffff059224 */ /* 0x001fc600078e0011 */
[----:B------:R-:W2:Y:S01]  /*1c550*/  LDL R17, [R1+0x908] ;  /* 0x0009080001117983 */ /* 0x000ea20000100800 */
[----:B------:R-:W-:Y:S02]  /*1c560*/  PRMT R213, RZ, 0x7610, R213 ;  /* 0x00007610ffd57816 */ /* 0x000fe400000000d5 */
[----:B------:R-:W-:Y:S01]  /*1c570*/  PRMT R211, RZ, 0x7610, R211 ;  /* 0x00007610ffd37816 */ /* 0x000fe200000000d3 */
[----:B------:R-:W2:Y:S01]  /*1c580*/  LDL R156, [R1+0x6d4] ;  /* 0x0006d400019c7983 */ /* 0x000ea20000100800 */
[----:B------:R-:W-:Y:S02]  /*1c590*/  PRMT R209, RZ, 0x7610, R209 ;  /* 0x00007610ffd17816 */ /* 0x000fe400000000d1 */
[----:B------:R-:W-:Y:S01]  /*1c5a0*/  PRMT R207, RZ, 0x7610, R207 ;  /* 0x00007610ffcf7816 */ /* 0x000fe200000000cf */
[----:B------:R-:W2:Y:S01]  /*1c5b0*/  LDL R159, [R1+0x6a0] ;  /* 0x0006a000019f7983 */ /* 0x000ea20000100800 */
[----:B------:R-:W-:Y:S02]  /*1c5c0*/  PRMT R205, RZ, 0x7610, R205 ;  /* 0x00007610ffcd7816 */ /* 0x000fe400000000cd */
[----:B------:R-:W-:Y:S01]  /*1c5d0*/  PRMT R203, RZ, 0x7610, R203 ;  /* 0x00007610ffcb7816 */ /* 0x000fe200000000cb */
[----:B------:R-:W2:Y:S01]  /*1c5e0*/  LDL R158, [R1+0x6a4] ;  /* 0x0006a400019e7983 */ /* 0x000ea20000100800 */
[----:B------:R-:W-:-:S02]  /*1c5f0*/  PRMT R201, RZ, 0x7610, R201 ;  /* 0x00007610ffc97816 */ /* 0x000fc400000000c9 */
[----:B------:R-:W-:Y:S01]  /*1c600*/  PRMT R199, RZ, 0x7610, R199 ;  /* 0x00007610ffc77816 */ /* 0x000fe200000000c7 */
[----:B------:R-:W2:Y:S01]  /*1c610*/  LDL R155, [R1+0x694] ;  /* 0x00069400019b7983 */ /* 0x000ea20000100800 */
[----:B------:R-:W-:Y:S02]  /*1c620*/  PRMT R197, RZ, 0x7610, R197 ;  /* 0x00007610ffc57816 */ /* 0x000fe400000000c5 */
[----:B------:R-:W-:Y:S01]  /*1c630*/  PRMT R195, RZ, 0x7610, R195 ;  /* 0x00007610ffc37816 */ /* 0x000fe200000000c3 */
[----:B------:R-:W2:Y:S01]  /*1c640*/  LDL R160, [R1+0x690] ;  /* 0x0006900001a07983 */ /* 0x000ea20000100800 */
[----:B------:R-:W-:Y:S02]  /*1c650*/  PRMT R193, RZ, 0x7610, R193 ;  /* 0x00007610ffc17816 */ /* 0x000fe400000000c1 */
[----:B------:R-:W-:Y:S01]  /*1c660*/  PRMT R189, RZ, 0x7610, R189 ;  /* 0x00007610ffbd7816 */ /* 0x000fe200000000bd */
[----:B------:R-:W2:Y:S04]  /*1c670*/  LDL R162, [R1+0x664] ;  /* 0x0006640001a27983 */ /* 0x000ea80000100800 */
        /* <DEDUP_REMOVED lines=27> */
[----:B------:R-:W2:Y:S01]  /*1c830*/  LDL R190, [R1+0x234] ;  /* 0x0002340001be7983 */ /* 0x000ea20000100800 */
[----:B----4-:R-:W-:-:S03]  /*1c840*/  @!P1 IMAD.MOV.U32 R4, RZ, RZ, R16 ;  /* 0x000000ffff049224 */ /* 0x010fc600078e0010 */
[----:B------:R-:W4:Y:S04]  /*1c850*/  LDL R16, [R1+0x90c] ;  /* 0x00090c0001107983 */ /* 0x000f280000100800 */
[----:B------:R0:W4:Y:S02]  /*1c860*/  @!P1 LDG.E.U16 R241, desc[UR16][R4.64] ;  /* 0x0000001004f19981 */ /* 0x000124000c1e1500 */
[----:B0-----:R-:W-:Y:S02]  /*1c870*/  @!P1 IMAD.MOV.U32 R5, RZ, RZ, R11 ;  /* 0x000000ffff059224 */ /* 0x001fe400078e000b */
[----:B------:R-:W4:Y:S01]  /*1c880*/  LDL R11, [R1+0x8d8] ;  /* 0x0008d800010b7983 */ /* 0x000f220000100800 */
[----:B---3--:R-:W-:-:S03]  /*1c890*/  @!P1 IMAD.MOV.U32 R4, RZ, RZ, R10 ;  /* 0x000000ffff049224 */ /* 0x008fc600078e000a */
[----:B------:R-:W3:Y:S04]  /*1c8a0*/  LDL R10, [R1+0x8dc] ;  /* 0x0008dc00010a7983 */ /* 0x000ee80000100800 */
[----:B------:R0:W3:Y:S02]  /*1c8b0*/  @!P1 LDG.E.U16 R239, desc[UR16][R4.64] ;  /* 0x0000001004ef9981 */ /* 0x0000e4000c1e1500 */
[----:B0-----:R-:W-:Y:S02]  /*1c8c0*/  @!P1 IMAD.MOV.U32 R4, RZ, RZ, R13 ;  /* 0x000000ffff049224 */ /* 0x001fe400078e000d */
[----:B------:R-:W-:Y:S01]  /*1c8d0*/  @!P1 IMAD.MOV.U32 R5, RZ, RZ, R18 ;  /* 0x000000ffff059224 */ /* 0x000fe200078e0012 */
[----:B------:R-:W3:Y:S04]  /*1c8e0*/  LDL R13, [R1+0x8d4] ;  /* 0x0008d400010d7983 */ /* 0x000ee80000100800 */
[----:B------:R-:W3:Y:S04]  /*1c8f0*/  LDL R18, [R1+0x8d0] ;  /* 0x0008d00001127983 */ /* 0x000ee80000100800 */
[----:B------:R0:W3:Y:S02]  /*1c900*/  @!P1 LDG.E.U16 R237, desc[UR16][R4.64] ;  /* 0x0000001004ed9981 */ /* 0x0000e4000c1e1500 */
[----:B0-----:R-:W-:-:S02]  /*1c910*/  @!P1 IMAD.MOV.U32 R5, RZ, RZ, R12 ;  /* 0x000000ffff059224 */ /* 0x001fc400078e000c */
        /* <DEDUP_REMOVED lines=14> */
[----:B--2---:R-:W-:-:S02]  /*1ca00*/  @!P1 IMAD.MOV.U32 R4, RZ, RZ, R8 ;  /* 0x000000ffff049224 */ /* 0x004fc400078e0008 */
[----:B------:R-:W-:Y:S01]  /*1ca10*/  @!P1 IMAD.MOV.U32 R5, RZ, RZ, R9 ;  /* 0x000000ffff059224 */ /* 0x000fe200078e0009 */
[----:B------:R-:W2:Y:S04]  /*1ca20*/  LDL R8, [R1+0x88c] ;  /* 0x00088c0001087983 */ /* 0x000ea80000100800 */
[----:B------:R-:W2:Y:S04]  /*1ca30*/  LDL R9, [R1+0x888] ;  /* 0x0008880001097983 */ /* 0x000ea80000100800 */
[----:B------:R0:W2:Y:S02]  /*1ca40*/  @!P1 LDG.E.U16 R229, desc[UR16][R4.64] ;  /* 0x0000001004e59981 */ /* 0x0000a4000c1e1500 */
[----:B0-----:R-:W-:-:S02]  /*1ca50*/  @!P1 IMAD.MOV.U32 R5, RZ, RZ, R17 ;  /* 0x000000ffff059224 */ /* 0x001fc400078e0011 */
        /* <DEDUP_REMOVED lines=33> */
[----:B------:R0:W2:Y:S02]  /*1cc70*/  @!P1 LDG.E.U16 R215, desc[UR16][R4.64] ;  /* 0x0000001004d79981 */ /* 0x0000a4000c1e1500 */
[----:B0-----:R-:W-:Y:S02]  /*1cc80*/  @!P1 IMAD.MOV.U32 R5, RZ, RZ, R17 ;  /* 0x000000ffff059224 */ /* 0x001fe400078e0011 */
        /* <DEDUP_REMOVED lines=54> */
[----:B0-----:R-:W-:Y:S02]  /*1cff0*/  PRMT R4, RZ, 0x7610, R4 ;  /* 0x00007610ff047816 */ /* 0x001fe40000000004 */
[----:B------:R0:W3:Y:S01]  /*1d000*/  @!P1 LDG.E.U16 R189, desc[UR16][R6.64] ;  /* 0x0000001006bd9981 */ /* 0x0000e2000c1e1500 */
[----:B------:R-:W-:Y:S01]  /*1d010*/  PRMT R5, RZ, 0x7610, R5 ;  /* 0x00007610ff057816 */ /* 0x000fe20000000005 */
[----:B0-----:R-:W-:-:S02]  /*1d020*/  @!P1 IMAD.MOV.U32 R6, RZ, RZ, R14 ;  /* 0x000000ffff069224 */ /* 0x001fc400078e000e */
[----:B------:R-:W3:Y:S01]  /*1d030*/  LDL R14, [R1+0x74c] ;  /* 0x00074c00010e7983 */ /* 0x000ee20000100800 */
[----:B------:R-:W-:-:S03]  /*1d040*/  @!P1 IMAD.MOV.U32 R7, RZ, RZ, R15 ;  /* 0x000000ffff079224 */ /* 0x000fc600078e000f */
[----:B------:R-:W3:Y:S04]  /*1d050*/  LDL R15, [R1+0x748] ;  /* 0x00074800010f7983 */ /* 0x000ee80000100800 */
[----:B------:R0:W3:Y:S02]  /*1d060*/  @!P1 LDG.E.U16 R4, desc[UR16][R6.64] ;  /* 0x0000001006049981 */ /* 0x0000e4000c1e1500 */
[----:B0-----:R-:W-:Y:S02]  /*1d070*/  PRMT R7, RZ, 0x7610, R7 ;  /* 0x00007610ff077816 */ /* 0x001fe40000000007 */
[----:B--2---:R0:W2:Y:S02]  /*1d080*/  @!P1 LDG.E.U16 R5, desc[UR16][R8.64] ;  /* 0x0000001008059981 */ /* 0x0040a4000c1e1500 */
[----:B0-----:R-:W-:-:S02]  /*1d090*/  @!P1 IMAD.MOV.U32 R9, RZ, RZ, R17 ;  /* 0x000000ffff099224 */ /* 0x001fc400078e0011 */
[----:B------:R-:W2:Y:S01]  /*1d0a0*/  LDL R17, [R1+0x718] ;  /* 0x0007180001117983 */ /* 0x000ea20000100800 */
[----:B----4-:R-:W-:-:S03]  /*1d0b0*/  @!P1 IMAD.MOV.U32 R8, RZ, RZ, R16 ;  /* 0x000000ffff089224 */ /* 0x010fc600078e0010 */
[----:B------:R-:W2:Y:S04]  /*1d0c0*/  LDL R16, [R1+0x71c] ;  /* 0x00071c0001107983 */ /* 0x000ea80000100800 */
[----:B---3--:R0:W3:Y:S02]  /*1d0d0*/  @!P1 LDG.E.U16 R7, desc[UR16][R10.64] ;  /* 0x000000100a079981 */ /* 0x0080e4000c1e1500 */
[----:B0-----:R-:W-:Y:S02]  /*1d0e0*/  @!P1 IMAD.MOV.U32 R10, RZ, RZ, R13 ;  /* 0x000000ffff0a9224 */ /* 0x001fe400078e000d */
[----:B------:R-:W-:Y:S02]  /*1d0f0*/  @!P1 IMAD.MOV.U32 R11, RZ, RZ, R18 ;  /* 0x000000ffff0b9224 */ /* 0x000fe400078e0012 */
[----:B------:R-:W4:Y:S01]  /*1d100*/  LDL R18, [R1+0x70c] ;  /* 0x00070c0001127983 */ /* 0x000f220000100800 */
[----:B------:R-:W-:-:S02]  /*1d110*/  @!P1 IMAD.MOV.U32 R13, RZ, RZ, R12 ;  /* 0x000000ffff0d9224 */ /* 0x000fc400078e000c */
[----:B------:R-:W-:Y:S02]  /*1d120*/  @!P1 IMAD.MOV.U32 R12, RZ, RZ, R0 ;  /* 0x000000ffff0c9224 */ /* 0x000fe400078e0000 */
[----:B------:R-:W3:Y:S01]  /*1d130*/  LDL R0, [R1+0x6e4] ;  /* 0x0006e40001007983 */ /* 0x000ee20000100800 */
[----:B------:R-:W-:-:S06]  /*1d140*/  PRMT R6, RZ, 0x7610, R6 ;  /* 0x00007610ff067816 */ /* 0x000fcc0000000006 */
[----:B------:R0:W3:Y:S02]  /*1d150*/  @!P1 LDG.E.U16 R6, desc[UR16][R8.64] ;  /* 0x0000001008069981 */ /* 0x0000e4000c1e1500 */
[----:B0-----:R-:W-:Y:S02]  /*1d160*/  PRMT R8, RZ, 0x7610, R8 ;  /* 0x00007610ff087816 */ /* 0x001fe40000000008 */
[----:B------:R-:W-:-:S04]  /*1d170*/  PRMT R9, RZ, 0x7610, R9 ;  /* 0x00007610ff097816 */ /* 0x000fc80000000009 */
[----:B------:R0:W3:Y:S04]  /*1d180*/  @!P1 LDG.E.U16 R8, desc[UR16][R10.64] ;  /* 0x000000100a089981 */ /* 0x0000e8000c1e1500 */
[----:B------:R1:W3:Y:S01]  /*1d190*/  @!P1 LDG.E.U16 R9, desc[UR16][R12.64] ;  /* 0x000000100c099981 */ /* 0x0002e2000c1e1500 */
[----:B0-----:R-:W-:Y:S02]  /*1d1a0*/  PRMT R10, RZ, 0x7610, R10 ;  /* 0x00007610ff0a7816 */ /* 0x001fe4000000000a */
[----:B------:R-:W-:Y:S01]  /*1d1b0*/  PRMT R11, RZ, 0x7610, R11 ;  /* 0x00007610ff0b7816 */ /* 0x000fe2000000000b */
[----:B-1----:R-:W-:Y:S02]  /*1d1c0*/  @!P1 IMAD.MOV.U32 R12, RZ, RZ, R20 ;  /* 0x000000ffff0c9224 */ /* 0x002fe400078e0014 */
[----:B------:R-:W-:Y:S01]  /*1d1d0*/  @!P1 IMAD.MOV.U32 R13, RZ, RZ, R21 ;  /* 0x000000ffff0d9224 */ /* 0x000fe200078e0015 */
[----:B------:R-:W3:Y:S04]  /*1d1e0*/  LDL R20, [R1+0x6dc] ;  /* 0x0006dc0001147983 */ /* 0x000ee80000100800 */
[----:B------:R0:W3:Y:S04]  /*1d1f0*/  @!P1 LDG.E.U16 R10, desc[UR16][R12.64] ;  /* 0x000000100c0a9981 */ /* 0x0000e8000c1e1500 */
[----:B------:R-:W3:Y:S04]  /*1d200*/  LDL R21, [R1+0x6d8] ;  /* 0x0006d80001157983 */ /* 0x000ee80000100800 */
[----:B------:R1:W3:Y:S01]  /*1d210*/  @!P1 LDG.E.U16 R11, desc[UR16][R14.64] ;  /* 0x000000100e0b9981 */ /* 0x0002e2000c1e1500 */
[----:B0-----:R-:W-:-:S02]  /*1d220*/  PRMT R12, RZ, 0x7610, R12 ;  /* 0x00007610ff0c7816 */ /* 0x001fc4000000000c */
[----:B------:R-:W-:Y:S01]  /*1d230*/  PRMT R13, RZ, 0x7610, R13 ;  /* 0x00007610ff0d7816 */ /* 0x000fe2000000000d */
[----:B-1----:R-:W-:Y:S02]  /*1d240*/  @!P1 IMAD.MOV.U32 R14, RZ, RZ, R22 ;  /* 0x000000ffff0e9224 */ /* 0x002fe400078e0016 */
[----:B------:R-:W-:Y:S01]  /*1d250*/  @!P1 IMAD.MOV.U32 R15, RZ, RZ, R23 ;  /* 0x000000ffff0f9224 */ /* 0x000fe200078e0017 */
[----:B------:R-:W3:Y:S04]  /*1d260*/  LDL R22, [R1+0x6cc] ;  /* 0x0006cc0001167983 */ /* 0x000ee80000100800 */
[----:B------:R0:W3:Y:S04]  /*1d270*/  @!P1 LDG.E.U16 R12, desc[UR16][R14.64] ;  /* 0x000000100e0c9981 */ /* 0x0000e8000c1e1500 */
[----:B------:R-:W3:Y:S01]  /*1d280*/  LDL R23, [R1+0x6c8] ;  /* 0x0006c80001177983 */ /* 0x000ee20000100800 */
[----:B0-----:R-:W-:-:S03]  /*1d290*/  PRMT R15, RZ, 0x7610, R15 ;  /* 0x00007610ff0f7816 */ /* 0x001fc6000000000f */
[----:B--2---:R0:W2:Y:S02]  /*1d2a0*/  @!P1 LDG.E.U16 R13, desc[UR16][R16.64] ;  /* 0x00000010100d9981 */ /* 0x0040a4000c1e1500 */
[----:B0-----:R-:W-:Y:S02]  /*1d2b0*/  @!P1 IMAD.MOV.U32 R16, RZ, RZ, R152 ;  /* 0x000000ffff109224 */ /* 0x001fe400078e0098 */
[----:B------:R-:W-:Y:S01]  /*1d2c0*/  @!P1 IMAD.MOV.U32 R17, RZ, RZ, R153 ;  /* 0x000000ffff119224 */ /* 0x000fe200078e0099 */
[----:B------:R-:W2:Y:S04]  /*1d2d0*/  LDL R152, [R1+0x69c] ;  /* 0x00069c0001987983 */ /* 0x000ea80000100800 */
[----:B------:R-:W2:Y:S04]  /*1d2e0*/  LDL R153, [R1+0x698] ;  /* 0x0006980001997983 */ /* 0x000ea80000100800 */
[----:B----4-:R0:W4:Y:S02]  /*1d2f0*/  @!P1 LDG.E.U16 R15, desc[UR16][R18.64] ;  /* 0x00000010120f9981 */ /* 0x010124000c1e1500 */
[----:B0-----:R-:W-:-:S02]  /*1d300*/  @!P1 IMAD.MOV.U32 R19, RZ, RZ, R154 ;  /* 0x000000ffff139224 */ /* 0x001fc400078e009a */
[----:B------:R-:W4:Y:S01]  /*1d310*/  LDL R154, [R1+0x688] ;  /* 0x00068800019a7983 */ /* 0x000f220000100800 */
[----:B---3--:R-:W-:-:S03]  /*1d320*/  @!P1 IMAD.MOV.U32 R18, RZ, RZ, R0 ;  /* 0x000000ffff129224 */ /* 0x008fc600078e0000 */
[----:B------:R-:W3:Y:S01]  /*1d330*/  LDL R0, [R1+0x68c] ;  /* 0x00068c0001007983 */ /* 0x000ee20000100800 */
[----:B------:R-:W-:-:S06]  /*1d340*/  PRMT R14, RZ, 0x7610, R14 ;  /* 0x00007610ff0e7816 */ /* 0x000fcc000000000e */
[----:B------:R0:W3:Y:S02]  /*1d350*/  @!P1 LDG.E.U16 R14, desc[UR16][R16.64] ;  /* 0x00000010100e9981 */ /* 0x0000e4000c1e1500 */
[----:B0-----:R-:W-:Y:S02]  /*1d360*/  PRMT R16, RZ, 0x7610, R16 ;  /* 0x00007610ff107816 */ /* 0x001fe40000000010 */
[----:B------:R-:W-:-:S04]  /*1d370*/  PRMT R17, RZ, 0x7610, R17 ;  /* 0x00007610ff117816 */ /* 0x000fc80000000011 */
[----:B------:R0:W3:Y:S02]  /*1d380*/  @!P1 LDG.E.U16 R16, desc[UR16][R18.64] ;  /* 0x0000001012109981 */ /* 0x0000e4000c1e1500 */
[----:B0-----:R-:W-:Y:S02]  /*1d390*/  PRMT R18, RZ, 0x7610, R18 ;  /* 0x00007610ff127816 */ /* 0x001fe40000000012 */
[----:B------:R-:W-:Y:S01]  /*1d3a0*/  PRMT R19, RZ, 0x7610, R19 ;  /* 0x00007610ff137816 */ /* 0x000fe20000000013 */
[----:B------:R0:W3:Y:S02]  /*1d3b0*/  @!P1 LDG.E.U16 R17, desc[UR16][R20.64] ;  /* 0x0000001014119981 */ /* 0x0000e4000c1e1500 */
[----:B0-----:R-:W-:Y:S02]  /*1d3c0*/  @!P1 IMAD.MOV.U32 R20, RZ, RZ, R156 ;  /* 0x000000ffff149224 */ /* 0x001fe400078e009c */
[----:B------:R-:W-:Y:S01]  /*1d3d0*/  @!P1 IMAD.MOV.U32 R21, RZ, RZ, R157 ;  /* 0x000000ffff159224 */ /* 0x000fe200078e009d */
[----:B------:R-:W3:Y:S04]  /*1d3e0*/  LDL R156, [R1+0x65c] ;  /* 0x00065c00019c7983 */ /* 0x000ee80000100800 */
[----:B------:R0:W3:Y:S04]  /*1d3f0*/  @!P1 LDG.E.U16 R18, desc[UR16][R20.64] ;  /* 0x0000001014129981 */ /* 0x0000e8000c1e1500 */
[----:B------:R-:W3:Y:S04]  /*1d400*/  LDL R157, [R1+0x658] ;  /* 0x00065800019d7983 */ /* 0x000ee80000100800 */
[----:B------:R1:W3:Y:S01]  /*1d410*/  @!P1 LDG.E.U16 R19, desc[UR16][R22.64] ;  /* 0x0000001016139981 */ /* 0x0002e2000c1e1500 */
[----:B0-----:R-:W-:Y:S01]  /*1d420*/  PRMT R21, RZ, 0x7610, R21 ;  /* 0x00007610ff157816 */ /* 0x001fe20000000015 */
[----:B-1----:R-:W-:-:S02]  /*1d430*/  @!P1 IMAD.MOV.U32 R22, RZ, RZ, R158 ;  /* 0x000000ffff169224 */ /* 0x002fc400078e009e */
[----:B------:R-:W-:Y:S01]  /*1d440*/  @!P1 IMAD.MOV.U32 R23, RZ, RZ, R159 ;  /* 0x000000ffff179224 */ /* 0x000fe200078e009f */
[----:B------:R-:W3:Y:S04]  /*1d450*/  LDL R158, [R1+0x64c] ;  /* 0x00064c00019e7983 */ /* 0x000ee80000100800 */
[----:B------:R-:W3:Y:S04]  /*1d460*/  LDL R159, [R1+0x648] ;  /* 0x00064800019f7983 */ /* 0x000ee80000100800 */
[----:B--2---:R0:W2:Y:S02]  /*1d470*/  @!P1 LDG.E.U16 R21, desc[UR16][R152.64] ;  /* 0x0000001098159981 */ /* 0x0040a4000c1e1500 */
[----:B0-----:R-:W-:-:S02]  /*1d480*/  @!P1 IMAD.MOV.U32 R152, RZ, RZ, R155 ;  /* 0x000000ffff989224 */ /* 0x001fc400078e009b */
[----:B------:R-:W-:Y:S02]  /*1d490*/  @!P1 IMAD.MOV.U32 R153, RZ, RZ, R160 ;  /* 0x000000ffff999224 */ /* 0x000fe400078e00a0 */
[----:B------:R-:W2:Y:S01]  /*1d4a0*/  LDL R160, [R1+0x3f8] ;  /* 0x0003f80001a07983 */ /* 0x000ea20000100800 */
[----:B----4-:R-:W-:Y:S02]  /*1d4b0*/  @!P1 IMAD.MOV.U32 R155, RZ, RZ, R154 ;  /* 0x000000ffff9b9224 */ /* 0x010fe400078e009a */
[----:B---3--:R-:W-:Y:S02]  /*1d4c0*/  @!P1 IMAD.MOV.U32 R154, RZ, RZ, R0 ;  /* 0x000000ffff9a9224 */ /* 0x008fe400078e0000 */
[----:B------:R-:W3:Y:S01]  /*1d4d0*/  LDL R0, [R1+0x3fc] ;  /* 0x0003fc0001007983 */ /* 0x000ee20000100800 */
[----:B------:R-:W-:-:S06]  /*1d4e0*/  PRMT R20, RZ, 0x7610, R20 ;  /* 0x00007610ff147816 */ /* 0x000fcc0000000014 */
[----:B------:R0:W4:Y:S02]  /*1d4f0*/  @!P1 LDG.E.U16 R20, desc[UR16][R22.64] ;  /* 0x0000001016149981 */ /* 0x000124000c1e1500 */
[----:B0-----:R-:W-:Y:S02]  /*1d500*/  PRMT R22, RZ, 0x7610, R22 ;  /* 0x00007610ff167816 */ /* 0x001fe40000000016 */
[----:B------:R-:W-:-:S04]  /*1d510*/  PRMT R23, RZ, 0x7610, R23 ;  /* 0x00007610ff177816 */ /* 0x000fc80000000017 */
[----:B------:R0:W4:Y:S04]  /*1d520*/  @!P1 LDG.E.U16 R22, desc[UR16][R152.64] ;  /* 0x0000001098169981 */ /* 0x000128000c1e1500 */
[----:B------:R1:W4:Y:S01]  /*1d530*/  @!P1 LDG.E.U16 R23, desc[UR16][R154.64] ;  /* 0x000000109a179981 */ /* 0x000322000c1e1500 */
[----:B0-----:R-:W-:Y:S01]  /*1d540*/  PRMT R152, RZ, 0x7610, R152 ;  /* 0x00007610ff987816 */ /* 0x001fe20000000098 */
[----:B-1----:R-:W-:Y:S02]  /*1d550*/  @!P1 IMAD.MOV.U32 R154, RZ, RZ, R162 ;  /* 0x000000ffff9a9224 */ /* 0x002fe400078e00a2 */
[----:B------:R-:W-:Y:S01]  /*1d560*/  @!P1 IMAD.MOV.U32 R155, RZ, RZ, R166 ;  /* 0x000000ffff9b9224 */ /* 0x000fe200078e00a6 */
[----:B------:R-:W-:Y:S01]  /*1d570*/  PRMT R153, RZ, 0x7610, R153 ;  /* 0x00007610ff997816 */ /* 0x000fe20000000099 */
[----:B------:R-:W4:Y:S04]  /*1d580*/  LDL R166, [R1+0x3f4] ;  /* 0x0003f40001a67983 */ /* 0x000f280000100800 */
[----:B------:R0:W4:Y:S04]  /*1d590*/  @!P1 LDG.E.U16 R152, desc[UR16][R154.64] ;  /* 0x000000109a989981 */ /* 0x000128000c1e1500 */
[----:B------:R-:W4:Y:S01]  /*1d5a0*/  LDL R162, [R1+0x3ec] ;  /* 0x0003ec0001a27983 */ /* 0x000f220000100800 */
[----:B0-----:R-:W-:-:S03]  /*1d5b0*/  PRMT R155, RZ, 0x7610, R155 ;  /* 0x00007610ff9b7816 */ /* 0x001fc6000000009b */
[----:B------:R0:W4:Y:S02]  /*1d5c0*/  @!P1 LDG.E.U16 R153, desc[UR16][R156.64] ;  /* 0x000000109c999981 */ /* 0x000124000c1e1500 */
[----:B0-----:R-:W-:Y:S02]  /*1d5d0*/  @!P1 IMAD.MOV.U32 R156, RZ, RZ, R163 ;  /* 0x000000ffff9c9224 */ /* 0x001fe400078e00a3 */
[----:B------:R-:W-:Y:S01]  /*1d5e0*/  @!P1 IMAD.MOV.U32 R157, RZ, RZ, R165 ;  /* 0x000000ffff9d9224 */ /* 0x000fe200078e00a5 */
[----:B------:R-:W4:Y:S04]  /*1d5f0*/  LDL R163, [R1+0x3e8] ;  /* 0x0003e80001a37983 */ /* 0x000f280000100800 */
[----:B------:R-:W4:Y:S04]  /*1d600*/  LDL R165, [R1+0x3b8] ;  /* 0x0003b80001a57983 */ /* 0x000f280000100800 */
[----:B------:R0:W4:Y:S02]  /*1d610*/  @!P1 LDG.E.U16 R155, desc[UR16][R158.64] ;  /* 0x000000109e9b9981 */ /* 0x000124000c1e1500 */
[----:B0-----:R-:W-:-:S02]  /*1d620*/  @!P1 IMAD.MOV.U32 R159, RZ, RZ, R164 ;  /* 0x000000ffff9f9224 */ /* 0x001fc400078e00a4 */
[----:B------:R-:W-:Y:S01]  /*1d630*/  @!P1 IMAD.MOV.U32 R158, RZ, RZ, R161 ;  /* 0x000000ffff9e9224 */ /* 0x000fe200078e00a1 */
[----:B------:R-:W4:Y:S01]  /*1d640*/  LDL R164, [R1+0x3bc] ;  /* 0x0003bc0001a47983 */ /* 0x000f220000100800 */
[----:B--2---:R-:W-:Y:S02]  /*1d650*/  @!P1 IMAD.MOV.U32 R161, RZ, RZ, R160 ;  /* 0x000000ffffa19224 */ /* 0x004fe400078e00a0 */
[----:B---3--:R-:W-:Y:S02]  /*1d660*/  @!P1 IMAD.MOV.U32 R160, RZ, RZ, R0 ;  /* 0x000000ffffa09224 */ /* 0x008fe400078e0000 */
[----:B------:R-:W2:Y:S01]  /*1d670*/  LDL R0, [R1+0x3b4] ;  /* 0x0003b40001007983 */ /* 0x000ea20000100800 */
[----:B------:R-:W-:-:S06]  /*1d680*/  PRMT R154, RZ, 0x7610, R154 ;  /* 0x00007610ff9a7816 */ /* 0x000fcc000000009a */
[----:B------:R0:W3:Y:S02]  /*1d690*/  @!P1 LDG.E.U16 R154, desc[UR16][R156.64] ;  /* 0x000000109c9a9981 */ /* 0x0000e4000c1e1500 */
[----:B0-----:R-:W-:Y:S02]  /*1d6a0*/  PRMT R156, RZ, 0x7610, R156 ;  /* 0x00007610ff9c7816 */ /* 0x001fe4000000009c */
[----:B------:R-:W-:-:S04]  /*1d6b0*/  PRMT R157, RZ, 0x7610, R157 ;  /* 0x00007610ff9d7816 */ /* 0x000fc8000000009d */
[----:B------:R0:W3:Y:S04]  /*1d6c0*/  @!P1 LDG.E.U16 R156, desc[UR16][R158.64] ;  /* 0x000000109e9c9981 */ /* 0x0000e8000c1e1500 */
[----:B------:R1:W3:Y:S01]  /*1d6d0*/  @!P1 LDG.E.U16 R157, desc[UR16][R160.64] ;  /* 0x00000010a09d9981 */ /* 0x0002e2000c1e1500 */
[----:B0-----:R-:W-:Y:S01]  /*1d6e0*/  PRMT R158, RZ, 0x7610, R158 ;  /* 0x00007610ff9e7816 */ /* 0x001fe2000000009e */
[----:B-1----:R-:W-:Y:S02]  /*1d6f0*/  @!P1 IMAD.MOV.U32 R161, RZ, RZ, R167 ;  /* 0x000000ffffa19224 */ /* 0x002fe400078e00a7 */
[----:B----4-:R-:W-:Y:S01]  /*1d700*/  @!P1 IMAD.MOV.U32 R160, RZ, RZ, R166 ;  /* 0x000000ffffa09224 */ /* 0x010fe200078e00a6 */
[----:B------:R-:W4:Y:S04]  /*1d710*/  LDL R167, [R1+0x3a8] ;  /* 0x0003a80001a77983 */ /* 0x000f280000100800 */
[----:B------:R-:W4:Y:S01]  /*1d720*/  LDL R166, [R1+0x3ac] ;  /* 0x0003ac0001a67983 */ /* 0x000f220000100800 */
[----:B------:R-:W-:-:S03]  /*1d730*/  PRMT R159, RZ, 0x7610, R159 ;  /* 0x00007610ff9f7816 */ /* 0x000fc6000000009f */
[----:B------:R0:W3:Y:S02]  /*1d740*/  @!P1 LDG.E.U16 R158, desc[UR16][R160.64] ;  /* 0x00000010a09e9981 */ /* 0x0000e4000c1e1500 */
[----:B0-----:R-:W-:Y:S02]  /*1d750*/  PRMT R161, RZ, 0x7610, R161 ;  /* 0x00007610ffa17816 */ /* 0x001fe400000000a1 */
[----:B------:R0:W3:Y:S02]  /*1d760*/  @!P1 LDG.E.U16 R159, desc[UR16][R162.64] ;  /* 0x00000010a29f9981 */ /* 0x0000e4000c1e1500 */
[----:B0-----:R-:W-:Y:S02]  /*1d770*/  @!P1 IMAD.MOV.U32 R162, RZ, RZ, R168 ;  /* 0x000000ffffa29224 */ /* 0x001fe400078e00a8 */
[----:B------:R-:W-:Y:S01]  /*1d780*/  @!P1 IMAD.MOV.U32 R163, RZ, RZ, R169 ;  /* 0x000000ffffa39224 */ /* 0x000fe200078e00a9 */
[----:B------:R-:W3:Y:S04]  /*1d790*/  LDL R168, [R1+0x37c] ;  /* 0x00037c0001a87983 */ /* 0x000ee80000100800 */
[----:B------:R-:W3:Y:S04]  /*1d7a0*/  LDL R169, [R1+0x378] ;  /* 0x0003780001a97983 */ /* 0x000ee80000100800 */
[----:B------:R0:W3:Y:S02]  /*1d7b0*/  @!P1 LDG.E.U16 R161, desc[UR16][R164.64] ;  /* 0x00000010a4a19981 */ /* 0x0000e4000c1e1500 */
[----:B0-----:R-:W-:-:S02]  /*1d7c0*/  @!P1 IMAD.MOV.U32 R165, RZ, RZ, R172 ;  /* 0x000000ffffa59224 */ /* 0x001fc400078e00ac */
[----:B------:R-:W3:Y:S01]  /*1d7d0*/  LDL R172, [R1+0x370] ;  /* 0x0003700001ac7983 */ /* 0x000ee20000100800 */
[----:B--2---:R-:W-:-:S03]  /*1d7e0*/  @!P1 IMAD.MOV.U32 R164, RZ, RZ, R0 ;  /* 0x000000ffffa49224 */ /* 0x004fc600078e0000 */
[----:B------:R-:W2:Y:S01]  /*1d7f0*/  LDL R0, [R1+0x374] ;  /* 0x0003740001007983 */ /* 0x000ea20000100800 */
[----:B------:R-:W-:-:S06]  /*1d800*/  PRMT R160, RZ, 0x7610, R160 ;  /* 0x00007610ffa07816 */ /* 0x000fcc00000000a0 */
[----:B------:R0:W2:Y:S02]  /*1d810*/  @!P1 LDG.E.U16 R160, desc[UR16][R162.64] ;  /* 0x00000010a2a09981 */ /* 0x0000a4000c1e1500 */
[----:B0-----:R-:W-:Y:S02]  /*1d820*/  PRMT R163, RZ, 0x7610, R163 ;  /* 0x00007610ffa37816 */ /* 0x001fe400000000a3 */
[----:B------:R-:W-:-:S06]  /*1d830*/  PRMT R162, RZ, 0x7610, R162 ;  /* 0x00007610ffa27816 */ /* 0x000fcc00000000a2 */
[----:B------:R0:W2:Y:S02]  /*1d840*/  @!P1 LDG.E.U16 R162, desc[UR16][R164.64] ;  /* 0x00000010a4a29981 */ /* 0x0000a4000c1e1500 */
[----:B0-----:R-:W-:Y:S02]  /*1d850*/  PRMT R165, RZ, 0x7610, R165 ;  /* 0x00007610ffa57816 */ /* 0x001fe400000000a5 */
[----:B----4-:R0:W4:Y:S02]  /*1d860*/  @!P1 LDG.E.U16 R163, desc[UR16][R166.64] ;  /* 0x00000010a6a39981 */ /* 0x010124000c1e1500 */
[----:B0-----:R-:W-:Y:S02]  /*1d870*/  @!P1 IMAD.MOV.U32 R166, RZ, RZ, R170 ;  /* 0x000000ffffa69224 */ /* 0x001fe400078e00aa */
[----:B------:R-:W-:Y:S01]  /*1d880*/  @!P1 IMAD.MOV.U32 R167, RZ, RZ, R171 ;  /* 0x000000ffffa79224 */ /* 0x000fe200078e00ab */
[----:B------:R-:W4:Y:S04]  /*1d890*/  LDL R170, [R1+0x344] ;  /* 0x0003440001aa7983 */ /* 0x000f280000100800 */
[----:B------:R-:W4:Y:S04]  /*1d8a0*/  LDL R171, [R1+0x340] ;  /* 0x0003400001ab7983 */ /* 0x000f280000100800 */
[----:B---3--:R0:W3:Y:S02]  /*1d8b0*/  @!P1 LDG.E.U16 R165, desc[UR16][R168.64] ;  /* 0x00000010a8a59981 */ /* 0x0080e4000c1e1500 */
[----:B0-----:R-:W-:-:S02]  /*1d8c0*/  @!P1 IMAD.MOV.U32 R169, RZ, RZ, R172 ;  /* 0x000000ffffa99224 */ /* 0x001fc400078e00ac */
[----:B------:R-:W3:Y:S01]  /*1d8d0*/  LDL R172, [R1+0x334] ;  /* 0x0003340001ac7983 */ /* 0x000ee20000100800 */
[----:B--2---:R-:W-:-:S03]  /*1d8e0*/  @!P1 IMAD.MOV.U32 R168, RZ, RZ, R0 ;  /* 0x000000ffffa89224 */ /* 0x004fc600078e0000 */
[----:B------:R-:W2:Y:S01]  /*1d8f0*/  LDL R0, [R1+0x32c] ;  /* 0x00032c0001007983 */ /* 0x000ea20000100800 */
[----:B------:R-:W-:-:S06]  /*1d900*/  PRMT R164, RZ, 0x7610, R164 ;  /* 0x00007610ffa47816 */ /* 0x000fcc00000000a4 */
[----:B------:R0:W2:Y:S02]  /*1d910*/  @!P1 LDG.E.U16 R164, desc[UR16][R166.64] ;  /* 0x00000010a6a49981 */ /* 0x0000a4000c1e1500 */
[----:B0-----:R-:W-:Y:S02]  /*1d920*/  PRMT R166, RZ, 0x7610, R166 ;  /* 0x00007610ffa67816 */ /* 0x001fe400000000a6 */
[----:B------:R-:W-:-:S04]  /*1d930*/  PRMT R167, RZ, 0x7610, R167 ;  /* 0x00007610ffa77816 */ /* 0x000fc800000000a7 */
[----:B------:R0:W2:Y:S02]  /*1d940*/  @!P1 LDG.E.U16 R166, desc[UR16][R168.64] ;  /* 0x00000010a8a69981 */ /* 0x0000a4000c1e1500 */
[----:B0-----:R-:W-:Y:S02]  /*1d950*/  @!P1 IMAD.MOV.U32 R168, RZ, RZ, R174 ;  /* 0x000000ffffa89224 */ /* 0x001fe400078e00ae */
[----:B------:R-:W-:Y:S01]  /*1d960*/  @!P1 IMAD.MOV.U32 R169, RZ, RZ, R175 ;  /* 0x000000ffffa99224 */ /* 0x000fe200078e00af */
[----:B------:R-:W2:Y:S04]  /*1d970*/  LDL R174, [R1+0x304] ;  /* 0x0003040001ae7983 */ /* 0x000ea80000100800 */
[----:B------:R0:W2:Y:S04]  /*1d980*/  @!P1 LDG.E.U16 R167, desc[UR16][R168.64] ;  /* 0x00000010a8a79981 */ /* 0x0000a8000c1e1500 */
[----:B------:R-:W2:Y:S01]  /*1d990*/  LDL R175, [R1+0x300] ;  /* 0x0003000001af7983 */ /* 0x000ea20000100800 */
[----:B0-----:R-:W-:-:S02]  /*1d9a0*/  PRMT R168, RZ, 0x7610, R168 ;  /* 0x00007610ffa87816 */ /* 0x001fc400000000a8 */
[----:B------:R-:W-:-:S04]  /*1d9b0*/  PRMT R169, RZ, 0x7610, R169 ;  /* 0x00007610ffa97816 */ /* 0x000fc800000000a9 */
[----:B----4-:R0:W4:Y:S02]  /*1d9c0*/  @!P1 LDG.E.U16 R168, desc[UR16][R170.64] ;  /* 0x00000010aaa89981 */ /* 0x010124000c1e1500 */
[----:B0-----:R-:W-:Y:S02]  /*1d9d0*/  @!P1 IMAD.MOV.U32 R170, RZ, RZ, R177 ;  /* 0x000000ffffaa9224 */ /* 0x001fe400078e00b1 */
[----:B------:R-:W-:Y:S01]  /*1d9e0*/  @!P1 IMAD.MOV.U32 R171, RZ, RZ, R178 ;  /* 0x000000ffffab9224 */ /* 0x000fe200078e00b2 */
[----:B------:R-:W4:Y:S04]  /*1d9f0*/  LDL R177, [R1+0x2f0] ;  /* 0x0002f00001b17983 */ /* 0x000f280000100800 */
[----:B------:R0:W4:Y:S04]  /*1da00*/  @!P1 LDG.E.U16 R169, desc[UR16][R170.64] ;  /* 0x00000010aaa99981 */ /* 0x000128000c1e1500 */
[----:B------:R-:W4:Y:S01]  /*1da10*/  LDL R178, [R1+0x2c4] ;  /* 0x0002c40001b27983 */ /* 0x000f220000100800 */
[----:B0-----:R-:W-:-:S06]  /*1da20*/  PRMT R170, RZ, 0x7610, R170 ;  /* 0x00007610ffaa7816 */ /* 0x001fcc00000000aa */
[----:B---3--:R0:W3:Y:S02]  /*1da30*/  @!P1 LDG.E.U16 R170, desc[UR16][R172.64] ;  /* 0x00000010acaa9981 */ /* 0x0080e4000c1e1500 */
[----:B0-----:R-:W-:Y:S02]  /*1da40*/  @!P1 IMAD.MOV.U32 R173, RZ, RZ, R176 ;  /* 0x000000ffffad9224 */ /* 0x001fe400078e00b0 */
[----:B------:R-:W4:Y:S01]  /*1da50*/  LDL R176, [R1+0x2f4] ;  /* 0x0002f40001b07983 */ /* 0x000f220000100800 */
[----:B--2---:R-:W-:-:S03]  /*1da60*/  @!P1 IMAD.MOV.U32 R172, RZ, RZ, R0 ;  /* 0x000000ffffac9224 */ /* 0x004fc600078e0000 */
[----:B------:R-:W2:Y:S01]  /*1da70*/  LDL R0, [R1+0x2ec] ;  /* 0x0002ec0001007983 */ /* 0x000ea20000100800 */
[----:B------:R-:W-:-:S06]  /*1da80*/  PRMT R171, RZ, 0x7610, R171 ;  /* 0x00007610ffab7816 */ /* 0x000fcc00000000ab */
[----:B------:R0:W3:Y:S02]  /*1da90*/  @!P1 LDG.E.U16 R171, desc[UR16][R172.64] ;  /* 0x00000010acab9981 */ /* 0x0000e4000c1e1500 */
[----:B0-----:R-:W-:Y:S02]  /*1daa0*/  PRMT R172, RZ, 0x7610, R172 ;  /* 0x00007610ffac7816 */ /* 0x001fe400000000ac */
[----:B------:R-:W-:-:S04]  /*1dab0*/  PRMT R173, RZ, 0x7610, R173 ;  /* 0x00007610ffad7816 */ /* 0x000fc800000000ad */
[----:B------:R0:W3:Y:S02]  /*1dac0*/  @!P1 LDG.E.U16 R172, desc[UR16][R174.64] ;  /* 0x00000010aeac9981 */ /* 0x0000e4000c1e1500 */
[----:B0-----:R-:W-:Y:S02]  /*1dad0*/  @!P1 IMAD.MOV.U32 R174, RZ, RZ, R180 ;  /* 0x000000ffffae9224 */ /* 0x001fe400078e00b4 */
[----:B------:R-:W-:Y:S01]  /*1dae0*/  @!P1 IMAD.MOV.U32 R175, RZ, RZ, R181 ;  /* 0x000000ffffaf9224 */ /* 0x000fe200078e00b5 */
[----:B------:R-:W3:Y:S04]  /*1daf0*/  LDL R180, [R1+0x2b4] ;  /* 0x0002b40001b47983 */ /* 0x000ee80000100800 */
[----:B------:R0:W3:Y:S04]  /*1db00*/  @!P1 LDG.E.U16 R173, desc[UR16][R174.64] ;  /* 0x00000010aead9981 */ /* 0x0000e8000c1e1500 */
[----:B------:R-:W3:Y:S01]  /*1db10*/  LDL R181, [R1+0x2b0] ;  /* 0x0002b00001b57983 */ /* 0x000ee20000100800 */
[----:B0-----:R-:W-:-:S06]  /*1db20*/  PRMT R174, RZ, 0x7610, R174 ;  /* 0x00007610ffae7816 */ /* 0x001fcc00000000ae */
[----:B----4-:R0:W4:Y:S02]  /*1db30*/  @!P1 LDG.E.U16 R174, desc[UR16][R176.64] ;  /* 0x00000010b0ae9981 */ /* 0x010124000c1e1500 */
[----:B0-----:R-:W-:Y:S02]  /*1db40*/  @!P1 IMAD.MOV.U32 R177, RZ, RZ, R182 ;  /* 0x000000ffffb19224 */ /* 0x001fe400078e00b6 */
[----:B------:R-:W4:Y:S01]  /*1db50*/  LDL R182, [R1+0x284] ;  /* 0x0002840001b67983 */ /* 0x000f220000100800 */
[----:B--2---:R-:W-:-:S03]  /*1db60*/  @!P1 IMAD.MOV.U32 R176, RZ, RZ, R0 ;  /* 0x000000ffffb09224 */ /* 0x004fc600078e0000 */
[----:B------:R-:W2:Y:S01]  /*1db70*/  LDL R0, [R1+0x2ac] ;  /* 0x0002ac0001007983 */ /* 0x000ea20000100800 */
[----:B------:R-:W-:-:S06]  /*1db80*/  PRMT R175, RZ, 0x7610, R175 ;  /* 0x00007610ffaf7816 */ /* 0x000fcc00000000af */
[----:B------:R0:W4:Y:S02]  /*1db90*/  @!P1 LDG.E.U16 R175, desc[UR16][R176.64] ;  /* 0x00000010b0af9981 */ /* 0x000124000c1e1500 */
[----:B0-----:R-:W-:Y:S02]  /*1dba0*/  PRMT R176, RZ, 0x7610, R176 ;  /* 0x00007610ffb07816 */ /* 0x001fe400000000b0 */
[----:B------:R-:W-:-:S04]  /*1dbb0*/  PRMT R177, RZ, 0x7610, R177 ;  /* 0x00007610ffb17816 */ /* 0x000fc800000000b1 */
[----:B------:R0:W4:Y:S02]  /*1dbc0*/  @!P1 LDG.E.U16 R176, desc[UR16][R178.64] ;  /* 0x00000010b2b09981 */ /* 0x000124000c1e1500 */
[----:B0-----:R-:W-:Y:S02]  /*1dbd0*/  @!P1 IMAD.MOV.U32 R178, RZ, RZ, R184 ;  /* 0x000000ffffb29224 */ /* 0x001fe400078e00b8 */
[----:B------:R-:W-:Y:S01]  /*1dbe0*/  @!P1 IMAD.MOV.U32 R179, RZ, RZ, R185 ;  /* 0x000000ffffb39224 */ /* 0x000fe200078e00b9 */
[----:B------:R-:W4:Y:S04]  /*1dbf0*/  LDL R184, [R1+0x274] ;  /* 0x0002740001b87983 */ /* 0x000f280000100800 */
[----:B------:R0:W4:Y:S04]  /*1dc00*/  @!P1 LDG.E.U16 R177, desc[UR16][R178.64] ;  /* 0x00000010b2b19981 */ /* 0x000128000c1e1500 */
[----:B------:R-:W4:Y:S01]  /*1dc10*/  LDL R185, [R1+0x270] ;  /* 0x0002700001b97983 */ /* 0x000f220000100800 */
[----:B0-----:R-:W-:-:S02]  /*1dc20*/  PRMT R178, RZ, 0x7610, R178 ;  /* 0x00007610ffb27816 */ /* 0x001fc400000000b2 */
[----:B------:R-:W-:-:S04]  /*1dc30*/  PRMT R179, RZ, 0x7610, R179 ;  /* 0x00007610ffb37816 */ /* 0x000fc800000000b3 */
[----:B---3--:R0:W3:Y:S02]  /*1dc40*/  @!P1 LDG.E.U16 R178, desc[UR16][R180.64] ;  /* 0x00000010b4b29981 */ /* 0x0080e4000c1e1500 */
[----:B0-----:R-:W-:Y:S02]  /*1dc50*/  @!P1 IMAD.MOV.U32 R181, RZ, RZ, R186 ;  /* 0x000000ffffb59224 */ /* 0x001fe400078e00ba */
[----:B------:R-:W3:Y:S01]  /*1dc60*/  LDL R186, [R1+0x240] ;  /* 0x0002400001ba7983 */ /* 0x000ee20000100800 */
[----:B--2---:R-:W-:-:S03]  /*1dc70*/  @!P1 IMAD.MOV.U32 R180, RZ, RZ, R0 ;  /* 0x000000ffffb49224 */ /* 0x004fc600078e0000 */
[----:B------:R-:W2:Y:S04]  /*1dc80*/  LDL R0, [R1+0x244] ;  /* 0x0002440001007983 */ /* 0x000ea80000100800 */
[----:B------:R0:W2:Y:S02]  /*1dc90*/  @!P1 LDG.E.U16 R179, desc[UR16][R180.64] ;  /* 0x00000010b4b39981 */ /* 0x0000a4000c1e1500 */
[----:B0-----:R-:W-:-:S06]  /*1dca0*/  PRMT R180, RZ, 0x7610, R180 ;  /* 0x00007610ffb47816 */ /* 0x001fcc00000000b4 */
[----:B----4-:R0:W4:Y:S04]  /*1dcb0*/  @!P1 LDG.E.U16 R180, desc[UR16][R182.64] ;  /* 0x00000010b6b49981 */ /* 0x010128000c1e1500 */
[----:B------:R-:W0:Y:S04]  /*1dcc0*/  LDL R182, [R1+0x278] ;  /* 0x0002780001b67983 */ /* 0x000e280000100800 */
[----:B------:R-:W0:Y:S01]  /*1dcd0*/  LDL R183, [R1+0x27c] ;  /* 0x00027c0001b77983 */ /* 0x000e220000100800 */
[----:B------:R-:W-:Y:S02]  /*1dce0*/  PRMT R181, RZ, 0x7610, R181 ;  /* 0x00007610ffb57816 */ /* 0x000fe400000000b5 */
[----:B0-----:R-:W-:-:S04]  /*1dcf0*/  @!P1 LOP3.LUT R183, R183, R182, RZ, 0x3c, !PT ;  /* 0x000000b6b7b79212 */ /* 0x001fc800078e3cff */
[----:B------:R-:W-:-:S04]  /*1dd00*/  @!P1 LOP3.LUT R182, R183, R182, RZ, 0x3c, !PT ;  /* 0x000000b6b7b69212 */ /* 0x000fc800078e3cff */
[----:B------:R-:W-:-:S05]  /*1dd10*/  @!P1 LOP3.LUT R183, R183, R182, RZ, 0x3c, !PT ;  /* 0x000000b6b7b79212 */ /* 0x000fca00078e3cff */
[----:B------:R0:W4:Y:S02]  /*1dd20*/  @!P1 LDG.E.U16 R181, desc[UR16][R182.64] ;  /* 0x00000010b6b59981 */ /* 0x000124000c1e1500 */
[----:B0-----:R-:W-:-:S06]  /*1dd30*/  PRMT R182, RZ, 0x7610, R182 ;  /* 0x00007610ffb67816 */ /* 0x001fcc00000000b6 */
[----:B------:R0:W4:Y:S04]  /*1dd40*/  @!P1 LDG.E.U16 R182, desc[UR16][R184.64] ;  /* 0x00000010b8b69981 */ /* 0x000128000c1e1500 */
[----:B------:R-:W4:Y:S01]  /*1dd50*/  LDL R185, [R1+0x268] ;  /* 0x0002680001b97983 */ /* 0x000f220000100800 */
[----:B------:R-:W-:Y:S01]  /*1dd60*/  PRMT R183, RZ, 0x7610, R183 ;  /* 0x00007610ffb77816 */ /* 0x000fe200000000b7 */
[----:B0-----:R-:W-:Y:S02]  /*1dd70*/  @!P1 IMAD.MOV.U32 R184, RZ, RZ, R187 ;  /* 0x000000ffffb89224 */ /* 0x001fe400078e00bb */
[----:B---3--:R-:W-:Y:S02]  /*1dd80*/  @!P1 IMAD.MOV.U32 R187, RZ, RZ, R186 ;  /* 0x000000ffffbb9224 */ /* 0x008fe400078e00ba */
[----:B--2---:R-:W-:Y:S01]  /*1dd90*/  @!P1 IMAD.MOV.U32 R186, RZ, RZ, R0 ;  /* 0x000000ffffba9224 */ /* 0x004fe200078e0000 */
[----:B------:R-:W-:Y:S01]  /*1dda0*/  PRMT R188, RZ, 0x7610, R188 ;  /* 0x00007610ffbc7816 */ /* 0x000fe200000000bc */
[----:B------:R-:W2:Y:S04]  /*1ddb0*/  LDL R0, [R1+0x1f4] ;  /* 0x0001f40001007983 */ /* 0x000ea80000100800 */
[----:B----4-:R0:W3:Y:S02]  /*1ddc0*/  @!P1 LDG.E.U16 R183, desc[UR16][R184.64] ;  /* 0x00000010b8b79981 */ /* 0x0100e4000c1e1500 */
[----:B0-----:R-:W-:-:S06]  /*1ddd0*/  PRMT R184, RZ, 0x7610, R184 ;  /* 0x00007610ffb87816 */ /* 0x001fcc00000000b8 */
[----:B------:R0:W4:Y:S04]  /*1dde0*/  @!P1 LDG.E.U16 R184, desc[UR16][R186.64] ;  /* 0x00000010bab89981 */ /* 0x000128000c1e1500 */
[----:B------:R-:W0:Y:S04]  /*1ddf0*/  LDL R186, [R1+0x238] ;  /* 0x0002380001ba7983 */ /* 0x000e280000100800 */
[----:B------:R-:W0:Y:S01]  /*1de00*/  LDL R187, [R1+0x23c] ;  /* 0x00023c0001bb7983 */ /* 0x000e220000100800 */
[----:B------:R-:W-:Y:S02]  /*1de10*/  PRMT R185, RZ, 0x7610, R185 ;  /* 0x00007610ffb97816 */ /* 0x000fe400000000b9 */
[----:B0-----:R-:W-:-:S04]  /*1de20*/  @!P1 LOP3.LUT R187, R187, R186, RZ, 0x3c, !PT ;  /* 0x000000babbbb9212 */ /* 0x001fc800078e3cff */
[----:B------:R-:W-:-:S04]  /*1de30*/  @!P1 LOP3.LUT R186, R187, R186, RZ, 0x3c, !PT ;  /* 0x000000babbba9212 */ /* 0x000fc800078e3cff */
[----:B------:R-:W-:-:S05]  /*1de40*/  @!P1 LOP3.LUT R187, R187, R186, RZ, 0x3c, !PT ;  /* 0x000000babbbb9212 */ /* 0x000fca00078e3cff */
[----:B------:R0:W3:Y:S02]  /*1de50*/  @!P1 LDG.E.U16 R185, desc[UR16][R186.64] ;  /* 0x00000010bab99981 */ /* 0x0000e4000c1e1500 */
[----:B0-----:R-:W-:-:S06]  /*1de60*/  PRMT R186, RZ, 0x7610, R186 ;  /* 0x00007610ffba7816 */ /* 0x001fcc00000000ba */
        /* <DEDUP_REMOVED lines=9> */
[----:B------:R-:W0:Y:S02]  /*1df00*/  LDL R191, [R1+0x204] ;  /* 0x0002040001bf7983 */ /* 0x000e240000100800 */
        /* <DEDUP_REMOVED lines=11> */
[----:B------:R-:W4:Y:S01]  /*1dfc0*/  LDL R191, [R1+0x1f0] ;  /* 0x0001f00001bf7983 */ /* 0x000f220000100800 */
[----:B------:R-:W-:Y:S01]  /*1dfd0*/  PRMT R194, RZ, 0x7610, R194 ;  /* 0x00007610ffc27816 */ /* 0x000fe200000000c2 */
[----:B--2---:R-:W-:Y:S01]  /*1dfe0*/  @!P1 IMAD.MOV.U32 R190, RZ, RZ, R0 ;  /* 0x000000ffffbe9224 */ /* 0x004fe200078e0000 */
[----:B------:R-:W-:Y:S01]  /*1dff0*/  PRMT R196, RZ, 0x7610, R196 ;  /* 0x00007610ffc47816 */ /* 0x000fe200000000c4 */
[----:B------:R-:W2:Y:S04]  /*1e000*/  LDL R0, [R1+0x184] ;  /* 0x0001840001007983 */ /* 0x000ea80000100800 */
[----:B----4-:R0:W4:Y:S04]  /*1e010*/  @!P1 LDG.E.U16 R194, desc[UR16][R190.64] ;  /* 0x00000010bec29981 */ /* 0x010128000c1e1500 */
[----:B------:R-:W0:Y:S04]  /*1e020*/  LDL R190, [R1+0x1e8] ;  /* 0x0001e80001be7983 */ /* 0x000e280000100800 */
[----:B------:R-:W0:Y:S02]  /*1e030*/  LDL R191, [R1+0x1ec] ;  /* 0x0001ec0001bf7983 */ /* 0x000e240000100800 */
        /* <DEDUP_REMOVED lines=32> */
[----:B------:R-:W3:Y:S01]  /*1e240*/  LDL R191, [R1+0x180] ;  /* 0x0001800001bf7983 */ /* 0x000ee20000100800 */
[----:B------:R-:W-:Y:S01]  /*1e250*/  PRMT R206, RZ, 0x7610, R206 ;  /* 0x00007610ffce7816 */ /* 0x000fe200000000ce */
[----:B--2---:R-:W-:Y:S01]  /*1e260*/  @!P1 IMAD.MOV.U32 R190, RZ, RZ, R0 ;  /* 0x000000ffffbe9224 */ /* 0x004fe200078e0000 */
[----:B------:R-:W-:Y:S01]  /*1e270*/  PRMT R208, RZ, 0x7610, R208 ;  /* 0x00007610ffd07816 */ /* 0x000fe200000000d0 */
[----:B------:R-:W2:Y:S04]  /*1e280*/  LDL R0, [R1+0x84] ;  /* 0x0000840001007983 */ /* 0x000ea80000100800 */
[----:B---3--:R0:W3:Y:S04]  /*1e290*/  @!P1 LDG.E.U16 R206, desc[UR16][R190.64] ;  /* 0x00000010bece9981 */ /* 0x0080e8000c1e1500 */
        /* <DEDUP_REMOVED lines=76> */
[----:B--2---:R-:W-:Y:S02]  /*1e760*/  @!P1 IMAD.MOV.U32 R190, RZ, RZ, R0 ;  /* 0x000000ffffbe9224 */ /* 0x004fe400078e0000 */
[----:B------:R-:W2:Y:S04]  /*1e770*/  LDL.LU R0, [R1+0x68] ;  /* 0x0000680001007983 */ /* 0x000ea80000300800 */
[----:B---3--:R0:W3:Y:S04]  /*1e780*/  @!P1 LDG.E.U16 R230, desc[UR16][R190.64] ;  /* 0x00000010bee69981 */ /* 0x0080e8000c1e1500 */
[----:B------:R-:W0:Y:S04]  /*1e790*/  LDL R190, [R1+0x130] ;  /* 0x0001300001be7983 */ /* 0x000e280000100800 */
[----:B------:R-:W0:Y:S01]  /*1e7a0*/  LDL R191, [R1+0x134] ;  /* 0x0001340001bf7983 */ /* 0x000e220000100800 */
[----:B------:R-:W-:-:S02]  /*1e7b0*/  PRMT R232, RZ, 0x7610, R232 ;  /* 0x00007610ffe87816 */ /* 0x000fc400000000e8 */
        /* <DEDUP_REMOVED lines=27> */
[----:B------:R1:W-:Y:S01]  /*1e970*/  STL [R1+0xb68], R2 ;  /* 0x000b680201007387 */ /* 0x0003e20000100800 */
[----:B0-----:R-:W-:Y:S02]  /*1e980*/  @!P1 IMAD.MOV.U32 R190, RZ, RZ, R191 ;  /* 0x000000ffffbe9224 */ /* 0x001fe400078e00bf */
[----:B------:R-:W-:Y:S02]  /*1e990*/  @!P1 IMAD.MOV.U32 R191, RZ, RZ, R2 ;  /* 0x000000ffffbf9224 */ /* 0x000fe400078e0002 */
[----:B-1----:R-:W4:Y:S04]  /*1e9a0*/  LDL.LU R2, [R1+0x6c] ;  /* 0x00006c0001027983 */ /* 0x002f280000300800 */
[----:B------:R0:W3:Y:S04]  /*1e9b0*/  @!P1 LDG.E.U16 R240, desc[UR16][R190.64] ;  /* 0x00000010bef09981 */ /* 0x0000e8000c1e1500 */
        /* <DEDUP_REMOVED lines=24> */
[----:B------:R-:W-:-:S02]  /*1eb40*/  PRMT R250, RZ, 0x7610, R250 ;  /* 0x00007610fffa7816 */ /* 0x000fc400000000fa */
[----:B0-----:R-:W-:-:S04]  /*1eb50*/  @!P1 LOP3.LUT R191, R191, R190, RZ, 0x3c, !PT ;  /* 0x000000bebfbf9212 */ /* 0x001fc800078e3cff */
[----:B------:R-:W-:-:S04]  /*1eb60*/  @!P1 LOP3.LUT R190, R191, R190, RZ, 0x3c, !PT ;  /* 0x000000bebfbe9212 */ /* 0x000fc800078e3cff */
[----:B------:R-:W-:-:S05]  /*1eb70*/  @!P1 LOP3.LUT R191, R191, R190, RZ, 0x3c, !PT ;  /* 0x000000bebfbf9212 */ /* 0x000fca00078e3cff */
[----:B------:R4:W3:Y:S02]  /*1eb80*/  @!P1 LDG.E.U16 R248, desc[UR16][R190.64] ;  /* 0x00000010bef89981 */ /* 0x0008e4000c1e1500 */
[----:B----4-:R-:W-:Y:S02]  /*1eb90*/  @!P1 IMAD.MOV.U32 R190, RZ, RZ, R2 ;  /* 0x000000ffffbe9224 */ /* 0x010fe400078e0002 */
[----:B--2---:R-:W-:-:S05]  /*1eba0*/  @!P1 IMAD.MOV.U32 R191, RZ, RZ, R0 ;  /* 0x000000ffffbf9224 */ /* 0x004fca00078e0000 */
[----:B------:R0:W2:Y:S04]  /*1ebb0*/  @!P1 LDG.E.U16 R250, desc[UR16][R190.64] ;  /* 0x00000010befa9981 */ /* 0x0000a8000c1e1500 */
[----:B------:R-:W0:Y:S01]  /*1ebc0*/  LDL R191, [R1+0x2c] ;  /* 0x00002c0001bf7983 */ /* 0x000e220000100800 */
[----:B------:R-:W-:Y:S01]  /*1ebd0*/  PRMT R252, RZ, 0x7610, R252 ;  /* 0x00007610fffc7816 */ /* 0x000fe200000000fc */
[----:B0-----:R-:W-:Y:S02]  /*1ebe0*/  @!P1 IMAD.MOV.U32 R190, RZ, RZ, R191 ;  /* 0x000000ffffbe9224 */ /* 0x001fe400078e00bf */
[----:B------:R-:W-:-:S05]  /*1ebf0*/  @!P1 IMAD.MOV.U32 R191, RZ, RZ, R3 ;  /* 0x000000ffffbf9224 */ /* 0x000fca00078e0003 */
[----:B------:R0:W4:Y:S02]  /*1ec00*/  @!P1 LDG.E.U16 R252, desc[UR16][R190.64] ;  /* 0x00000010befc9981 */ /* 0x000124000c1e1500 */
[----:B0-----:R-:W0:Y:S01]  /*1ec10*/  S2R R191, SR_TID.X ;  /* 0x0000000000bf7919 */ /* 0x001e220000002100 */
[----:B------:R-:W1:Y:S01]  /*1ec20*/  S2R R190, SR_TID.X ;  /* 0x0000000000be7919 */ /* 0x000e620000002100 */
[----:B0-----:R-:W-:Y:S02]  /*1ec30*/  LOP3.LUT R191, R191, 0x3f, RZ, 0xc0, !PT ;  /* 0x0000003fbfbf7812 */ /* 0x001fe400078ec0ff */
[----:B-1----:R-:W-:-:S03]  /*1ec40*/  LOP3.LUT R190, R190, 0x40, RZ, 0xc0, !PT ;  /* 0x00000040bebe7812 */ /* 0x002fc600078ec0ff */
[----:B------:R-:W-:-:S04]  /*1ec50*/  IMAD.SHL.U32 R191, R191, 0x2, RZ ;  /* 0x00000002bfbf7824 */ /* 0x000fc800078e00ff */
[----:B------:R-:W-:Y:S02]  /*1ec60*/  IMAD R190, R190, 0x200, R191 ;  /* 0x00000200bebe7824 */ /* 0x000fe400078e02bf */
[----:B------:R-:W3:Y:S03]  /*1ec70*/  LDL.LU R191, [R1+0x4] ;  /* 0x0000040001bf7983 */ /* 0x000ee60000300800 */
        /* <DEDUP_REMOVED lines=18> */
[----:B------:R-:W-:Y:S01]  /*1eda0*/  STS.U16 [R190+UR7+0x6200], R188 ;  /* 0x006200bcbe007988 */ /* 0x000fe20008000407 */
[----:B0-----:R-:W0:Y:S03]  /*1edb0*/  LDC R180, c[0x0][0x230] ;  /* 0x00008c00ffb47b82 */ /* 0x001e260000000800 */
[----:B------:R-:W-:Y:S04]  /*1edc0*/  STS.U16 [R190+UR7+0x6600], R198 ;  /* 0x006600c6be007988 */ /* 0x000fe80008000407 */
[----:B------:R-:W-:Y:S04]  /*1edd0*/  STS.U16 [R190+UR7+0x6a00], R206 ;  /* 0x006a00cebe007988 */ /* 0x000fe80008000407 */
[----:B------:R-:W-:Y:S04]  /*1ede0*/  STS.U16 [R190+UR7+0x6e00], R212 ;  /* 0x006e00d4be007988 */ /* 0x000fe80008000407 */
[----:B------:R-:W-:Y:S04]  /*1edf0*/  STS.U16 [R190+UR7+0x7200], R214 ;  /* 0x007200d6be007988 */ /* 0x000fe80008000407 */
[----:B------:R-:W-:Y:S04]  /*1ee00*/  STS.U16 [R190+UR7+0x7600], R216 ;  /* 0x007600d8be007988 */ /* 0x000fe80008000407 */
[----:B------:R-:W-:Y:S04]  /*1ee10*/  STS.U16 [R190+UR7+0x7a00], R218 ;  /* 0x007a00dabe007988 */ /* 0x000fe80008000407 */
[----:B------:R1:W-:Y:S04]  /*1ee20*/  STS.U16 [R190+UR7+0x7e00], R220 ;  /* 0x007e00dcbe007988 */ /* 0x0003e80008000407 */
[----:B-1----:R-:W2:Y:S01]  /*1ee30*/  LDL.LU R190, [R1] ;  /* 0x0000000001be7983 */ /* 0x002ea20000300800 */
[----:B------:R-:W1:Y:S03]  /*1ee40*/  S2R R213, SR_TID.X ;  /* 0x0000000000d57919 */ /* 0x000e660000002100 */
[----:B------:R-:W4:Y:S04]  /*1ee50*/  LDL.LU R172, [R1+0x414] ;  /* 0x0004140001ac7983 */ /* 0x000f280000300800 */
[----:B------:R-:W4:Y:S04]  /*1ee60*/  LDL.LU R168, [R1+0x5fc] ;  /* 0x0005fc0001a87983 */ /* 0x000f280000300800 */
[----:B------:R-:W4:Y:S01]  /*1ee70*/  LDL.LU R12, [R1+0x5f8] ;  /* 0x0005f800010c7983 */ /* 0x000f220000300800 */
[----:B-1----:R-:W-:-:S02]  /*1ee80*/  LOP3.LUT R205, R213, 0x3f, RZ, 0xc0, !PT ;  /* 0x0000003fd5cd7812 */ /* 0x002fc400078ec0ff */
[----:B------:R-:W-:-:S03]  /*1ee90*/  LOP3.LUT R213, R213, 0x40, RZ, 0xc0, !PT ;  /* 0x00000040d5d57812 */ /* 0x000fc600078ec0ff */
[----:B------:R-:W-:-:S04]  /*1eea0*/  IMAD.SHL.U32 R205, R205, 0x2, RZ ;  /* 0x00000002cdcd7824 */ /* 0x000fc800078e00ff */
[----:B------:R-:W-:-:S05]  /*1eeb0*/  IMAD R213, R213, 0x200, R205 ;  /* 0x00000200d5d57824 */ /* 0x000fca00078e02cd */
[----:B------:R-:W-:-:S05]  /*1eec0*/  LOP3.LUT R213, R213, 0x50, RZ, 0x3c, !PT ;  /* 0x00000050d5d57812 */ /* 0x000fca00078e3cff */
[----:B---3--:R1:W-:Y:S02]  /*1eed0*/  STS.U16 [R213+UR7+0x280], R191 ;  /* 0x000280bfd5007988 */ /* 0x0083e40008000407 */
[----:B-1----:R-:W1:Y:S02]  /*1eee0*/  S2R R191, SR_TID.X ;  /* 0x0000000000bf7919 */ /* 0x002e640000002100 */
        /* <DEDUP_REMOVED lines=34> */
[----:B--2---:R1:W-:Y:S04]  /*1f110*/  STS.U16 [R4+UR7+0x300], R190 ;  /* 0x000300be04007988 */ /* 0x0043e80008000407 */
[----:B------:R-:W-:Y:S04]  /*1f120*/  STS.U16 [R4+UR7+0x700], R247 ;  /* 0x000700f704007988 */ /* 0x000fe80008000407 */
[----:B------:R-:W-:Y:S01]  /*1f130*/  STS.U16 [R4+UR7+0xb00], R241 ;  /* 0x000b00f104007988 */ /* 0x000fe20008000407 */
[----:B-1----:R-:W1:Y:S03]  /*1f140*/  S2R R190, SR_TID.X ;  /* 0x0000000000be7919 */ /* 0x002e660000002100 */
        /* <DEDUP_REMOVED lines=27> */
[----:B------:R-:W-:Y:S01]  /*1f300*/  STS.U16 [R4+UR7+0x7700], R236 ;  /* 0x007700ec04007988 */ /* 0x000fe20008000407 */
[----:B------:R-:W-:-:S03]  /*1f310*/  IMAD.SHL.U32 R191, R191, 0x2, RZ ;  /* 0x00000002bfbf7824 */ /* 0x000fc600078e00ff */
[----:B------:R-:W-:Y:S04]  /*1f320*/  STS.U16 [R4+UR7+0x7b00], R238 ;  /* 0x007b00ee04007988 */ /* 0x000fe80008000407 */
[----:B------:R1:W-:Y:S02]  /*1f330*/  STS.U16 [R4+UR7+0x7f00], R240 ;  /* 0x007f00f004007988 */ /* 0x0003e40008000407 */
[----:B-1----:R-:W-:Y:S02]  /*1f340*/  LOP3.LUT R4, R190, 0x40, RZ, 0xc0, !PT ;  /* 0x00000040be047812 */ /* 0x002fe400078ec0ff */
[----:B------:R-:W2:Y:S03]  /*1f350*/  LDL.LU R190, [R1+0x5f4] ;  /* 0x0005f40001be7983 */ /* 0x000ea60000300800 */
[----:B------:R-:W-:-:S02]  /*1f360*/  IMAD R4, R4, 0x200, R191 ;  /* 0x0000020004047824 */ /* 0x000fc400078e02bf */
[----:B------:R-:W3:Y:S03]  /*1f370*/  LDL.LU R191, [R1+0x5f0] ;  /* 0x0005f00001bf7983 */ /* 0x000ee60000300800 */
[----:B------:R-:W-:Y:S01]  /*1f380*/  LOP3.LUT R4, R4, 0x70, RZ, 0x3c, !PT ;  /* 0x0000007004047812 */ /* 0x000fe200078e3cff */
[----:B------:R-:W3:Y:S04]  /*1f390*/  LDL.LU R164, [R1+0x5e8] ;  /* 0x0005e80001a47983 */ /* 0x000ee80000300800 */
        /* <DEDUP_REMOVED lines=28> */
[----:B------:R-:W3:Y:S04]  /*1f560*/  LDL.LU R160, [R1+0x408] ;  /* 0x0004080001a07983 */ /* 0x000ee80000300800 */
[----:B------:R-:W-:Y:S04]  /*1f570*/  STS.U16 [R4+UR7+0x7380], R246 ;  /* 0x007380f604007988 */ /* 0x000fe80008000407 */
[----:B------:R-:W3:Y:S04]  /*1f580*/  LDL.LU R156, [R1+0x5e0] ;  /* 0x0005e000019c7983 */ /* 0x000ee80000300800 */
[----:B------:R-:W-:Y:S04]  /*1f590*/  STS.U16 [R4+UR7+0x7780], R248 ;  /* 0x007780f804007988 */ /* 0x000fe80008000407 */
[----:B------:R-:W3:Y:S04]  /*1f5a0*/  LDL.LU R152, [R1+0x410] ;  /* 0x0004100001987983 */ /* 0x000ee80000300800 */
[----:B------:R-:W-:Y:S04]  /*1f5b0*/  STS.U16 [R4+UR7+0x7b80], R250 ;  /* 0x007b80fa04007988 */ /* 0x000fe80008000407 */
[----:B------:R-:W3:Y:S04]  /*1f5c0*/  LDL.LU R20, [R1+0x5d8] ;  /* 0x0005d80001147983 */ /* 0x000ee80000300800 */
[----:B----4-:R1:W-:Y:S04]  /*1f5d0*/  STS.U16 [R4+UR7+0x7f80], R252 ;  /* 0x007f80fc04007988 */ /* 0x0103e80008000407 */
[----:B------:R-:W4:Y:S01]  /*1f5e0*/  LDL.LU R16, [R1+0x40c] ;  /* 0x00040c0001107983 */ /* 0x000f220000300800 */
[----:B------:R-:W-:-:S02]  /*1f5f0*/  IADD3 R172, P2, R172, UR45, RZ ;  /* 0x0000002dacac7c10 */ /* 0x000fc4000ff5e0ff */
[----:B------:R-:W-:Y:S01]  /*1f600*/  IADD3 R168, P6, R168, UR45, RZ ;  /* 0x0000002da8a87c10 */ /* 0x000fe2000ffde0ff */
[----:B0-----:R-:W-:Y:S01]  /*1f610*/  VIADD R180, R180, 0x7f ;  /* 0x0000007fb4b47836 */ /* 0x001fe20000000000 */
[----:B------:R-:W-:Y:S01]  /*1f620*/  IADD3 R12, P5, R12, UR45, RZ ;  /* 0x0000002d0c0c7c10 */ /* 0x000fe2000ffbe0ff */
[----:B-1----:R-:W4:Y:S04]  /*1f630*/  LDL.LU R4, [R1+0x5d0] ;  /* 0x0005d00001047983 */ /* 0x002f280000300800 */
[----:B------:R-:W4:Y:S04]  /*1f640*/  LDL.LU R8, [R1+0x404] ;  /* 0x0004040001087983 */ /* 0x000f280000300800 */
[----:B------:R-:W4:Y:S04]  /*1f650*/  LDL.LU R205, [R1+0x5c8] ;  /* 0x0005c80001cd7983 */ /* 0x000f280000300800 */
[----:B------:R-:W4:Y:S04]  /*1f660*/  LDL.LU R213, [R1+0x5ec] ;  /* 0x0005ec0001d57983 */ /* 0x000f280000300800 */
[----:B------:R-:W4:Y:S04]  /*1f670*/  LDL.LU R197, [R1+0x5c0] ;  /* 0x0005c00001c57983 */ /* 0x000f280000300800 */
[----:B------:R-:W-:Y:S01]  /*1f680*/  STL [R1+0x414], R172 ;  /* 0x000414ac01007387 */ /* 0x000fe20000100800 */
[----:B------:R0:W-:Y:S06]  /*1f690*/  MEMBAR.ALL.CTA ;  /* 0x0000000000007992 */ /* 0x0001ec0000008000 */
[----:B0-----:R-:W0:Y:S01]  /*1f6a0*/  FENCE.VIEW.ASYNC.S ;  /* 0x00000000000073c6 */ /* 0x001e220000000000 */
[----:B--2---:R-:W-:Y:S01]  /*1f6b0*/  IADD3 R190, P1, R190, UR45, RZ ;  /* 0x0000002dbebe7c10 */ /* 0x004fe2000ff3e0ff */
[----:B0-----:R-:W-:Y:S01]  /*1f6c0*/  BAR.SYNC.DEFER_BLOCKING 0x0 ;  /* 0x0000000000007b1d */ /* 0x001fe20000010000 */
[----:B---3--:R-:W-:-:S05]  /*1f6d0*/  IADD3 R191, P4, R191, UR45, RZ ;  /* 0x0000002dbfbf7c10 */ /* 0x008fca000ff9e0ff */
[----:B------:R0:W-:Y:S04]  /*1f6e0*/  STL [R1+0x5f4], R190 ;  /* 0x0005f4be01007387 */ /* 0x0001e80000100800 */
[----:B------:R-:W-:Y:S01]  /*1f6f0*/  STL [R1+0x5fc], R168 ;  /* 0x0005fca801007387 */ /* 0x000fe20000100800 */
[----:B------:R-:W-:-:S03]  /*1f700*/  IADD3 R164, P3, R164, UR45, RZ ;  /* 0x0000002da4a47c10 */ /* 0x000fc6000ff7e0ff */
[----:B0-----:R-:W2:Y:S04]  /*1f710*/  LDL.LU R190, [R1+0x5e4] ;  /* 0x0005e40001be7983 */ /* 0x001ea80000300800 */
[----:B------:R0:W-:Y:S04]  /*1f720*/  STL [R1+0x5f8], R12 ;  /* 0x0005f80c01007387 */ /* 0x0001e80000100800 */
[----:B0-----:R-:W3:Y:S04]  /*1f730*/  LDL.LU R12, [R1+0x5b8] ;  /* 0x0005b800010c7983 */ /* 0x001ee80000300800 */
[----:B------:R0:W-:Y:S04]  /*1f740*/  STL [R1+0x5f0], R191 ;  /* 0x0005f0bf01007387 */ /* 0x0001e80000100800 */
[----:B0-----:R-:W3:Y:S04]  /*1f750*/  LDL.LU R191, [R1+0x5dc] ;  /* 0x0005dc0001bf7983 */ /* 0x001ee80000300800 */
[----:B------:R-:W-:Y:S01]  /*1f760*/  STL [R1+0x5e8], R164 ;  /* 0x0005e8a401007387 */ /* 0x000fe20000100800 */
[----:B------:R-:W-:-:S02]  /*1f770*/  IADD3.X R160, R160, UR18, RZ, P2, !PT ;  /* 0x00000012a0a07c10 */ /* 0x000fc400097fe4ff */
[----:B------:R-:W-:-:S03]  /*1f780*/  IADD3 R156, P2, R156, UR45, RZ ;  /* 0x0000002d9c9c7c10 */ /* 0x000fc6000ff5e0ff */
[----:B------:R-:W-:Y:S01]  /*1f790*/  STL [R1+0x408], R160 ;  /* 0x000408a001007387 */ /* 0x000fe20000100800 */
[----:B------:R-:W-:-:S03]  /*1f7a0*/  IADD3.X R152, R152, UR18, RZ, P6, !PT ;  /* 0x0000001298987c10 */ /* 0x000fc6000b7fe4ff */
[----:B------:R-:W-:Y:S04]  /*1f7b0*/  STL [R1+0x5e0], R156 ;  /* 0x0005e09c01007387 */ /* 0x000fe80000100800 */
[----:B------:R-:W-:Y:S01]  /*1f7c0*/  STL [R1+0x410], R152 ;  /* 0x0004109801007387 */ /* 0x000fe20000100800 */
[----:B------:R-:W-:Y:S02]  /*1f7d0*/  IADD3 R20, P6, R20, UR45, RZ ;  /* 0x0000002d14147c10 */ /* 0x000fe4000ffde0ff */
[----:B----4-:R-:W-:Y:S02]  /*1f7e0*/  IADD3.X R16, R16, UR18, RZ, P5, !PT ;  /* 0x0000001210107c10 */ /* 0x010fe4000affe4ff */
[----:B------:R-:W-:Y:S02]  /*1f7f0*/  IADD3 R4, P5, R4, UR45, RZ ;  /* 0x0000002d04047c10 */ /* 0x000fe4000ffbe0ff */
[----:B------:R-:W-:-:S03]  /*1f800*/  IADD3.X R8, R8, UR18, RZ, P1, !PT ;  /* 0x0000001208087c10 */ /* 0x000fc60008ffe4ff */
[----:B------:R0:W-:Y:S01]  /*1f810*/  STL [R1+0x5d0], R4 ;  /* 0x0005d00401007387 */ /* 0x0001e20000100800 */
[----:B------:R-:W-:-:S03]  /*1f820*/  IADD3 R205, P1, R205, UR45, RZ ;  /* 0x0000002dcdcd7c10 */ /* 0x000fc6000ff3e0ff */
[----:B------:R-:W-:Y:S04]  /*1f830*/  STL [R1+0x5d8], R20 ;  /* 0x0005d81401007387 */ /* 0x000fe80000100800 */
[----:B0-----:R-:W4:Y:S01]  /*1f840*/  LDL.LU R4, [R1+0x5b0] ;  /* 0x0005b00001047983 */ /* 0x001f220000300800 */
[----:B------:R-:W-:-:S03]  /*1f850*/  IADD3.X R213, R213, UR18, RZ, P4, !PT ;  /* 0x00000012d5d57c10 */ /* 0x000fc6000a7fe4ff */
[----:B------:R-:W-:Y:S04]  /*1f860*/  STL [R1+0x40c], R16 ;  /* 0x00040c1001007387 */ /* 0x000fe80000100800 */
[----:B------:R0:W-:Y:S04]  /*1f870*/  STL [R1+0x5c8], R205 ;  /* 0x0005c8cd01007387 */ /* 0x0001e80000100800 */
[----:B0-----:R-:W4:Y:S04]  /*1f880*/  LDL.LU R205, [R1+0x5d4] ;  /* 0x0005d40001cd7983 */ /* 0x001f280000300800 */
[----:B------:R-:W-:Y:S04]  /*1f890*/  STL [R1+0x404], R8 ;  /* 0x0004040801007387 */ /* 0x000fe80000100800 */
[----:B------:R-:W4:Y:S04]  /*1f8a0*/  LDL.LU R216, [R1+0x5a8] ;  /* 0x0005a80001d87983 */ /* 0x000f280000300800 */
[----:B------:R-:W4:Y:S04]  /*1f8b0*/  LDL.LU R214, [R1+0x5cc] ;  /* 0x0005cc0001d67983 */ /* 0x000f280000300800 */
[----:B------:R-:W4:Y:S04]  /*1f8c0*/  LDL.LU R212, [R1+0x5a0] ;  /* 0x0005a00001d47983 */ /* 0x000f280000300800 */
[----:B------:R0:W-:Y:S04]  /*1f8d0*/  STL [R1+0x5ec], R213 ;  /* 0x0005ecd501007387 */ /* 0x0001e80000100800 */
[----:B------:R-:W4:Y:S04]  /*1f8e0*/  LDL.LU R206, [R1+0x5c4] ;  /* 0x0005c40001ce7983 */ /* 0x000f280000300800 */
[----:B------:R-:W4:Y:S04]  /*1f8f0*/  LDL.LU R198, [R1+0x598] ;  /* 0x0005980001c67983 */ /* 0x000f280000300800 */
[----:B------:R-:W4:Y:S04]  /*1f900*/  LDL.LU R188, [R1+0x5bc] ;  /* 0x0005bc0001bc7983 */ /* 0x000f280000300800 */
[----:B0-----:R-:W4:Y:S01]  /*1f910*/  LDL.LU R213, [R1+0x590] ;  /* 0x0005900001d57983 */ /* 0x001f220000300800 */
[----:B------:R-:W-:-:S02]  /*1f920*/  SHF.R.S32.HI R176, RZ, 0x1f, R180 ;  /* 0x0000001fffb07819 */ /* 0x000fc400000114b4 */
[----:B------:R-:W-:Y:S01]  /*1f930*/  IADD3 R197, P4, R197, UR45, RZ ;  /* 0x0000002dc5c57c10 */ /* 0x000fe2000ff9e0ff */
[----:B------:R-:W4:Y:S01]  /*1f940*/  LDL.LU R184, [R1+0x5b4] ;  /* 0x0005b40001b87983 */ /* 0x000f220000300800 */
[----:B------:R-:W-:-:S03]  /*1f950*/  LEA.HI R5, R176, R180, RZ, 0x7 ;  /* 0x000000b4b0057211 */ /* 0x000fc600078f38ff */
[----:B------:R-:W4:Y:S04]  /*1f960*/  LDL.LU R180, [R1+0x588] ;  /* 0x0005880001b47983 */ /* 0x000f280000300800 */
[----:B------:R-:W4:Y:S04]  /*1f970*/  LDL.LU R176, [R1+0x5ac] ;  /* 0x0005ac0001b07983 */ /* 0x000f280000300800 */
[----:B------:R0:W-:Y:S04]  /*1f980*/  STL [R1+0x5c0], R197 ;  /* 0x0005c0c501007387 */ /* 0x0001e80000100800 */
[----:B------:R-:W4:Y:S04]  /*1f990*/  LDL.LU R172, [R1+0x580] ;  /* 0x0005800001ac7983 */ /* 0x000f280000300800 */
[----:B------:R-:W4:Y:S04]  /*1f9a0*/  LDL.LU R168, [R1+0x5a4] ;  /* 0x0005a40001a87983 */ /* 0x000f280000300800 */
[----:B------:R-:W4:Y:S04]  /*1f9b0*/  LDL.LU R8, [R1+0x578] ;  /* 0x0005780001087983 */ /* 0x000f280000300800 */
[----:B0-----:R-:W4:Y:S01]  /*1f9c0*/  LDL.LU R197, [R1+0x59c] ;  /* 0x00059c0001c57983 */ /* 0x001f220000300800 */
[----:B--2---:R-:W-:-:S05]  /*1f9d0*/  IADD3.X R190, R190, UR18, RZ, P3, !PT ;  /* 0x00000012bebe7c10 */ /* 0x004fca0009ffe4ff */
[----:B------:R0:W-:Y:S01]  /*1f9e0*/  STL [R1+0x5e4], R190 ;  /* 0x0005e4be01007387 */ /* 0x0001e20000100800 */
[----:B---3--:R-:W-:-:S03]  /*1f9f0*/  IADD3 R12, P3, R12, UR45, RZ ;  /* 0x0000002d0c0c7c10 */ /* 0x008fc6000ff7e0ff */
[----:B0-----:R-:W2:Y:S04]  /*1fa00*/  LDL.LU R190, [R1+0x570] ;  /* 0x0005700001be7983 */ /* 0x001ea80000300800 */
[----:B------:R-:W3:Y:S04]  /*1fa10*/  LDL.LU R164, [R1+0x594] ;  /* 0x0005940001a47983 */ /* 0x000ee80000300800 */
[----:B------:R-:W3:Y:S01]  /*1fa20*/  LDL.LU R160, [R1+0x568] ;  /* 0x0005680001a07983 */ /* 0x000ee20000300800 */
[----:B------:R-:W-:-:S03]  /*1fa30*/  IADD3.X R191, R191, UR18, RZ, P2, !PT ;  /* 0x00000012bfbf7c10 */ /* 0x000fc600097fe4ff */
[----:B------:R-:W-:Y:S04]  /*1fa40*/  STL [R1+0x5b8], R12 ;  /* 0x0005b80c01007387 */ /* 0x000fe80000100800 */
[----:B------:R-:W3:Y:S04]  /*1fa50*/  LDL.LU R156, [R1+0x58c] ;  /* 0x00058c00019c7983 */ /* 0x000ee80000300800 */
[----:B------:R0:W-:Y:S04]  /*1fa60*/  STL [R1+0x5dc], R191 ;  /* 0x0005dcbf01007387 */ /* 0x0001e80000100800 */
[----:B------:R-:W3:Y:S04]  /*1fa70*/  LDL.LU R152, [R1+0x560] ;  /* 0x0005600001987983 */ /* 0x000ee80000300800 */
[----:B------:R-:W3:Y:S04]  /*1fa80*/  LDL.LU R20, [R1+0x584] ;  /* 0x0005840001147983 */ /* 0x000ee80000300800 */
[----:B------:R-:W3:Y:S04]  /*1fa90*/  LDL.LU R16, [R1+0x558] ;  /* 0x0005580001107983 */ /* 0x000ee80000300800 */
[----:B0-----:R-:W3:Y:S04]  /*1faa0*/  LDL.LU R191, [R1+0x57c] ;  /* 0x00057c0001bf7983 */ /* 0x001ee80000300800 */
[----:B------:R-:W3:Y:S01]  /*1fab0*/  LDL.LU R12, [R1+0x550] ;  /* 0x00055000010c7983 */ /* 0x000ee20000300800 */
[----:B----4-:R-:W-:-:S05]  /*1fac0*/  IADD3 R4, P2, R4, UR45, RZ ;  /* 0x0000002d04047c10 */ /* 0x010fca000ff5e0ff */
[----:B------:R0:W-:Y:S04]  /*1fad0*/  STL [R1+0x5b0], R4 ;  /* 0x0005b00401007387 */ /* 0x0001e80000100800 */
[----:B0-----:R-:W4:Y:S01]  /*1fae0*/  LDL.LU R4, [R1+0x574] ;  /* 0x0005740001047983 */ /* 0x001f220000300800 */
[----:B------:R-:W-:-:S05]  /*1faf0*/  IADD3.X R205, R205, UR18, RZ, P6, !PT ;  /* 0x00000012cdcd7c10 */ /* 0x000fca000b7fe4ff */
[----:B------:R0:W-:Y:S01]  /*1fb00*/  STL [R1+0x5d4], R205 ;  /* 0x0005d4cd01007387 */ /* 0x0001e20000100800 */
[----:B------:R-:W-:Y:S02]  /*1fb10*/  IADD3 R216, P6, R216, UR45, RZ ;  /* 0x0000002dd8d87c10 */ /* 0x000fe4000ffde0ff */
[----:B------:R-:W-:Y:S01]  /*1fb20*/  IADD3.X R214, R214, UR18, RZ, P5, !PT ;  /* 0x00000012d6d67c10 */ /* 0x000fe2000affe4ff */
[----:B0-----:R-:W4:Y:S01]  /*1fb30*/  LDL.LU R205, [R1+0x548] ;  /* 0x0005480001cd7983 */ /* 0x001f220000300800 */
[----:B------:R-:W-:-:S03]  /*1fb40*/  IADD3 R212, P5, R212, UR45, RZ ;  /* 0x0000002dd4d47c10 */ /* 0x000fc6000ffbe0ff */
[----:B------:R-:W-:Y:S01]  /*1fb50*/  STL [R1+0x5a8], R216 ;  /* 0x0005a8d801007387 */ /* 0x000fe20000100800 */
[----:B------:R-:W-:-:S03]  /*1fb60*/  IADD3.X R206, R206, UR18, RZ, P1, !PT ;  /* 0x00000012cece7c10 */ /* 0x000fc60008ffe4ff */
[----:B------:R-:W-:Y:S01]  /*1fb70*/  STL [R1+0x5cc], R214 ;  /* 0x0005ccd601007387 */ /* 0x000fe20000100800 */
[----:B------:R-:W-:Y:S02]  /*1fb80*/  IADD3 R198, P1, R198, UR45, RZ ;  /* 0x0000002dc6c67c10 */ /* 0x000fe4000ff3e0ff */
[----:B------:R-:W-:Y:S01]  /*1fb90*/  IADD3.X R188, R188, UR18, RZ, P4, !PT ;  /* 0x00000012bcbc7c10 */ /* 0x000fe2000a7fe4ff */
[----:B------:R-:W-:Y:S01]  /*1fba0*/  STL [R1+0x5a0], R212 ;  /* 0x0005a0d401007387 */ /* 0x000fe20000100800 */
[----:B------:R-:W-:-:S03]  /*1fbb0*/  IADD3 R213, P4, R213, UR45, RZ ;  /* 0x0000002dd5d57c10 */ /* 0x000fc6000ff9e0ff */
[----:B------:R-:W-:Y:S04]  /*1fbc0*/  STL [R1+0x5c4], R206 ;  /* 0x0005c4ce01007387 */ /* 0x000fe80000100800 */
[----:B------:R0:W-:Y:S04]  /*1fbd0*/  STL [R1+0x590], R213 ;  /* 0x000590d501007387 */ /* 0x0001e80000100800 */
[----:B------:R-:W-:Y:S04]  /*1fbe0*/  STL [R1+0x598], R198 ;  /* 0x000598c601007387 */ /* 0x000fe80000100800 */
[----:B0-----:R-:W4:Y:S01]  /*1fbf0*/  LDL.LU R213, [R1+0x56c] ;  /* 0x00056c0001d57983 */ /* 0x001f220000300800 */
[----:B------:R-:W-:-:S02]  /*1fc00*/  IADD3.X R184, R184, UR18, RZ, P3, !PT ;  /* 0x00000012b8b87c10 */ /* 0x000fc40009ffe4ff */
[----:B------:R-:W-:Y:S02]  /*1fc10*/  IADD3 R180, P3, R180, UR45, RZ ;  /* 0x0000002db4b47c10 */ /* 0x000fe4000ff7e0ff */
[----:B------:R-:W-:Y:S01]  /*1fc20*/  IADD3.X R176, R176, UR18, RZ, P2, !PT ;  /* 0x00000012b0b07c10 */ /* 0x000fe200097fe4ff */
[----:B------:R-:W-:Y:S01]  /*1fc30*/  STL [R1+0x5bc], R188 ;  /* 0x0005bcbc01007387 */ /* 0x000fe20000100800 */
[----:B------:R-:W-:Y:S02]  /*1fc40*/  IADD3 R172, P2, R172, UR45, RZ ;  /* 0x0000002dacac7c10 */ /* 0x000fe4000ff5e0ff */
[----:B------:R-:W-:Y:S01]  /*1fc50*/  IADD3.X R168, R168, UR18, RZ, P6, !PT ;  /* 0x00000012a8a87c10 */ /* 0x000fe2000b7fe4ff */
[----:B------:R-:W-:Y:S04]  /*1fc60*/  STL [R1+0x5b4], R184 ;  /* 0x0005b4b801007387 */ /* 0x000fe80000100800 */
[----:B------:R-:W-:Y:S01]  /*1fc70*/  STL [R1+0x588], R180 ;  /* 0x000588b401007387 */ /* 0x000fe20000100800 */
[----:B------:R-:W-:-:S03]  /*1fc80*/  IADD3.X R197, R197, UR18, RZ, P5, !PT ;  /* 0x00000012c5c57c10 */ /* 0x000fc6000affe4ff */
[----:B------:R-:W-:Y:S01]  /*1fc90*/  STL [R1+0x5ac], R176 ;  /* 0x0005acb001007387 */ /* 0x000fe20000100800 */
[----:B------:R-:W-:-:S03]  /*1fca0*/  IADD3 R8, P6, R8, UR45, RZ ;  /* 0x0000002d08087c10 */ /* 0x000fc6000ffde0ff */
[----:B------:R-:W-:Y:S04]  /*1fcb0*/  STL [R1+0x580], R172 ;  /* 0x000580ac01007387 */ /* 0x000fe80000100800 */
[----:B------:R0:W-:Y:S04]  /*1fcc0*/  STL [R1+0x59c], R197 ;  /* 0x00059cc501007387 */ /* 0x0001e80000100800 */
[----:B------:R-:W-:Y:S04]  /*1fcd0*/  STL [R1+0x5a4], R168 ;  /* 0x0005a4a801007387 */ /* 0x000fe80000100800 */
[----:B0-----:R-:W4:Y:S04]  /*1fce0*/  LDL.LU R197, [R1+0x540] ;  /* 0x0005400001c57983 */ /* 0x001f280000300800 */
[----:B------:R0:W-:Y:S04]  /*1fcf0*/  STL [R1+0x578], R8 ;  /* 0x0005780801007387 */ /* 0x0001e80000100800 */
[----:B0-----:R-:W4:Y:S01]  /*1fd00*/  LDL.LU R8, [R1+0x564] ;  /* 0x0005640001087983 */ /* 0x001f220000300800 */
[----:B--2---:R-:W-:-:S02]  /*1fd10*/  IADD3 R190, P5, R190, UR45, RZ ;  /* 0x0000002dbebe7c10 */ /* 0x004fc4000ffbe0ff */
[----:B---3--:R-:W-:-:S03]  /*1fd20*/  IADD3.X R164, R164, UR18, RZ, P1, !PT ;  /* 0x00000012a4a47c10 */ /* 0x008fc60008ffe4ff */
[----:B------:R0:W-:Y:S01]  /*1fd30*/  STL [R1+0x570], R190 ;  /* 0x000570be01007387 */ /* 0x0001e20000100800 */
[----:B------:R-:W-:-:S03]  /*1fd40*/  IADD3 R160, P1, R160, UR45, RZ ;  /* 0x0000002da0a07c10 */ /* 0x000fc6000ff3e0ff */
[----:B0-----:R-:W2:Y:S01]  /*1fd50*/  LDL.LU R190, [R1+0x538] ;  /* 0x0005380001be7983 */ /* 0x001ea20000300800 */
[----:B------:R-:W-:-:S03]  /*1fd60*/  IADD3.X R156, R156, UR18, RZ, P4, !PT ;  /* 0x000000129c9c7c10 */ /* 0x000fc6000a7fe4ff */
[----:B------:R-:W-:Y:S04]  /*1fd70*/  STL [R1+0x594], R164 ;  /* 0x000594a401007387 */ /* 0x000fe80000100800 */
[----:B------:R-:W-:Y:S01]  /*1fd80*/  STL [R1+0x568], R160 ;  /* 0x000568a001007387 */ /* 0x000fe20000100800 */
[----:B------:R-:W-:-:S03]  /*1fd90*/  IADD3 R152, P4, R152, UR45, RZ ;  /* 0x0000002d98987c10 */ /* 0x000fc6000ff9e0ff */
[----:B------:R-:W-:Y:S01]  /*1fda0*/  STL [R1+0x58c], R156 ;  /* 0x00058c9c01007387 */ /* 0x000fe20000100800 */
[----:B------:R-:W-:-:S03]  /*1fdb0*/  IADD3.X R20, R20, UR18, RZ, P3, !PT ;  /* 0x0000001214147c10 */ /* 0x000fc60009ffe4ff */
[----:B------:R-:W-:Y:S01]  /*1fdc0*/  STL [R1+0x560], R152 ;  /* 0x0005609801007387 */ /* 0x000fe20000100800 */
[----:B------:R-:W-:Y:S02]  /*1fdd0*/  IADD3 R16, P3, R16, UR45, RZ ;  /* 0x0000002d10107c10 */ /* 0x000fe4000ff7e0ff */
[----:B------:R-:W-:-:S05]  /*1fde0*/  IADD3.X R191, R191, UR18, RZ, P2, !PT ;  /* 0x00000012bfbf7c10 */ /* 0x000fca00097fe4ff */
[----:B------:R0:W-:Y:S01]  /*1fdf0*/  STL [R1+0x57c], R191 ;  /* 0x00057cbf01007387 */ /* 0x0001e20000100800 */
[----:B------:R-:W-:-:S03]  /*1fe00*/  IADD3 R12, P2, R12, UR45, RZ ;  /* 0x0000002d0c0c7c10 */ /* 0x000fc6000ff5e0ff */
[----:B------:R-:W-:Y:S04]  /*1fe10*/  STL [R1+0x584], R20 ;  /* 0x0005841401007387 */ /* 0x000fe80000100800 */
[----:B0-----:R-:W3:Y:S04]  /*1fe20*/  LDL.LU R191, [R1+0x55c] ;  /* 0x00055c0001bf7983 */ /* 0x001ee80000300800 */
[----:B------:R-:W-:Y:S01]  /*1fe30*/  STL [R1+0x558], R16 ;  /* 0x0005581001007387 */ /* 0x000fe20000100800 */
[----:B----4-:R-:W-:-:S05]  /*1fe40*/  IADD3.X R4, R4, UR18, RZ, P6, !PT ;  /* 0x0000001204047c10 */ /* 0x010fca000b7fe4ff */
[----:B------:R0:W-:Y:S04]  /*1fe50*/  STL [R1+0x574], R4 ;  /* 0x0005740401007387 */ /* 0x0001e80000100800 */
[----:B0-----:R-:W4:Y:S01]  /*1fe60*/  LDL.LU R4, [R1+0x530] ;  /* 0x0005300001047983 */ /* 0x001f220000300800 */
[----:B------:R-:W-:-:S03]  /*1fe70*/  IADD3 R205, P6, R205, UR45, RZ ;  /* 0x0000002dcdcd7c10 */ /* 0x000fc6000ffde0ff */
        /* <DEDUP_REMOVED lines=9> */
[----:B------:R-:W-:-:S03]  /*1ff10*/  IADD3.X R213, R213, UR18, RZ, P5, !PT ;  /* 0x00000012d5d57c10 */ /* 0x000fc6000affe4ff */
        /* <DEDUP_REMOVED lines=8> */
[----:B------:R-:W-:-:S05]  /*1ffa0*/  IADD3 R197, P5, R197, UR45, RZ ;  /* 0x0000002dc5c57c10 */ /* 0x000fca000ffbe0ff */
[----:B------:R0:W-:Y:S01]  /*1ffb0*/  STL [R1+0x540], R197 ;  /* 0x000540c501007387 */ /* 0x0001e20000100800 */
[----:B------:R-:W-:-:S03]  /*1ffc0*/  IADD3.X R8, R8, UR18, RZ, P1, !PT ;  /* 0x0000001208087c10 */ /* 0x000fc60008ffe4ff */
[----:B0-----:R-:W4:Y:S04]  /*1ffd0*/  LDL.LU R197, [R1+0x51c] ;  /* 0x00051c0001c57983 */ /* 0x001f280000300800 */
[----:B------:R-:W4:Y:S04]  /*1ffe0*/  LDL.LU R164, [R1+0x4f0] ;  /* 0x0004f00001a47983 */ /* 0x000f280000300800 */
[----:B------:R-:W4:Y:S04]  /*1fff0*/  LDL.LU R160, [R1+0x514] ;  /* 0x0005140001a07983 */ /* 0x000f280000300800 */
[----:B------:R-:W-:Y:S04]  /*20000*/  STL [R1+0x564], R8 ;  /* 0x0005640801007387 */ /* 0x000fe80000100800 */
[----:B------:R-:W4:Y:S01]  /*20010*/  LDL.LU R156, [R1+0x4e8] ;  /* 0x0004e800019c7983 */ /* 0x000f220000300800 */
[----:B--2---:R-:W-:-:S05]  /*20020*/  IADD3 R190, P1, R190, UR45, RZ ;  /* 0x0000002dbebe7c10 */ /* 0x004fca000ff3e0ff */
[----:B------:R0:W-:Y:S04]  /*20030*/  STL [R1+0x538], R190 ;  /* 0x000538be01007387 */ /* 0x0001e80000100800 */
[----:B------:R-:W2:Y:S04]  /*20040*/  LDL.LU R152, [R1+0x50c] ;  /* 0x00050c0001987983 */ /* 0x000ea80000300800 */
[----:B------:R-:W2:Y:S04]  /*20050*/  LDL.LU R20, [R1+0x4e0] ;  /* 0x0004e00001147983 */ /* 0x000ea80000300800 */
[----:B------:R-:W2:Y:S04]  /*20060*/  LDL.LU R16, [R1+0x504] ;  /* 0x0005040001107983 */ /* 0x000ea80000300800 */
[----:B0-----:R-:W2:Y:S04]  /*20070*/  LDL.LU R190, [R1+0x4d8] ;  /* 0x0004d80001be7983 */ /* 0x001ea80000300800 */
[----:B------:R-:W2:Y:S01]  /*20080*/  LDL.LU R8, [R1+0x4fc] ;  /* 0x0004fc0001087983 */ /* 0x000ea20000300800 */
[----:B---3--:R-:W-:-:S05]  /*20090*/  IADD3.X R191, R191, UR18, RZ, P4, !PT ;  /* 0x00000012bfbf7c10 */ /* 0x008fca000a7fe4ff */
[----:B------:R0:W-:Y:S04]  /*200a0*/  STL [R1+0x55c], R191 ;  /* 0x00055cbf01007387 */ /* 0x0001e80000100800 */
[----:B0-----:R-:W3:Y:S01]  /*200b0*/  LDL.LU R191, [R1+0x4d0] ;  /* 0x0004d00001bf7983 */ /* 0x001ee20000300800 */
[----:B----4-:R-:W-:-:S05]  /*200c0*/  IADD3 R4, P4, R4, UR45, RZ ;  /* 0x0000002d04047c10 */ /* 0x010fca000ff9e0ff */
[----:B------:R0:W-:Y:S01]  /*200d0*/  STL [R1+0x530], R4 ;  /* 0x0005300401007387 */ /* 0x0001e20000100800 */
[----:B------:R-:W-:Y:S02]  /*200e0*/  IADD3.X R216, R216, UR18, RZ, P3, !PT ;  /* 0x00000012d8d87c10 */ /* 0x000fe40009ffe4ff */
[----:B------:R-:W-:Y:S01]  /*200f0*/  IADD3 R214, P3, R214, UR45, RZ ;  /* 0x0000002dd6d67c10 */ /* 0x000fe2000ff7e0ff */
[----:B0-----:R-:W4:Y:S01]  /*20100*/  LDL.LU R4, [R1+0x4f4] ;  /* 0x0004f40001047983 */ /* 0x001f220000300800 */
[----:B------:R-:W-:-:S03]  /*20110*/  IADD3.X R212, R212, UR18, RZ, P2, !PT ;  /* 0x00000012d4d47c10 */ /* 0x000fc600097fe4ff */
[----:B------:R-:W-:Y:S01]  /*20120*/  STL [R1+0x554], R216 ;  /* 0x000554d801007387 */ /* 0x000fe20000100800 */
[----:B------:R-:W-:-:S03]  /*20130*/  IADD3 R206, P2, R206, UR45, RZ ;  /* 0x0000002dcece7c10 */ /* 0x000fc6000ff5e0ff */
[----:B------:R-:W-:Y:S01]  /*20140*/  STL [R1+0x528], R214 ;  /* 0x000528d601007387 */ /* 0x000fe20000100800 */
[----:B------:R-:W-:-:S03]  /*20150*/  IADD3.X R198, R198, UR18, RZ, P6, !PT ;  /* 0x00000012c6c67c10 */ /* 0x000fc6000b7fe4ff */
[----:B------:R-:W-:Y:S01]  /*20160*/  STL [R1+0x54c], R212 ;  /* 0x00054cd401007387 */ /* 0x000fe20000100800 */
[----:B------:R-:W-:-:S03]  /*20170*/  IADD3.X R205, R205, UR18, RZ, P5, !PT ;  /* 0x00000012cdcd7c10 */ /* 0x000fc6000affe4ff */
[----:B------:R-:W-:Y:S01]  /*20180*/  STL [R1+0x520], R206 ;  /* 0x000520ce01007387 */ /* 0x000fe20000100800 */
[----:B------:R-:W-:-:S03]  /*20190*/  IADD3 R188, P6, R188, UR45, RZ ;  /* 0x0000002dbcbc7c10 */ /* 0x000fc6000ffde0ff */
[----:B------:R0:W-:Y:S01]  /*201a0*/  STL [R1+0x53c], R205 ;  /* 0x00053ccd01007387 */ /* 0x0001e20000100800 */
[----:B------:R-:W-:-:S03]  /*201b0*/  IADD3 R184, P5, R184, UR45, RZ ;  /* 0x0000002db8b87c10 */ /* 0x000fc6000ffbe0ff */
[----:B------:R-:W-:Y:S01]  /*201c0*/  STL [R1+0x544], R198 ;  /* 0x000544c601007387 */ /* 0x000fe20000100800 */
[----:B------:R-:W-:Y:S02]  /*201d0*/  IADD3.X R180, R180, UR18, RZ, P1, !PT ;  /* 0x00000012b4b47c10 */ /* 0x000fe40008ffe4ff */
[----:B------:R-:W-:Y:S01]  /*201e0*/  IADD3 R176, P1, R176, UR45, RZ ;  /* 0x0000002db0b07c10 */ /* 0x000fe2000ff3e0ff */
[----:B0-----:R-:W4:Y:S04]  /*201f0*/  LDL.LU R205, [R1+0x4c8] ;  /* 0x0004c80001cd7983 */ /* 0x001f280000300800 */
        /* <DEDUP_REMOVED lines=8> */
[----:B------:R-:W-:Y:S04]  /*20280*/  STL [R1+0x52c], R172 ;  /* 0x00052cac01007387 */ /* 0x000fe80000100800 */
[----:B------:R0:W-:Y:S04]  /*20290*/  STL [R1+0x4f8], R213 ;  /* 0x0004f8d501007387 */ /* 0x0001e80000100800 */
[----:B------:R-:W-:Y:S04]  /*202a0*/  STL [R1+0x500], R168 ;  /* 0x000500a801007387 */ /* 0x000fe80000100800 */
[----:B0-----:R-:W4:Y:S01]  /*202b0*/  LDL.LU R213, [R1+0x4ec] ;  /* 0x0004ec0001d57983 */ /* 0x001f220000300800 */
[----:B------:R-:W-:-:S03]  /*202c0*/  IADD3.X R197, R197, UR18, RZ, P2, !PT ;  /* 0x00000012c5c57c10 */ /* 0x000fc600097fe4ff */
[----:B------:R0:W-:Y:S01]  /*202d0*/  STL [R1+0x524], R12 ;  /* 0x0005240c01007387 */ /* 0x0001e20000100800 */
[----:B------:R-:W-:Y:S02]  /*202e0*/  IADD3 R164, P2, R164, UR45, RZ ;  /* 0x0000002da4a47c10 */ /* 0x000fe4000ff5e0ff */
[----:B------:R-:W-:Y:S01]  /*202f0*/  IADD3.X R160, R160, UR18, RZ, P6, !PT ;  /* 0x00000012a0a07c10 */ /* 0x000fe2000b7fe4ff */
[----:B0-----:R-:W4:Y:S04]  /*20300*/  LDL.LU R12, [R1+0x4c0] ;  /* 0x0004c000010c7983 */ /* 0x001f280000300800 */
[----:B------:R0:W-:Y:S01]  /*20310*/  STL [R1+0x51c], R197 ;  /* 0x00051cc501007387 */ /* 0x0001e20000100800 */
[----:B------:R-:W-:-:S03]  /*20320*/  IADD3 R156, P6, R156, UR45, RZ ;  /* 0x0000002d9c9c7c10 */ /* 0x000fc6000ffde0ff */
[----:B0-----:R-:W4:Y:S04]  /*20330*/  LDL.LU R197, [R1+0x4e4] ;  /* 0x0004e40001c57983 */ /* 0x001f280000300800 */
[----:B------:R-:W-:Y:S04]  /*20340*/  STL [R1+0x4f0], R164 ;  /* 0x0004f0a401007387 */ /* 0x000fe80000100800 */
[----:B------:R-:W-:Y:S04]  /*20350*/  STL [R1+0x514], R160 ;  /* 0x000514a001007387 */ /* 0x000fe80000100800 */
[----:B------:R-:W-:Y:S01]  /*20360*/  STL [R1+0x4e8], R156 ;  /* 0x0004e89c01007387 */ /* 0x000fe20000100800 */
[----:B--2---:R-:W-:-:S02]  /*20370*/  IADD3.X R152, R152, UR18, RZ, P5, !PT ;  /* 0x0000001298987c10 */ /* 0x004fc4000affe4ff */
[----:B------:R-:W-:Y:S02]  /*20380*/  IADD3 R20, P5, R20, UR45, RZ ;  /* 0x0000002d14147c10 */ /* 0x000fe4000ffbe0ff */
[----:B------:R-:W-:Y:S02]  /*20390*/  IADD3.X R16, R16, UR18, RZ, P1, !PT ;  /* 0x0000001210107c10 */ /* 0x000fe40008ffe4ff */
[----:B------:R-:W-:Y:S01]  /*203a0*/  IADD3 R190, P1, R190, UR45, RZ ;  /* 0x0000002dbebe7c10 */ /* 0x000fe2000ff3e0ff */
[----:B------:R-:W-:Y:S04]  /*203b0*/  STL [R1+0x50c], R152 ;  /* 0x00050c9801007387 */ /* 0x000fe80000100800 */
[----:B------:R0:W-:Y:S01]  /*203c0*/  STL [R1+0x4d8], R190 ;  /* 0x0004d8be01007387 */ /* 0x0001e20000100800 */
[----:B------:R-:W-:-:S03]  /*203d0*/  IADD3.X R8, R8, UR18, RZ, P4, !PT ;  /* 0x0000001208087c10 */ /* 0x000fc6000a7fe4ff */
[----:B------:R-:W-:Y:S04]  /*203e0*/  STL [R1+0x4e0], R20 ;  /* 0x0004e01401007387 */ /* 0x000fe80000100800 */
[----:B0-----:R-:W2:Y:S04]  /*203f0*/  LDL.LU R190, [R1+0x4b8] ;  /* 0x0004b80001be7983 */ /* 0x001ea80000300800 */
[----:B------:R-:W-:Y:S01]  /*20400*/  STL [R1+0x504], R16 ;  /* 0x0005041001007387 */ /* 0x000fe20000100800 */
[----:B---3--:R-:W-:-:S05]  /*20410*/  IADD3 R191, P4, R191, UR45, RZ ;  /* 0x0000002dbfbf7c10 */ /* 0x008fca000ff9e0ff */
[----:B------:R0:W-:Y:S04]  /*20420*/  STL [R1+0x4d0], R191 ;  /* 0x0004d0bf01007387 */ /* 0x0001e80000100800 */
[----:B0-----:R-:W3:Y:S04]  /*20430*/  LDL.LU R191, [R1+0x4dc] ;  /* 0x0004dc0001bf7983 */ /* 0x001ee80000300800 */
[----:B------:R0:W-:Y:S04]  /*20440*/  STL [R1+0x4fc], R8 ;  /* 0x0004fc0801007387 */ /* 0x0001e80000100800 */
[----:B------:R-:W3:Y:S04]  /*20450*/  LDL.LU R216, [R1+0x4b0] ;  /* 0x0004b00001d87983 */ /* 0x000ee80000300800 */
[----:B------:R-:W3:Y:S04]  /*20460*/  LDL.LU R214, [R1+0x4d4] ;  /* 0x0004d40001d67983 */ /* 0x000ee80000300800 */
[----:B------:R-:W3:Y:S01]  /*20470*/  LDL.LU R212, [R1+0x4a8] ;  /* 0x0004a80001d47983 */ /* 0x000ee20000300800 */
[----:B----4-:R-:W-:-:S05]  /*20480*/  IADD3.X R4, R4, UR18, RZ, P3, !PT ;  /* 0x0000001204047c10 */ /* 0x010fca0009ffe4ff */
[----:B------:R1:W-:Y:S04]  /*20490*/  STL [R1+0x4f4], R4 ;  /* 0x0004f40401007387 */ /* 0x0003e80000100800 */
[----:B------:R-:W4:Y:S04]  /*204a0*/  LDL.LU R206, [R1+0x4cc] ;  /* 0x0004cc0001ce7983 */ /* 0x000f280000300800 */
[----:B------:R-:W4:Y:S04]  /*204b0*/  LDL.LU R198, [R1+0x4a0] ;  /* 0x0004a00001c67983 */ /* 0x000f280000300800 */
[----:B------:R-:W4:Y:S04]  /*204c0*/  LDL.LU R188, [R1+0x4c4] ;  /* 0x0004c40001bc7983 */ /* 0x000f280000300800 */
[----:B0-----:R-:W4:Y:S04]  /*204d0*/  LDL.LU R8, [R1+0x498] ;  /* 0x0004980001087983 */ /* 0x001f280000300800 */
[----:B------:R-:W4:Y:S04]  /*204e0*/  LDL.LU R184, [R1+0x4bc] ;  /* 0x0004bc0001b87983 */ /* 0x000f280000300800 */
[----:B------:R-:W4:Y:S04]  /*204f0*/  LDL.LU R180, [R1+0x490] ;  /* 0x0004900001b47983 */ /* 0x000f280000300800 */
[----:B------:R-:W4:Y:S01]  /*20500*/  LDL.LU R176, [R1+0x4b4] ;  /* 0x0004b40001b07983 */ /* 0x000f220000300800 */
[----:B------:R-:W-:-:S05]  /*20510*/  IADD3 R205, P3, R205, UR45, RZ ;  /* 0x0000002dcdcd7c10 */ /* 0x000fca000ff7e0ff */
[----:B------:R0:W-:Y:S04]  /*20520*/  STL [R1+0x4c8], R205 ;  /* 0x0004c8cd01007387 */ /* 0x0001e80000100800 */
[----:B------:R-:W4:Y:S04]  /*20530*/  LDL.LU R172, [R1+0x488] ;  /* 0x0004880001ac7983 */ /* 0x000f280000300800 */
[----:B------:R-:W4:Y:S04]  /*20540*/  LDL.LU R168, [R1+0x4ac] ;  /* 0x0004ac0001a87983 */ /* 0x000f280000300800 */
[----:B-1----:R-:W4:Y:S04]  /*20550*/  LDL.LU R4, [R1+0x480] ;  /* 0x0004800001047983 */ /* 0x002f280000300800 */
[----:B0-----:R-:W4:Y:S01]  /*20560*/  LDL.LU R205, [R1+0x4a4] ;  /* 0x0004a40001cd7983 */ /* 0x001f220000300800 */
[----:B------:R-:W-:-:S05]  /*20570*/  IADD3.X R213, R213, UR18, RZ, P2, !PT ;  /* 0x00000012d5d57c10 */ /* 0x000fca00097fe4ff */
[----:B------:R0:W-:Y:S04]  /*20580*/  STL [R1+0x4ec], R213 ;  /* 0x0004ecd501007387 */ /* 0x0001e80000100800 */
[----:B0-----:R-:W4:Y:S01]  /*20590*/  LDL.LU R213, [R1+0x478] ;  /* 0x0004780001d57983 */ /* 0x001f220000300800 */
[----:B------:R-:W-:-:S03]  /*205a0*/  IADD3 R12, P2, R12, UR45, RZ ;  /* 0x0000002d0c0c7c10 */ /* 0x000fc6000ff5e0ff */
[----:B------:R-:W4:Y:S04]  /*205b0*/  LDL.LU R164, [R1+0x49c] ;  /* 0x00049c0001a47983 */ /* 0x000f280000300800 */
[----:B------:R-:W4:Y:S01]  /*205c0*/  LDL.LU R160, [R1+0x470] ;  /* 0x0004700001a07983 */ /* 0x000f220000300800 */
[----:B------:R-:W-:-:S03]  /*205d0*/  IADD3.X R197, R197, UR18, RZ, P6, !PT ;  /* 0x00000012c5c57c10 */ /* 0x000fc6000b7fe4ff */
[----:B------:R-:W-:Y:S04]  /*205e0*/  STL [R1+0x4c0], R12 ;  /* 0x0004c00c01007387 */ /* 0x000fe80000100800 */
[----:B------:R-:W4:Y:S04]  /*205f0*/  LDL.LU R156, [R1+0x494] ;  /* 0x00049400019c7983 */ /* 0x000f280000300800 */
[----:B------:R0:W-:Y:S04]  /*20600*/  STL [R1+0x4e4], R197 ;  /* 0x0004e4c501007387 */ /* 0x0001e80000100800 */
[----:B------:R-:W4:Y:S04]  /*20610*/  LDL.LU R152, [R1+0x468] ;  /* 0x0004680001987983 */ /* 0x000f280000300800 */
[----:B------:R-:W4:Y:S04]  /*20620*/  LDL.LU R20, [R1+0x48c] ;  /* 0x00048c0001147983 */ /* 0x000f280000300800 */
[----:B------:R-:W4:Y:S04]  /*20630*/  LDL.LU R16, [R1+0x460] ;  /* 0x0004600001107983 */ /* 0x000f280000300800 */
[----:B0-----:R-:W4:Y:S04]  /*20640*/  LDL.LU R197, [R1+0x484] ;  /* 0x0004840001c57983 */ /* 0x001f280000300800 */
[----:B------:R-:W4:Y:S01]  /*20650*/  LDL.LU R12, [R1+0x458] ;  /* 0x00045800010c7983 */ /* 0x000f220000300800 */
[----:B--2---:R-:W-:-:S05]  /*20660*/  IADD3 R190, P6, R190, UR45, RZ ;  /* 0x0000002dbebe7c10 */ /* 0x004fca000ffde0ff */
[----:B------:R0:W-:Y:S04]  /*20670*/  STL [R1+0x4b8], R190 ;  /* 0x0004b8be01007387 */ /* 0x0001e80000100800 */
[----:B0-----:R-:W2:Y:S01]  /*20680*/  LDL.LU R190, [R1+0x47c] ;  /* 0x00047c0001be7983 */ /* 0x001ea20000300800 */
[----:B---3--:R-:W-:-:S05]  /*20690*/  IADD3.X R191, R191, UR18, RZ, P5, !PT ;  /* 0x00000012bfbf7c10 */ /* 0x008fca000affe4ff */
[----:B------:R0:W-:Y:S01]  /*206a0*/  STL [R1+0x4dc], R191 ;  /* 0x0004dcbf01007387 */ /* 0x0001e20000100800 */
[----:B------:R-:W-:Y:S02]  /*206b0*/  IADD3 R216, P5, R216, UR45, RZ ;  /* 0x0000002dd8d87c10 */ /* 0x000fe4000ffbe0ff */
[----:B------:R-:W-:Y:S01]  /*206c0*/  IADD3.X R214, R214, UR18, RZ, P1, !PT ;  /* 0x00000012d6d67c10 */ /* 0x000fe20008ffe4ff */
[----:B0-----:R-:W3:Y:S01]  /*206d0*/  LDL.LU R191, [R1+0x450] ;  /* 0x0004500001bf7983 */ /* 0x001ee20000300800 */
[----:B------:R-:W-:-:S03]  /*206e0*/  IADD3 R212, P1, R212, UR45, RZ ;  /* 0x0000002dd4d47c10 */ /* 0x000fc6000ff3e0ff */
[----:B------:R-:W-:Y:S04]  /*206f0*/  STL [R1+0x4b0], R216 ;  /* 0x0004b0d801007387 */ /* 0x000fe80000100800 */
[----:B------:R-:W-:Y:S04]  /*20700*/  STL [R1+0x4d4], R214 ;  /* 0x0004d4d601007387 */ /* 0x000fe80000100800 */
[----:B------:R-:W-:Y:S01]  /*20710*/  STL [R1+0x4a8], R212 ;  /* 0x0004a8d401007387 */ /* 0x000fe20000100800 */
[----:B----4-:R-:W-:Y:S02]  /*20720*/  IADD3.X R206, R206, UR18, RZ, P4, !PT ;  /* 0x00000012cece7c10 */ /* 0x010fe4000a7fe4ff */
[----:B------:R-:W-:-:S02]  /*20730*/  IADD3 R198, P4, R198, UR45, RZ ;  /* 0x0000002dc6c67c10 */ /* 0x000fc4000ff9e0ff */
[----:B------:R-:W-:Y:S02]  /*20740*/  IADD3.X R188, R188, UR18, RZ, P3, !PT ;  /* 0x00000012bcbc7c10 */ /* 0x000fe40009ffe4ff */
[----:B------:R-:W-:Y:S01]  /*20750*/  IADD3 R8, P3, R8, UR45, RZ ;  /* 0x0000002d08087c10 */ /* 0x000fe2000ff7e0ff */
[----:B------:R-:W-:Y:S01]  /*20760*/  STL [R1+0x4cc], R206 ;  /* 0x0004ccce01007387 */ /* 0x000fe20000100800 */
[----:B------:R-:W-:-:S03]  /*20770*/  IADD3.X R184, R184, UR18, RZ, P2, !PT ;  /* 0x00000012b8b87c10 */ /* 0x000fc600097fe4ff */
[----:B------:R0:W-:Y:S01]  /*20780*/  STL [R1+0x498], R8 ;  /* 0x0004980801007387 */ /* 0x0001e20000100800 */
[----:B------:R-:W-:-:S03]  /*20790*/  IADD3 R180, P2, R180, UR45, RZ ;  /* 0x0000002db4b47c10 */ /* 0x000fc6000ff5e0ff */
[----:B------:R-:W-:Y:S01]  /*207a0*/  STL [R1+0x4a0], R198 ;  /* 0x0004a0c601007387 */ /* 0x000fe20000100800 */
[----:B------:R-:W-:-:S03]  /*207b0*/  IADD3.X R176, R176, UR18, RZ, P6, !PT ;  /* 0x00000012b0b07c10 */ /* 0x000fc6000b7fe4ff */
[----:B0-----:R-:W4:Y:S04]  /*207c0*/  LDL.LU R8, [R1+0x474] ;  /* 0x0004740001087983 */ /* 0x001f280000300800 */
[----:B------:R-:W-:Y:S01]  /*207d0*/  STL [R1+0x4c4], R188 ;  /* 0x0004c4bc01007387 */ /* 0x000fe20000100800 */
[----:B------:R-:W-:-:S03]  /*207e0*/  IADD3 R172, P6, R172, UR45, RZ ;  /* 0x0000002dacac7c10 */ /* 0x000fc6000ffde0ff */
[----:B------:R-:W-:Y:S01]  /*207f0*/  STL [R1+0x4bc], R184 ;  /* 0x0004bcb801007387 */ /* 0x000fe20000100800 */
[----:B------:R-:W-:-:S03]  /*20800*/  IADD3.X R168, R168, UR18, RZ, P5, !PT ;  /* 0x00000012a8a87c10 */ /* 0x000fc6000affe4ff */
[----:B------:R-:W-:Y:S04]  /*20810*/  STL [R1+0x490], R180 ;  /* 0x000490b401007387 */ /* 0x000fe80000100800 */
[----:B------:R-:W-:Y:S01]  /*20820*/  STL [R1+0x4b4], R176 ;  /* 0x0004b4b001007387 */ /* 0x000fe20000100800 */
[----:B------:R-:W-:-:S03]  /*20830*/  IADD3.X R205, R205, UR18, RZ, P1, !PT ;  /* 0x00000012cdcd7c10 */ /* 0x000fc60008ffe4ff */
[----:B------:R-:W-:Y:S01]  /*20840*/  STL [R1+0x488], R172 ;  /* 0x000488ac01007387 */ /* 0x000fe20000100800 */
[----:B------:R-:W-:-:S03]  /*20850*/  IADD3 R4, P5, R4, UR45, RZ ;  /* 0x0000002d04047c10 */ /* 0x000fc6000ffbe0ff */
[----:B------:R0:W-:Y:S04]  /*20860*/  STL [R1+0x4a4], R205 ;  /* 0x0004a4cd01007387 */ /* 0x0001e80000100800 */
[----:B------:R-:W-:Y:S04]  /*20870*/  STL [R1+0x4ac], R168 ;  /* 0x0004aca801007387 */ /* 0x000fe80000100800 */
[----:B0-----:R-:W4:Y:S04]  /*20880*/  LDL.LU R205, [R1+0x448] ;  /* 0x0004480001cd7983 */ /* 0x001f280000300800 */
[----:B------:R0:W-:Y:S04]  /*20890*/  STL [R1+0x480], R4 ;  /* 0x0004800401007387 */ /* 0x0001e80000100800 */
[----:B0-----:R-:W4:Y:S01]  /*208a0*/  LDL.LU R4, [R1+0x46c] ;  /* 0x00046c0001047983 */ /* 0x001f220000300800 */
[----:B------:R-:W-:-:S05]  /*208b0*/  IADD3 R213, P1, R213, UR45, RZ ;  /* 0x0000002dd5d57c10 */ /* 0x000fca000ff3e0ff */
[----:B------:R0:W-:Y:S04]  /*208c0*/  STL [R1+0x478], R213 ;  /* 0x000478d501007387 */ /* 0x0001e80000100800 */
[----:B0-----:R-:W4:Y:S01]  /*208d0*/  LDL.LU R213, [R1+0x440] ;  /* 0x0004400001d57983 */ /* 0x001f220000300800 */
[----:B------:R-:W-:Y:S02]  /*208e0*/  IADD3.X R164, R164, UR18, RZ, P4, !PT ;  /* 0x00000012a4a47c10 */ /* 0x000fe4000a7fe4ff */
[----:B------:R-:W-:Y:S02]  /*208f0*/  IADD3 R160, P4, R160, UR45, RZ ;  /* 0x0000002da0a07c10 */ /* 0x000fe4000ff9e0ff */
[----:B------:R-:W-:Y:S01]  /*20900*/  IADD3.X R156, R156, UR18, RZ, P3, !PT ;  /* 0x000000129c9c7c10 */ /* 0x000fe20009ffe4ff */
        /* <DEDUP_REMOVED lines=8> */
[----:B------:R0:W-:Y:S04]  /*20990*/  STL [R1+0x484], R197 ;  /* 0x000484c501007387 */ /* 0x0001e80000100800 */
[----:B------:R-:W-:Y:S01]  /*209a0*/  STL [R1+0x48c], R20 ;  /* 0x00048c1401007387 */ /* 0x000fe20000100800 */
[----:B------:R-:W-:-:S03]  /*209b0*/  IADD3 R12, P6, R12, UR45, RZ ;  /* 0x0000002d0c0c7c10 */ /* 0x000fc6000ffde0ff */
[----:B0-----:R-:W4:Y:S04]  /*209c0*/  LDL.LU R197, [R1+0x464] ;  /* 0x0004640001c57983 */ /* 0x001f280000300800 */
[----:B------:R-:W-:Y:S01]  /*209d0*/  STL [R1+0x460], R16 ;  /* 0x0004601001007387 */ /* 0x000fe20000100800 */
[----:B--2---:R-:W-:-:S05]  /*209e0*/  IADD3.X R190, R190, UR18, RZ, P5, !PT ;  /* 0x00000012bebe7c10 */ /* 0x004fca000affe4ff */
[----:B------:R0:W-:Y:S04]  /*209f0*/  STL [R1+0x47c], R190 ;  /* 0x00047cbe01007387 */ /* 0x0001e80000100800 */
[----:B0-----:R-:W2:Y:S04]  /*20a00*/  LDL.LU R190, [R1+0x438] ;  /* 0x0004380001be7983 */ /* 0x001ea80000300800 */
[----:B------:R-:W-:Y:S04]  /*20a10*/  STL [R1+0x458], R12 ;  /* 0x0004580c01007387 */ /* 0x000fe80000100800 */
[----:B------:R-:W2:Y:S04]  /*20a20*/  LDL.LU R216, [R1+0x45c] ;  /* 0x00045c0001d87983 */ /* 0x000ea80000300800 */
[----:B------:R-:W2:Y:S04]  /*20a30*/  LDL.LU R214, [R1+0x430] ;  /* 0x0004300001d67983 */ /* 0x000ea80000300800 */
[----:B------:R-:W2:Y:S01]  /*20a40*/  LDL.LU R212, [R1+0x454] ;  /* 0x0004540001d47983 */ /* 0x000ea20000300800 */
[----:B---3--:R-:W-:-:S05]  /*20a50*/  IADD3 R191, P5, R191, UR45, RZ ;  /* 0x0000002dbfbf7c10 */ /* 0x008fca000ffbe0ff */
[----:B------:R0:W-:Y:S04]  /*20a60*/  STL [R1+0x450], R191 ;  /* 0x000450bf01007387 */ /* 0x0001e80000100800 */
[----:B------:R-:W3:Y:S04]  /*20a70*/  LDL.LU R206, [R1+0x428] ;  /* 0x0004280001ce7983 */ /* 0x000ee80000300800 */
[----:B------:R-:W3:Y:S04]  /*20a80*/  LDL.LU R198, [R1+0x44c] ;  /* 0x00044c0001c67983 */ /* 0x000ee80000300800 */
[----:B------:R-:W3:Y:S04]  /*20a90*/  LDL.LU R188, [R1+0x420] ;  /* 0x0004200001bc7983 */ /* 0x000ee80000300800 */
[----:B0-----:R-:W3:Y:S04]  /*20aa0*/  LDL.LU R191, [R1+0x444] ;  /* 0x0004440001bf7983 */ /* 0x001ee80000300800 */
        /* <DEDUP_REMOVED lines=15> */
[----:B------:R-:W-:Y:S01]  /*20ba0*/  STL [R1+0x46c], R4 ;  /* 0x00046c0401007387 */ /* 0x000fe20000100800 */
[----:B------:R-:W-:-:S03]  /*20bb0*/  IADD3 R213, P4, R213, UR45, RZ ;  /* 0x0000002dd5d57c10 */ /* 0x000fc6000ff9e0ff */
[----:B------:R-:W4:Y:S04]  /*20bc0*/  LDL.LU R152, [R1+0xa10] ;  /* 0x000a100001987983 */ /* 0x000f280000300800 */
[----:B------:R0:W-:Y:S04]  /*20bd0*/  STL [R1+0x440], R213 ;  /* 0x000440d501007387 */ /* 0x0001e80000100800 */
[----:B------:R-:W4:Y:S04]  /*20be0*/  LDL.LU R20, [R1+0xa20] ;  /* 0x000a200001147983 */ /* 0x000f280000300800 */
[----:B------:R-:W4:Y:S04]  /*20bf0*/  LDL.LU R16, [R1+0xa0c] ;  /* 0x000a0c0001107983 */ /* 0x000f280000300800 */
[----:B------:R-:W4:Y:S04]  /*20c00*/  LDL.LU R12, [R1+0x418] ;  /* 0x00041800010c7983 */ /* 0x000f280000300800 */
[----:B0-----:R-:W4:Y:S04]  /*20c10*/  LDL.LU R213, [R1+0xa08] ;  /* 0x000a080001d57983 */ /* 0x001f280000300800 */
[----:B------:R-:W4:Y:S01]  /*20c20*/  LDL.LU R4, [R1+0x61c] ;  /* 0x00061c0001047983 */ /* 0x000f220000300800 */
[----:B------:R-:W-:-:S05]  /*20c30*/  IADD3.X R197, R197, UR18, RZ, P3, !PT ;  /* 0x00000012c5c57c10 */ /* 0x000fca0009ffe4ff */
[----:B------:R0:W-:Y:S04]  /*20c40*/  STL [R1+0x464], R197 ;  /* 0x000464c501007387 */ /* 0x0001e80000100800 */
[----:B0-----:R-:W4:Y:S01]  /*20c50*/  LDL.LU R197, [R1+0xa04] ;  /* 0x000a040001c57983 */ /* 0x001f220000300800 */
[----:B--2---:R-:W-:-:S05]  /*20c60*/  IADD3 R190, P3, R190, UR45, RZ ;  /* 0x0000002dbebe7c10 */ /* 0x004fca000ff7e0ff */
[----:B------:R0:W-:Y:S01]  /*20c70*/  STL [R1+0x438], R190 ;  /* 0x000438be01007387 */ /* 0x0001e20000100800 */
[----:B------:R-:W-:Y:S02]  /*20c80*/  IADD3.X R216, R216, UR18, RZ, P2, !PT ;  /* 0x00000012d8d87c10 */ /* 0x000fe400097fe4ff */
[----:B------:R-:W-:Y:S01]  /*20c90*/  IADD3 R214, P2, R214, UR45, RZ ;  /* 0x0000002dd6d67c10 */ /* 0x000fe2000ff5e0ff */
[----:B0-----:R-:W2:Y:S01]  /*20ca0*/  LDL.LU R190, [R1+0x618] ;  /* 0x0006180001be7983 */ /* 0x001ea20000300800 */
[----:B------:R-:W-:-:S03]  /*20cb0*/  IADD3.X R212, R212, UR18, RZ, P6, !PT ;  /* 0x00000012d4d47c10 */ /* 0x000fc6000b7fe4ff */
[----:B------:R-:W-:Y:S04]  /*20cc0*/  STL [R1+0x45c], R216 ;  /* 0x00045cd801007387 */ /* 0x000fe80000100800 */
[----:B------:R-:W-:Y:S01]  /*20cd0*/  STL [R1+0x430], R214 ;  /* 0x000430d601007387 */ /* 0x000fe20000100800 */
[----:B---3--:R-:W-:-:S03]  /*20ce0*/  IADD3 R206, P6, R206, UR45, RZ ;  /* 0x0000002dcece7c10 */ /* 0x008fc6000ffde0ff */
[----:B------:R-:W-:Y:S01]  /*20cf0*/  STL [R1+0x454], R212 ;  /* 0x000454d401007387 */ /* 0x000fe20000100800 */
[----:B------:R-:W-:-:S03]  /*20d00*/  IADD3.X R198, R198, UR18, RZ, P5, !PT ;  /* 0x00000012c6c67c10 */ /* 0x000fc6000affe4ff */
[----:B------:R-:W-:Y:S01]  /*20d10*/  STL [R1+0x428], R206 ;  /* 0x000428ce01007387 */ /* 0x000fe20000100800 */
[----:B------:R-:W-:Y:S02]  /*20d20*/  IADD3.X R191, R191, UR18, RZ, P1, !PT ;  /* 0x00000012bfbf7c10 */ /* 0x000fe40008ffe4ff */
[----:B------:R-:W-:-:S03]  /*20d30*/  IADD3 R188, P5, R188, UR45, RZ ;  /* 0x0000002dbcbc7c10 */ /* 0x000fc6000ffbe0ff */
[----:B------:R0:W-:Y:S01]  /*20d40*/  STL [R1+0x444], R191 ;  /* 0x000444bf01007387 */ /* 0x0001e20000100800 */
[----:B------:R-:W-:-:S03]  /*20d50*/  IADD3 R184, P1, R184, UR44, RZ ;  /* 0x0000002cb8b87c10 */ /* 0x000fc6000ff3e0ff */
[----:B------:R-:W-:Y:S01]  /*20d60*/  STL [R1+0x44c], R198 ;  /* 0x00044cc601007387 */ /* 0x000fe20000100800 */
[----:B------:R-:W-:Y:S02]  /*20d70*/  IADD3.X R180, R180, UR18, RZ, P4, !PT ;  /* 0x00000012b4b47c10 */ /* 0x000fe4000a7fe4ff */
[----:B------:R-:W-:Y:S01]  /*20d80*/  IADD3 R176, P4, R176, UR44, RZ ;  /* 0x0000002cb0b07c10 */ /* 0x000fe2000ff9e0ff */
[----:B0-----:R-:W3:Y:S04]  /*20d90*/  LDL.LU R191, [R1+0x9fc] ;  /* 0x0009fc0001bf7983 */ /* 0x001ee80000300800 */
[----:B------:R-:W-:Y:S04]  /*20da0*/  STL [R1+0x420], R188 ;  /* 0x000420bc01007387 */ /* 0x000fe80000100800 */
[----:B------:R-:W-:Y:S04]  /*20db0*/  STL [R1+0xa24], R184 ;  /* 0x000a24b801007387 */ /* 0x000fe80000100800 */
[----:B------:R-:W-:Y:S04]  /*20dc0*/  STL [R1+0x43c], R180 ;  /* 0x00043cb401007387 */ /* 0x000fe80000100800 */
[----:B------:R-:W-:Y:S01]  /*20dd0*/  STL [R1+0x620], R176 ;  /* 0x000620b001007387 */ /* 0x000fe20000100800 */
[----:B----4-:R-:W-:-:S02]  /*20de0*/  IADD3.X R172, R172, UR18, RZ, P3, !PT ;  /* 0x00000012acac7c10 */ /* 0x010fc40009ffe4ff */
[----:B------:R-:W-:-:S03]  /*20df0*/  IADD3 R168, P3, R168, UR44, RZ ;  /* 0x0000002ca8a87c10 */ /* 0x000fc6000ff7e0ff */
[----:B------:R-:W-:Y:S01]  /*20e00*/  STL [R1+0x434], R172 ;  /* 0x000434ac01007387 */ /* 0x000fe20000100800 */
[----:B------:R-:W-:-:S03]  /*20e10*/  IADD3.X R164, R164, UR18, RZ, P2, !PT ;  /* 0x00000012a4a47c10 */ /* 0x000fc600097fe4ff */
[----:B------:R-:W-:Y:S01]  /*20e20*/  STL [R1+0xa1c], R168 ;  /* 0x000a1ca801007387 */ /* 0x000fe20000100800 */
[----:B------:R-:W-:-:S03]  /*20e30*/  IADD3 R8, P2, R8, UR44, RZ ;  /* 0x0000002c08087c10 */ /* 0x000fc6000ff5e0ff */
[----:B------:R-:W-:Y:S04]  /*20e40*/  STL [R1+0x42c], R164 ;  /* 0x00042ca401007387 */ /* 0x000fe80000100800 */
[----:B------:R0:W-:Y:S04]  /*20e50*/  STL [R1+0xa18], R8 ;  /* 0x000a180801007387 */ /* 0x0001e80000100800 */
[----:B0-----:R-:W4:Y:S01]  /*20e60*/  LDL.LU R8, [R1+0x614] ;  /* 0x0006140001087983 */ /* 0x001f220000300800 */
[----:B------:R-:W-:Y:S02]  /*20e70*/  IADD3.X R205, R205, UR18, RZ, P6, !PT ;  /* 0x00000012cdcd7c10 */ /* 0x000fe4000b7fe4ff */
[----:B------:R-:W-:-:S03]  /*20e80*/  IADD3 R160, P6, R160, UR44, RZ ;  /* 0x0000002ca0a07c10 */ /* 0x000fc6000ffde0ff */
[----:B------:R0:W-:Y:S01]  /*20e90*/  STL [R1+0x424], R205 ;  /* 0x000424cd01007387 */ /* 0x0001e20000100800 */
[----:B------:R-:W-:-:S03]  /*20ea0*/  IADD3.X R156, R156, UR18, RZ, P5, !PT ;  /* 0x000000129c9c7c10 */ /* 0x000fc6000affe4ff */
        /* <DEDUP_REMOVED lines=13> */
[----:B------:R-:W-:-:S03]  /*20f80*/  IADD3.X R4, R4, UR6, RZ, P3, !PT ;  /* 0x0000000604047c10 */ /* 0x000fc60009ffe4ff */
[----:B------:R-:W-:Y:S01]  /*20f90*/  STL [R1+0x418], R12 ;  /* 0x0004180c01007387 */ /* 0x000fe20000100800 */
[----:B------:R-:W-:-:S05]  /*20fa0*/  IADD3 R197, P3, R197, UR44, RZ ;  /* 0x0000002cc5c57c10 */ /* 0x000fca000ff7e0ff */
[----:B------:R0:W-:Y:S04]  /*20fb0*/  STL [R1+0xa04], R197 ;  /* 0x000a04c501007387 */ /* 0x0001e80000100800 */
[----:B0-----:R-:W4:Y:S04]  /*20fc0*/  LDL.LU R197, [R1+0x9ec] ;  /* 0x0009ec0001c57983 */ /* 0x001f280000300800 */
[----:B------:R-:W-:Y:S04]  /*20fd0*/  STL [R1+0x61c], R4 ;  /* 0x00061c0401007387 */ /* 0x000fe80000100800 */
[----:B------:R-:W4:Y:S04]  /*20fe0*/  LDL.LU R218, [R1+0x60c] ;  /* 0x00060c0001da7983 */ /* 0x000f280000300800 */
[----:B------:R-:W4:Y:S04]  /*20ff0*/  LDL.LU R216, [R1+0x9e4] ;  /* 0x0009e40001d87983 */ /* 0x000f280000300800 */
[----:B------:R-:W4:Y:S01]  /*21000*/  LDL.LU R214, [R1+0x608] ;  /* 0x0006080001d67983 */ /* 0x000f220000300800 */
[----:B--2---:R-:W-:-:S05]  /*21010*/  IADD3.X R190, R190, UR6, RZ, P2, !PT ;  /* 0x00000006bebe7c10 */ /* 0x004fca00097fe4ff */
[----:B------:R0:W-:Y:S04]  /*21020*/  STL [R1+0x618], R190 ;  /* 0x000618be01007387 */ /* 0x0001e80000100800 */
[----:B------:R-:W2:Y:S04]  /*21030*/  LDL.LU R212, [R1+0x9dc] ;  /* 0x0009dc0001d47983 */ /* 0x000ea80000300800 */
[----:B------:R-:W2:Y:S04]  /*21040*/  LDL.LU R206, [R1+0xa00] ;  /* 0x000a000001ce7983 */ /* 0x000ea80000300800 */
[----:B------:R-:W2:Y:S04]  /*21050*/  LDL.LU R198, [R1+0x9d4] ;  /* 0x0009d40001c67983 */ /* 0x000ea80000300800 */
[----:B0-----:R-:W2:Y:S04]  /*21060*/  LDL.LU R190, [R1+0x9f8] ;  /* 0x0009f80001be7983 */ /* 0x001ea80000300800 */
        /* <DEDUP_REMOVED lines=8> */
[----:B------:R-:W3:Y:S04]  /*210f0*/  LDL.LU R164, [R1+0x9b4] ;  /* 0x0009b40001a47983 */ /* 0x000ee80000300800 */
[----:B------:R-:W3:Y:S04]  /*21100*/  LDL.LU R4, [R1+0x9d8] ;  /* 0x0009d80001047983 */ /* 0x000ee80000300800 */
[----:B0-----:R-:W3:Y:S04]  /*21110*/  LDL.LU R191, [R1+0x9ac] ;  /* 0x0009ac0001bf7983 */ /* 0x001ee80000300800 */
[----:B------:R-:W3:Y:S04]  /*21120*/  LDL.LU R160, [R1+0x9d0] ;  /* 0x0009d00001a07983 */ /* 0x000ee80000300800 */
[----:B------:R-:W3:Y:S01]  /*21130*/  LDL.LU R156, [R1+0x9a4] ;  /* 0x0009a400019c7983 */ /* 0x000ee20000300800 */
[----:B----4-:R-:W-:-:S05]  /*21140*/  IADD3.X R8, R8, UR6, RZ, P6, !PT ;  /* 0x0000000608087c10 */ /* 0x010fca000b7fe4ff */
[----:B------:R-:W-:Y:S04]  /*21150*/  STL [R1+0x614], R8 ;  /* 0x0006140801007387 */ /* 0x000fe80000100800 */
[----:B------:R-:W4:Y:S01]  /*21160*/  LDL.LU R152, [R1+0x9c8] ;  /* 0x0009c80001987983 */ /* 0x000f220000300800 */
[----:B------:R-:W-:-:S05]  /*21170*/  IADD3 R205, P6, R205, UR44, RZ ;  /* 0x0000002ccdcd7c10 */ /* 0x000fca000ffde0ff */
        /* <DEDUP_REMOVED lines=9> */
[----:B------:R-:W-:-:S05]  /*21210*/  IADD3 R197, P5, R197, UR44, RZ ;  /* 0x0000002cc5c57c10 */ /* 0x000fca000ffbe0ff */
[----:B------:R0:W-:Y:S01]  /*21220*/  STL [R1+0x9ec], R197 ;  /* 0x0009ecc501007387 */ /* 0x0001e20000100800 */
[----:B------:R-:W-:Y:S02]  /*21230*/  IADD3.X R218, R218, UR6, RZ, P1, !PT ;  /* 0x00000006dada7c10 */ /* 0x000fe40008ffe4ff */
[----:B------:R-:W-:Y:S01]  /*21240*/  IADD3 R216, P1, R216, UR44, RZ ;  /* 0x0000002cd8d87c10 */ /* 0x000fe2000ff3e0ff */
[----:B0-----:R-:W4:Y:S01]  /*21250*/  LDL.LU R197, [R1+0x984] ;  /* 0x0009840001c57983 */ /* 0x001f220000300800 */
[----:B------:R-:W-:-:S03]  /*21260*/  IADD3.X R214, R214, UR6, RZ, P4, !PT ;  /* 0x00000006d6d67c10 */ /* 0x000fc6000a7fe4ff */
[----:B------:R-:W-:Y:S04]  /*21270*/  STL [R1+0x60c], R218 ;  /* 0x00060cda01007387 */ /* 0x000fe80000100800 */
[----:B------:R-:W-:Y:S04]  /*21280*/  STL [R1+0x9e4], R216 ;  /* 0x0009e4d801007387 */ /* 0x000fe80000100800 */
[----:B------:R-:W-:Y:S01]  /*21290*/  STL [R1+0x608], R214 ;  /* 0x000608d601007387 */ /* 0x000fe20000100800 */
[----:B--2---:R-:W-:Y:S02]  /*212a0*/  IADD3 R212, P4, R212, UR44, RZ ;  /* 0x0000002cd4d47c10 */ /* 0x004fe4000ff9e0ff */
[----:B------:R-:W-:-:S03]  /*212b0*/  IADD3.X R206, R206, UR6, RZ, P3, !PT ;  /* 0x00000006cece7c10 */ /* 0x000fc60009ffe4ff */
[----:B------:R-:W-:Y:S01]  /*212c0*/  STL [R1+0x9dc], R212 ;  /* 0x0009dcd401007387 */ /* 0x000fe20000100800 */
[----:B------:R-:W-:Y:S02]  /*212d0*/  IADD3.X R190, R190, UR6, RZ, P2, !PT ;  /* 0x00000006bebe7c10 */ /* 0x000fe400097fe4ff */
[----:B------:R-:W-:Y:S02]  /*212e0*/  IADD3 R198, P3, R198, UR44, RZ ;  /* 0x0000002cc6c67c10 */ /* 0x000fe4000ff7e0ff */
[----:B------:R-:W-:Y:S01]  /*212f0*/  IADD3 R188, P2, R188, UR44, RZ ;  /* 0x0000002cbcbc7c10 */ /* 0x000fe2000ff5e0ff */
[----:B------:R0:W-:Y:S01]  /*21300*/  STL [R1+0x9f8], R190 ;  /* 0x0009f8be01007387 */ /* 0x0001e20000100800 */
[----:B------:R-:W-:-:S03]  /*21310*/  IADD3.X R184, R184, UR6, RZ, P6, !PT ;  /* 0x00000006b8b87c10 */ /* 0x000fc6000b7fe4ff */
[----:B------:R-:W-:Y:S01]  /*21320*/  STL [R1+0xa00], R206 ;  /* 0x000a00ce01007387 */ /* 0x000fe20000100800 */
[----:B------:R-:W-:-:S03]  /*21330*/  IADD3 R180, P6, R180, UR44, RZ ;  /* 0x0000002cb4b47c10 */ /* 0x000fc6000ffde0ff */
[----:B0-----:R-:W2:Y:S04]  /*21340*/  LDL.LU R190, [R1+0x9a8] ;  /* 0x0009a80001be7983 */ /* 0x001ea80000300800 */
[----:B------:R-:W-:Y:S04]  /*21350*/  STL [R1+0x9d4], R198 ;  /* 0x0009d4c601007387 */ /* 0x000fe80000100800 */
[----:B------:R-:W-:Y:S01]  /*21360*/  STL [R1+0x9cc], R188 ;  /* 0x0009ccbc01007387 */ /* 0x000fe20000100800 */
[----:B---3--:R-:W-:-:S03]  /*21370*/  IADD3.X R176, R176, UR6, RZ, P5, !PT ;  /* 0x00000006b0b07c10 */ /* 0x008fc6000affe4ff */
[----:B------:R-:W-:Y:S01]  /*21380*/  STL [R1+0x9f0], R184 ;  /* 0x0009f0b801007387 */ /* 0x000fe20000100800 */
[----:B------:R-:W-:-:S03]  /*21390*/  IADD3 R172, P5, R172, UR44, RZ ;  /* 0x0000002cacac7c10 */ /* 0x000fc6000ffbe0ff */
[----:B------:R-:W-:Y:S01]  /*213a0*/  STL [R1+0x9c4], R180 ;  /* 0x0009c4b401007387 */ /* 0x000fe20000100800 */
[----:B------:R-:W-:-:S03]  /*213b0*/  IADD3.X R168, R168, UR6, RZ, P1, !PT ;  /* 0x00000006a8a87c10 */ /* 0x000fc60008ffe4ff */
[----:B------:R-:W-:Y:S01]  /*213c0*/  STL [R1+0x9e8], R176 ;  /* 0x0009e8b001007387 */ /* 0x000fe20000100800 */
[----:B------:R-:W-:-:S03]  /*213d0*/  IADD3 R164, P1, R164, UR44, RZ ;  /* 0x0000002ca4a47c10 */ /* 0x000fc6000ff3e0ff */
[----:B------:R-:W-:Y:S01]  /*213e0*/  STL [R1+0x9bc], R172 ;  /* 0x0009bcac01007387 */ /* 0x000fe20000100800 */
[----:B------:R-:W-:-:S03]  /*213f0*/  IADD3.X R4, R4, UR6, RZ, P4, !PT ;  /* 0x0000000604047c10 */ /* 0x000fc6000a7fe4ff */
[----:B------:R-:W-:Y:S01]  /*21400*/  STL [R1+0x9e0], R168 ;  /* 0x0009e0a801007387 */ /* 0x000fe20000100800 */
[----:B------:R-:W-:-:S03]  /*21410*/  IADD3 R191, P4, R191, UR44, RZ ;  /* 0x0000002cbfbf7c10 */ /* 0x000fc6000ff9e0ff */
[----:B------:R0:W-:Y:S04]  /*21420*/  STL [R1+0x9d8], R4 ;  /* 0x0009d80401007387 */ /* 0x0001e80000100800 */
[----:B------:R-:W-:Y:S01]  /*21430*/  STL [R1+0x9b4], R164 ;  /* 0x0009b4a401007387 */ /* 0x000fe20000100800 */
[----:B------:R-:W-:Y:S02]  /*21440*/  IADD3.X R160, R160, UR6, RZ, P3, !PT ;  /* 0x00000006a0a07c10 */ /* 0x000fe40009ffe4ff */
[----:B------:R-:W-:Y:S01]  /*21450*/  IADD3 R156, P3, R156, UR44, RZ ;  /* 0x0000002c9c9c7c10 */ /* 0x000fe2000ff7e0ff */
[----:B0-----:R-:W3:Y:S04]  /*21460*/  LDL.LU R4, [R1+0x97c] ;  /* 0x00097c0001047983 */ /* 0x001ee80000300800 */
[----:B------:R0:W-:Y:S04]  /*21470*/  STL [R1+0x9ac], R191 ;  /* 0x0009acbf01007387 */ /* 0x0001e80000100800 */
[----:B0-----:R-:W3:Y:S04]  /*21480*/  LDL.LU R191, [R1+0x9a0] ;  /* 0x0009a00001bf7983 */ /* 0x001ee80000300800 */
[----:B------:R-:W-:Y:S04]  /*21490*/  STL [R1+0x9d0], R160 ;  /* 0x0009d0a001007387 */ /* 0x000fe80000100800 */
[----:B------:R-:W-:Y:S01]  /*214a0*/  STL [R1+0x9a4], R156 ;  /* 0x0009a49c01007387 */ /* 0x000fe20000100800 */
[----:B----4-:R-:W-:-:S05]  /*214b0*/  IADD3.X R152, R152, UR6, RZ, P2, !PT ;  /* 0x0000000698987c10 */ /* 0x010fca00097fe4ff */
[----:B------:R-:W-:Y:S01]  /*214c0*/  STL [R1+0x9c8], R152 ;  /* 0x0009c89801007387 */ /* 0x000fe20000100800 */
[----:B------:R-:W-:Y:S02]  /*214d0*/  IADD3 R20, P2, R20, UR44, RZ ;  /* 0x0000002c14147c10 */ /* 0x000fe4000ff5e0ff */
[----:B------:R-:W-:-:S03]  /*214e0*/  IADD3.X R16, R16, UR6, RZ, P6, !PT ;  /* 0x0000000610107c10 */ /* 0x000fc6000b7fe4ff */
[----:B------:R-:W-:Y:S01]  /*214f0*/  STL [R1+0x99c], R20 ;  /* 0x00099c1401007387 */ /* 0x000fe20000100800 */
[----:B------:R-:W-:Y:S02]  /*21500*/  IADD3.X R205, R205, UR6, RZ, P5, !PT ;  /* 0x00000006cdcd7c10 */ /* 0x000fe4000affe4ff */
[----:B------:R-:W-:-:S03]  /*21510*/  IADD3 R12, P6, R12, UR44, RZ ;  /* 0x0000002c0c0c7c10 */ /* 0x000fc6000ffde0ff */
[----:B------:R0:W-:Y:S04]  /*21520*/  STL [R1+0x9b8], R205 ;  /* 0x0009b8cd01007387 */ /* 0x0001e80000100800 */
[----:B------:R-:W-:Y:S04]  /*21530*/  STL [R1+0x9c0], R16 ;  /* 0x0009c01001007387 */ /* 0x000fe80000100800 */
[----:B0-----:R-:W4:Y:S04]  /*21540*/  LDL.LU R205, [R1+0x974] ;  /* 0x0009740001cd7983 */ /* 0x001f280000300800 */
[----:B------:R-:W-:Y:S01]  /*21550*/  STL [R1+0x994], R12 ;  /* 0x0009940c01007387 */ /* 0x000fe20000100800 */
[----:B------:R-:W-:-:S05]  /*21560*/  IADD3.X R213, R213, UR6, RZ, P1, !PT ;  /* 0x00000006d5d57c10 */ /* 0x000fca0008ffe4ff */
[----:B------:R0:W-:Y:S04]  /*21570*/  STL [R1+0x9b0], R213 ;  /* 0x0009b0d501007387 */ /* 0x0001e80000100800 */
[----:B0-----:R-:W4:Y:S01]  /*21580*/  LDL.LU R213, [R1+0x998] ;  /* 0x0009980001d57983 */ /* 0x001f220000300800 */
[----:B------:R-:W-:-:S05]  /*21590*/  IADD3 R8, P5, R8, UR44, RZ ;  /* 0x0000002c08087c10 */ /* 0x000fca000ffbe0ff */
[----:B------:R-:W-:Y:S04]  /*215a0*/  STL [R1+0x98c], R8 ;  /* 0x00098c0801007387 */ /* 0x000fe80000100800 */
[----:B------:R-:W4:Y:S04]  /*215b0*/  LDL.LU R218, [R1+0x96c] ;  /* 0x00096c0001da7983 */ /* 0x000f280000300800 */
[----:B------:R-:W4:Y:S01]  /*215c0*/  LDL.LU R216, [R1+0x990] ;  /* 0x0009900001d87983 */ /* 0x000f220000300800 */
[----:B------:R-:W-:-:S03]  /*215d0*/  IADD3 R197, P1, R197, UR44, RZ ;  /* 0x0000002cc5c57c10 */ /* 0x000fc6000ff3e0ff */
[----:B------:R-:W4:Y:S04]  /*215e0*/  LDL.LU R214, [R1+0x964] ;  /* 0x0009640001d67983 */ /* 0x000f280000300800 */
        /* <DEDUP_REMOVED lines=13> */
[----:B------:R-:W2:Y:S04]  /*216c0*/  LDL.LU R164, [R1+0x960] ;  /* 0x0009600001a47983 */ /* 0x000ea80000300800 */
[----:B------:R-:W2:Y:S04]  /*216d0*/  LDL.LU R8, [R1+0x934] ;  /* 0x0009340001087983 */ /* 0x000ea80000300800 */
[----:B0-----:R-:W2:Y:S04]  /*216e0*/  LDL.LU R190, [R1+0x958] ;  /* 0x0009580001be7983 */ /* 0x001ea80000300800 */
[----:B------:R-:W2:Y:S04]  /*216f0*/  LDL.LU R160, [R1+0x92c] ;  /* 0x00092c0001a07983 */ /* 0x000ea80000300800 */
[----:B------:R-:W2:Y:S01]  /*21700*/  LDL.LU R156, [R1+0x950] ;  /* 0x00095000019c7983 */ /* 0x000ea20000300800 */
[----:B---3--:R-:W-:-:S05]  /*21710*/  IADD3 R4, P4, R4, UR44, RZ ;  /* 0x0000002c04047c10 */ /* 0x008fca000ff9e0ff */
[----:B------:R-:W-:Y:S04]  /*21720*/  STL [R1+0x97c], R4 ;  /* 0x00097c0401007387 */ /* 0x000fe80000100800 */
[----:B------:R-:W3:Y:S01]  /*21730*/  LDL.LU R152, [R1+0x924] ;  /* 0x0009240001987983 */ /* 0x000ee20000300800 */
[----:B------:R-:W-:-:S05]  /*21740*/  IADD3.X R191, R191, UR6, RZ, P3, !PT ;  /* 0x00000006bfbf7c10 */ /* 0x000fca0009ffe4ff */
        /* <DEDUP_REMOVED lines=10> */
[----:B------:R0:W-:Y:S04]  /*217f0*/  STL [R1+0x998], R213 ;  /* 0x000998d501007387 */ /* 0x0001e80000100800 */
[----:B0-----:R-:W4:Y:S01]  /*21800*/  LDL.LU R213, [R1+0x930] ;  /* 0x0009300001d57983 */ /* 0x001f220000300800 */
[----:B------:R-:W-:Y:S02]  /*21810*/  IADD3 R218, P2, R218, UR44, RZ ;  /* 0x0000002cdada7c10 */ /* 0x000fe4000ff5e0ff */
[----:B------:R-:W-:Y:S02]  /*21820*/  IADD3.X R216, R216, UR6, RZ, P6, !PT ;  /* 0x00000006d8d87c10 */ /* 0x000fe4000b7fe4ff */
[----:B------:R-:W-:Y:S01]  /*21830*/  IADD3 R214, P6, R214, UR44, RZ ;  /* 0x0000002cd6d67c10 */ /* 0x000fe2000ffde0ff */
[----:B------:R-:W-:Y:S01]  /*21840*/  STL [R1+0x96c], R218 ;  /* 0x00096cda01007387 */ /* 0x000fe20000100800 */
[----:B------:R-:W-:-:S03]  /*21850*/  IADD3.X R212, R212, UR6, RZ, P5, !PT ;  /* 0x00000006d4d47c10 */ /* 0x000fc6000affe4ff */
[----:B------:R-:W-:Y:S01]  /*21860*/  STL [R1+0x990], R216 ;  /* 0x000990d801007387 */ /* 0x000fe20000100800 */
[----:B------:R-:W-:Y:S02]  /*21870*/  IADD3 R206, P5, R206, UR44, RZ ;  /* 0x0000002ccece7c10 */ /* 0x000fe4000ffbe0ff */
[----:B------:R-:W-:Y:S01]  /*21880*/  IADD3.X R198, R198, UR6, RZ, P1, !PT ;  /* 0x00000006c6c67c10 */ /* 0x000fe20008ffe4ff */
[----:B------:R-:W-:Y:S01]  /*21890*/  STL [R1+0x964], R214 ;  /* 0x000964d601007387 */ /* 0x000fe20000100800 */
[----:B------:R-:W-:-:S03]  /*218a0*/  IADD3 R197, P1, R197, UR44, RZ ;  /* 0x0000002cc5c57c10 */ /* 0x000fc6000ff3e0ff */
[----:B------:R-:W-:Y:S01]  /*218b0*/  STL [R1+0x988], R212 ;  /* 0x000988d401007387 */ /* 0x000fe20000100800 */
[----:B------:R-:W-:-:S03]  /*218c0*/  IADD3.X R188, R188, UR6, RZ, P4, !PT ;  /* 0x00000006bcbc7c10 */ /* 0x000fc6000a7fe4ff */
[----:B------:R0:W-:Y:S01]  /*218d0*/  STL [R1+0x954], R197 ;  /* 0x000954c501007387 */ /* 0x0001e20000100800 */
[----:B------:R-:W-:-:S03]  /*218e0*/  IADD3 R184, P4, R184, UR44, RZ ;  /* 0x0000002cb8b87c10 */ /* 0x000fc6000ff9e0ff */
[----:B------:R-:W-:Y:S01]  /*218f0*/  STL [R1+0x95c], R206 ;  /* 0x00095cce01007387 */ /* 0x000fe20000100800 */
[----:B------:R-:W-:-:S03]  /*21900*/  IADD3.X R180, R180, UR6, RZ, P3, !PT ;  /* 0x00000006b4b47c10 */ /* 0x000fc60009ffe4ff */
[----:B0-----:R-:W4:Y:S04]  /*21910*/  LDL.LU R197, [R1+0x904] ;  /* 0x0009040001c57983 */ /* 0x001f280000300800 */
[----:B------:R-:W-:Y:S04]  /*21920*/  STL [R1+0x980], R198 ;  /* 0x000980c601007387 */ /* 0x000fe80000100800 */
[----:B------:R-:W-:Y:S04]  /*21930*/  STL [R1+0x978], R188 ;  /* 0x000978bc01007387 */ /* 0x000fe80000100800 */
[----:B------:R-:W-:Y:S04]  /*21940*/  STL [R1+0x94c], R184 ;  /* 0x00094cb801007387 */ /* 0x000fe80000100800 */
[----:B------:R-:W-:Y:S01]  /*21950*/  STL [R1+0x970], R180 ;  /* 0x000970b401007387 */ /* 0x000fe20000100800 */
[----:B--2---:R-:W-:-:S02]  /*21960*/  IADD3 R176, P3, R176, UR44, RZ ;  /* 0x0000002cb0b07c10 */ /* 0x004fc4000ff7e0ff */
        /* <DEDUP_REMOVED lines=8> */
[----:B------:R0:W-:Y:S04]  /*219f0*/  STL [R1+0x934], R8 ;  /* 0x0009340801007387 */ /* 0x0001e80000100800 */
[----:B------:R-:W-:Y:S01]  /*21a00*/  STL [R1+0x960], R164 ;  /* 0x000960a401007387 */ /* 0x000fe20000100800 */
[----:B------:R-:W-:Y:S02]  /*21a10*/  IADD3 R160, P5, R160, UR44, RZ ;  /* 0x0000002ca0a07c10 */ /* 0x000fe4000ffbe0ff */
[----:B------:R-:W-:Y:S01]  /*21a20*/  IADD3.X R156, R156, UR6, RZ, P1, !PT ;  /* 0x000000069c9c7c10 */ /* 0x000fe20008ffe4ff */
[----:B0-----:R-:W2:Y:S04]  /*21a30*/  LDL.LU R8, [R1+0x928] ;  /* 0x0009280001087983 */ /* 0x001ea80000300800 */
[----:B------:R0:W-:Y:S01]  /*21a40*/  STL [R1+0x958], R190 ;  /* 0x000958be01007387 */ /* 0x0001e20000100800 */
[----:B---3--:R-:W-:-:S03]  /*21a50*/  IADD3 R152, P1, R152, UR44, RZ ;  /* 0x0000002c98987c10 */ /* 0x008fc6000ff3e0ff */
[----:B0-----:R-:W3:Y:S04]  /*21a60*/  LDL.LU R190, [R1+0x8fc] ;  /* 0x0008fc0001be7983 */ /* 0x001ee80000300800 */
[----:B------:R-:W-:Y:S04]  /*21a70*/  STL [R1+0x92c], R160 ;  /* 0x00092ca001007387 */ /* 0x000fe80000100800 */
[----:B------:R-:W-:Y:S01]  /*21a80*/  STL [R1+0x950], R156 ;  /* 0x0009509c01007387 */ /* 0x000fe20000100800 */
[----:B------:R-:W-:-:S03]  /*21a90*/  IADD3.X R20, R20, UR6, RZ, P4, !PT ;  /* 0x0000000614147c10 */ /* 0x000fc6000a7fe4ff */
[----:B------:R-:W-:Y:S01]  /*21aa0*/  STL [R1+0x924], R152 ;  /* 0x0009249801007387 */ /* 0x000fe20000100800 */
[----:B------:R-:W-:Y:S02]  /*21ab0*/  IADD3 R16, P4, R16, UR44, RZ ;  /* 0x0000002c10107c10 */ /* 0x000fe4000ff9e0ff */
[----:B------:R-:W-:Y:S02]  /*21ac0*/  IADD3.X R12, R12, UR6, RZ, P3, !PT ;  /* 0x000000060c0c7c10 */ /* 0x000fe40009ffe4ff */
[----:B------:R-:W-:Y:S01]  /*21ad0*/  IADD3 R191, P3, R191, UR44, RZ ;  /* 0x0000002cbfbf7c10 */ /* 0x000fe2000ff7e0ff */
[----:B------:R-:W-:Y:S04]  /*21ae0*/  STL [R1+0x948], R20 ;  /* 0x0009481401007387 */ /* 0x000fe80000100800 */
[----:B------:R0:W-:Y:S01]  /*21af0*/  STL [R1+0x914], R191 ;  /* 0x000914bf01007387 */ /* 0x0001e20000100800 */
[----:B------:R-:W-:-:S03]  /*21b00*/  IADD3.X R4, R4, UR6, RZ, P2, !PT ;  /* 0x0000000604047c10 */ /* 0x000fc600097fe4ff */
[----:B------:R-:W-:Y:S04]  /*21b10*/  STL [R1+0x91c], R16 ;  /* 0x00091c1001007387 */ /* 0x000fe80000100800 */
[----:B0-----:R-:W3:Y:S04]  /*21b20*/  LDL.LU R191, [R1+0x920] ;  /* 0x0009200001bf7983 */ /* 0x001ee80000300800 */
[----:B------:R-:W-:Y:S01]  /*21b30*/  STL [R1+0x940], R12 ;  /* 0x0009400c01007387 */ /* 0x000fe20000100800 */
[----:B----4-:R-:W-:-:S05]  /*21b40*/  IADD3 R205, P2, R205, UR44, RZ ;  /* 0x0000002ccdcd7c10 */ /* 0x010fca000ff5e0ff */
[----:B------:R0:W-:Y:S04]  /*21b50*/  STL [R1+0x90c], R205 ;  /* 0x00090ccd01007387 */ /* 0x0001e80000100800 */
[----:B0-----:R-:W4:Y:S04]  /*21b60*/  LDL.LU R205, [R1+0x8f4] ;  /* 0x0008f40001cd7983 */ /* 0x001f280000300800 */
[----:B------:R-:W-:Y:S04]  /*21b70*/  STL [R1+0x938], R4 ;  /* 0x0009380401007387 */ /* 0x000fe80000100800 */
[----:B------:R-:W4:Y:S04]  /*21b80*/  LDL.LU R218, [R1+0x918] ;  /* 0x0009180001da7983 */ /* 0x000f280000300800 */
[----:B------:R-:W4:Y:S01]  /*21b90*/  LDL.LU R216, [R1+0x8ec] ;  /* 0x0008ec0001d87983 */ /* 0x000f220000300800 */
[----:B------:R-:W-:-:S03]  /*21ba0*/  IADD3.X R213, R213, UR6, RZ, P6, !PT ;  /* 0x00000006d5d57c10 */ /* 0x000fc6000b7fe4ff */
        /* <DEDUP_REMOVED lines=13> */
[----:B------:R-:W4:Y:S04]  /*21c80*/  LDL.LU R168, [R1+0x8e8] ;  /* 0x0008e80001a87983 */ /* 0x000f280000300800 */
[----:B------:R-:W4:Y:S04]  /*21c90*/  LDL.LU R164, [R1+0x8bc] ;  /* 0x0008bc0001a47983 */ /* 0x000f280000300800 */
[----:B------:R-:W4:Y:S04]  /*21ca0*/  LDL.LU R4, [R1+0x8e0] ;  /* 0x0008e00001047983 */ /* 0x000f280000300800 */
[----:B0-----:R-:W4:Y:S04]  /*21cb0*/  LDL.LU R197, [R1+0x8b4] ;  /* 0x0008b40001c57983 */ /* 0x001f280000300800 */
[----:B------:R-:W4:Y:S04]  /*21cc0*/  LDL.LU R160, [R1+0x8d8] ;  /* 0x0008d80001a07983 */ /* 0x000f280000300800 */
[----:B------:R-:W4:Y:S01]  /*21cd0*/  LDL.LU R156, [R1+0x8ac] ;  /* 0x0008ac00019c7983 */ /* 0x000f220000300800 */
[----:B--2---:R-:W-:-:S05]  /*21ce0*/  IADD3.X R8, R8, UR6, RZ, P5, !PT ;  /* 0x0000000608087c10 */ /* 0x004fca000affe4ff */
[----:B------:R-:W-:Y:S04]  /*21cf0*/  STL [R1+0x928], R8 ;  /* 0x0009280801007387 */ /* 0x000fe80000100800 */
[----:B------:R-:W2:Y:S01]  /*21d00*/  LDL.LU R152, [R1+0x8d0] ;  /* 0x0008d00001987983 */ /* 0x000ea20000300800 */
[----:B---3--:R-:W-:-:S05]  /*21d10*/  IADD3 R190, P5, R190, UR44, RZ ;  /* 0x0000002cbebe7c10 */ /* 0x008fca000ffbe0ff */
[----:B------:R0:W-:Y:S04]  /*21d20*/  STL [R1+0x8fc], R190 ;  /* 0x0008fcbe01007387 */ /* 0x0001e80000100800 */
[----:B------:R-:W3:Y:S04]  /*21d30*/  LDL.LU R20, [R1+0x8a4] ;  /* 0x0008a40001147983 */ /* 0x000ee80000300800 */
[----:B------:R-:W3:Y:S04]  /*21d40*/  LDL.LU R16, [R1+0x8c8] ;  /* 0x0008c80001107983 */ /* 0x000ee80000300800 */
[----:B------:R-:W3:Y:S04]  /*21d50*/  LDL.LU R12, [R1+0x89c] ;  /* 0x00089c00010c7983 */ /* 0x000ee80000300800 */
[----:B0-----:R-:W3:Y:S04]  /*21d60*/  LDL.LU R190, [R1+0x8c0] ;  /* 0x0008c00001be7983 */ /* 0x001ee80000300800 */
[----:B------:R-:W3:Y:S01]  /*21d70*/  LDL.LU R8, [R1+0x894] ;  /* 0x0008940001087983 */ /* 0x000ee20000300800 */
[----:B------:R-:W-:-:S05]  /*21d80*/  IADD3.X R191, R191, UR6, RZ, P1, !PT ;  /* 0x00000006bfbf7c10 */ /* 0x000fca0008ffe4ff */
        /* <DEDUP_REMOVED lines=14> */
[----:B------:R-:W-:Y:S04]  /*21e70*/  STL [R1+0x8e4], R212 ;  /* 0x0008e4d401007387 */ /* 0x000fe80000100800 */
[----:B------:R0:W-:Y:S04]  /*21e80*/  STL [R1+0x900], R213 ;  /* 0x000900d501007387 */ /* 0x0001e80000100800 */
[----:B------:R-:W-:Y:S04]  /*21e90*/  STL [R1+0x908], R206 ;  /* 0x000908ce01007387 */ /* 0x000fe80000100800 */
[----:B0-----:R-:W4:Y:S01]  /*21ea0*/  LDL.LU R213, [R1+0x8b0] ;  /* 0x0008b00001d57983 */ /* 0x001f220000300800 */
[----:B------:R-:W-:-:S02]  /*21eb0*/  IADD3 R198, P2, R198, UR44, RZ ;  /* 0x0000002cc6c67c10 */ /* 0x000fc4000ff5e0ff */
[----:B------:R-:W-:Y:S02]  /*21ec0*/  IADD3 R188, P6, R188, UR44, RZ ;  /* 0x0000002cbcbc7c10 */ /* 0x000fe4000ffde0ff */
[----:B------:R-:W-:Y:S02]  /*21ed0*/  IADD3.X R184, R184, UR6, RZ, P5, !PT ;  /* 0x00000006b8b87c10 */ /* 0x000fe4000affe4ff */
[----:B------:R-:W-:Y:S01]  /*21ee0*/  IADD3 R180, P5, R180, UR44, RZ ;  /* 0x0000002cb4b47c10 */ /* 0x000fe2000ffbe0ff */
        /* <DEDUP_REMOVED lines=14> */
[----:B------:R0:W-:Y:S01]  /*21fd0*/  STL [R1+0x8e0], R4 ;  /* 0x0008e00401007387 */ /* 0x0001e20000100800 */
[----:B------:R-:W-:-:S03]  /*21fe0*/  IADD3 R156, P2, R156, UR44, RZ ;  /* 0x0000002c9c9c7c10 */ /* 0x000fc6000ff5e0ff */
[----:B------:R-:W-:Y:S04]  /*21ff0*/  STL [R1+0x8bc], R164 ;  /* 0x0008bca401007387 */ /* 0x000fe80000100800 */
[----:B0-----:R-:W4:Y:S04]  /*22000*/  LDL.LU R4, [R1+0x884] ;  /* 0x0008840001047983 */ /* 0x001f280000300800 */
[----:B------:R0:W-:Y:S04]  /*22010*/  STL [R1+0x8b4], R197 ;  /* 0x0008b4c501007387 */ /* 0x0001e80000100800 */
[----:B0-----:R-:W4:Y:S04]  /*22020*/  LDL.LU R197, [R1+0x8a8] ;  /* 0x0008a80001c57983 */ /* 0x001f280000300800 */
[----:B------:R-:W-:Y:S04]  /*22030*/  STL [R1+0x8d8], R160 ;  /* 0x0008d8a001007387 */ /* 0x000fe80000100800 */
[----:B------:R-:W-:Y:S01]  /*22040*/  STL [R1+0x8ac], R156 ;  /* 0x0008ac9c01007387 */ /* 0x000fe20000100800 */
[----:B--2---:R-:W-:-:S05]  /*22050*/  IADD3.X R152, R152, UR6, RZ, P6, !PT ;  /* 0x0000000698987c10 */ /* 0x004fca000b7fe4ff */
[----:B------:R-:W-:Y:S01]  /*22060*/  STL [R1+0x8d0], R152 ;  /* 0x0008d09801007387 */ /* 0x000fe20000100800 */
[----:B---3--:R-:W-:Y:S02]  /*22070*/  IADD3 R20, P6, R20, UR44, RZ ;  /* 0x0000002c14147c10 */ /* 0x008fe4000ffde0ff */
[----:B------:R-:W-:-:S03]  /*22080*/  IADD3.X R16, R16, UR6, RZ, P5, !PT ;  /* 0x0000000610107c10 */ /* 0x000fc6000affe4ff */
[----:B------:R-:W-:Y:S01]  /*22090*/  STL [R1+0x8a4], R20 ;  /* 0x0008a41401007387 */ /* 0x000fe20000100800 */
[----:B------:R-:W-:Y:S02]  /*220a0*/  IADD3.X R190, R190, UR6, RZ, P1, !PT ;  /* 0x00000006bebe7c10 */ /* 0x000fe40008ffe4ff */
[----:B------:R-:W-:-:S03]  /*220b0*/  IADD3 R12, P5, R12, UR44, RZ ;  /* 0x0000002c0c0c7c10 */ /* 0x000fc6000ffbe0ff */
[----:B------:R0:W-:Y:S04]  /*220c0*/  STL [R1+0x8c0], R190 ;  /* 0x0008c0be01007387 */ /* 0x0001e80000100800 */
[----:B------:R-:W-:Y:S01]  /*220d0*/  STL [R1+0x8c8], R16 ;  /* 0x0008c81001007387 */ /* 0x000fe20000100800 */
[----:B------:R-:W-:-:S03]  /*220e0*/  IADD3 R8, P1, R8, UR44, RZ ;  /* 0x0000002c08087c10 */ /* 0x000fc6000ff3e0ff */
[----:B0-----:R-:W2:Y:S04]  /*220f0*/  LDL.LU R190, [R1+0x87c] ;  /* 0x00087c0001be7983 */ /* 0x001ea80000300800 */
[----:B------:R-:W-:Y:S01]  /*22100*/  STL [R1+0x89c], R12 ;  /* 0x00089c0c01007387 */ /* 0x000fe20000100800 */
[----:B------:R-:W-:-:S05]  /*22110*/  IADD3.X R191, R191, UR6, RZ, P4, !PT ;  /* 0x00000006bfbf7c10 */ /* 0x000fca000a7fe4ff */
[----:B------:R0:W-:Y:S04]  /*22120*/  STL [R1+0x8b8], R191 ;  /* 0x0008b8bf01007387 */ /* 0x0001e80000100800 */
[----:B0-----:R-:W3:Y:S04]  /*22130*/  LDL.LU R191, [R1+0x8a0] ;  /* 0x0008a00001bf7983 */ /* 0x001ee80000300800 */
[----:B------:R-:W-:Y:S04]  /*22140*/  STL [R1+0x894], R8 ;  /* 0x0008940801007387 */ /* 0x000fe80000100800 */
[----:B------:R-:W3:Y:S04]  /*22150*/  LDL.LU R218, [R1+0x874] ;  /* 0x0008740001da7983 */ /* 0x000ee80000300800 */
[----:B------:R-:W3:Y:S04]  /*22160*/  LDL.LU R216, [R1+0x898] ;  /* 0x0008980001d87983 */ /* 0x000ee80000300800 */
[----:B------:R-:W3:Y:S01]  /*22170*/  LDL.LU R214, [R1+0x86c] ;  /* 0x00086c0001d67983 */ /* 0x000ee20000300800 */
[----:B----4-:R-:W-:-:S05]  /*22180*/  IADD3 R205, P4, R205, UR44, RZ ;  /* 0x0000002ccdcd7c10 */ /* 0x010fca000ff9e0ff */
        /* <DEDUP_REMOVED lines=8> */
[----:B------:R-:W-:-:S05]  /*22210*/  IADD3.X R213, R213, UR6, RZ, P3, !PT ;  /* 0x00000006d5d57c10 */ /* 0x000fca0009ffe4ff */
        /* <DEDUP_REMOVED lines=9> */
[----:B------:R-:W-:-:S05]  /*222b0*/  IADD3 R4, P3, R4, UR44, RZ ;  /* 0x0000002c04047c10 */ /* 0x000fca000ff7e0ff */
[----:B------:R-:W-:Y:S04]  /*222c0*/  STL [R1+0x884], R4 ;  /* 0x0008840401007387 */ /* 0x000fe80000100800 */
[----:B------:R-:W4:Y:S01]  /*222d0*/  LDL.LU R152, [R1+0x82c] ;  /* 0x00082c0001987983 */ /* 0x000f220000300800 */
[----:B------:R-:W-:-:S05]  /*222e0*/  IADD3.X R197, R197, UR6, RZ, P2, !PT ;  /* 0x00000006c5c57c10 */ /* 0x000fca00097fe4ff */
        /* <DEDUP_REMOVED lines=41> */
[----:B------:R-:W-:Y:S04]  /*22580*/  STL [R1+0x844], R168 ;  /* 0x000844a801007387 */ /* 0x000fe80000100800 */
[----:B------:R0:W-:Y:S04]  /*22590*/  STL [R1+0x83c], R8 ;  /* 0x00083c0801007387 */ /* 0x0001e80000100800 */
[----:B------:R-:W-:Y:S04]  /*225a0*/  STL [R1+0x868], R164 ;  /* 0x000868a401007387 */ /* 0x000fe80000100800 */
[----:B0-----:R-:W4:Y:S04]  /*225b0*/  LDL.LU R8, [R1+0x830] ;  /* 0x0008300001087983 */ /* 0x001f280000300800 */
[----:B------:R0:W-:Y:S04]  /*225c0*/  STL [R1+0x860], R213 ;  /* 0x000860d501007387 */ /* 0x0001e80000100800 */
[----:B0-----:R-:W4:Y:S01]  /*225d0*/  LDL.LU R213, [R1+0x804] ;  /* 0x0008040001d57983 */ /* 0x001f220000300800 */
[----:B------:R-:W-:-:S02]  /*225e0*/  IADD3 R160, P1, R160, UR44, RZ ;  /* 0x0000002ca0a07c10 */ /* 0x000fc4000ff3e0ff */
        /* <DEDUP_REMOVED lines=12> */
[----:B------:R-:W-:Y:S04]  /*226b0*/  STL [R1+0x824], R16 ;  /* 0x0008241001007387 */ /* 0x000fe80000100800 */
[----:B0-----:R-:W4:Y:S04]  /*226c0*/  LDL.LU R197, [R1+0x828] ;  /* 0x0008280001c57983 */ /* 0x001f280000300800 */
[----:B------:R-:W-:Y:S01]  /*226d0*/  STL [R1+0x848], R12 ;  /* 0x0008480c01007387 */ /* 0x000fe20000100800 */
[----:B--2---:R-:W-:-:S05]  /*226e0*/  IADD3 R190, P6, R190, UR44, RZ ;  /* 0x0000002cbebe7c10 */ /* 0x004fca000ffde0ff */
[----:B------:R0:W-:Y:S04]  /*226f0*/  STL [R1+0x814], R190 ;  /* 0x000814be01007387 */ /* 0x0001e80000100800 */
[----:B0-----:R-:W2:Y:S04]  /*22700*/  LDL.LU R190, [R1+0x7fc] ;  /* 0x0007fc0001be7983 */ /* 0x001ea80000300800 */
[----:B------:R-:W-:Y:S04]  /*22710*/  STL [R1+0x840], R4 ;  /* 0x0008400401007387 */ /* 0x000fe80000100800 */
[----:B------:R-:W2:Y:S04]  /*22720*/  LDL.LU R218, [R1+0x820] ;  /* 0x0008200001da7983 */ /* 0x000ea80000300800 */
[----:B------:R-:W2:Y:S04]  /*22730*/  LDL.LU R216, [R1+0x7f4] ;  /* 0x0007f40001d87983 */ /* 0x000ea80000300800 */
[----:B------:R-:W2:Y:S01]  /*22740*/  LDL.LU R214, [R1+0x818] ;  /* 0x0008180001d67983 */ /* 0x000ea20000300800 */
[----:B---3--:R-:W-:-:S05]  /*22750*/  IADD3.X R191, R191, UR6, RZ, P5, !PT ;  /* 0x00000006bfbf7c10 */ /* 0x008fca000affe4ff */
        /* <DEDUP_REMOVED lines=18> */
[----:B------:R-:W-:-:S05]  /*22880*/  IADD3.X R8, R8, UR6, RZ, P1, !PT ;  /* 0x0000000608087c10 */ /* 0x000fca0008ffe4ff */
        /* <DEDUP_REMOVED lines=45> */
[----:B------:R0:W-:Y:S04]  /*22b60*/  STL [R1+0x7e8], R4 ;  /* 0x0007e80401007387 */ /* 0x0001e80000100800 */
[----:B------:R-:W-:Y:S01]  /*22b70*/  STL [R1+0x7c4], R164 ;  /* 0x0007c4a401007387 */ /* 0x000fe20000100800 */
[----:B------:R-:W-:Y:S02]  /*22b80*/  IADD3.X R160, R160, UR6, RZ, P6, !PT ;  /* 0x00000006a0a07c10 */ /* 0x000fe4000b7fe4ff */
[----:B------:R-:W-:Y:S01]  /*22b90*/  IADD3 R156, P6, R156, UR44, RZ ;  /* 0x0000002c9c9c7c10 */ /* 0x000fe2000ffde0ff */
[----:B0-----:R-:W4:Y:S04]  /*22ba0*/  LDL.LU R4, [R1+0x78c] ;  /* 0x00078c0001047983 */ /* 0x001f280000300800 */
[----:B------:R0:W-:Y:S04]  /*22bb0*/  STL [R1+0x7bc], R205 ;  /* 0x0007bccd01007387 */ /* 0x0001e80000100800 */
[----:B0-----:R-:W4:Y:S01]  /*22bc0*/  LDL.LU R205, [R1+0x7b0] ;  /* 0x0007b00001cd7983 */ /* 0x001f220000300800 */
[----:B------:R-:W-:-:S03]  /*22bd0*/  IADD3.X R152, R152, UR6, RZ, P5, !PT ;  /* 0x0000000698987c10 */ /* 0x000fc6000affe4ff */
[----:B------:R-:W-:Y:S04]  /*22be0*/  STL [R1+0x7e0], R160 ;  /* 0x0007e0a001007387 */ /* 0x000fe80000100800 */
[----:B------:R-:W-:Y:S01]  /*22bf0*/  STL [R1+0x7b4], R156 ;  /* 0x0007b49c01007387 */ /* 0x000fe20000100800 */
[----:B------:R-:W-:-:S03]  /*22c00*/  IADD3 R20, P5, R20, UR44, RZ ;  /* 0x0000002c14147c10 */ /* 0x000fc6000ffbe0ff */
[----:B------:R-:W-:Y:S01]  /*22c10*/  STL [R1+0x7d8], R152 ;  /* 0x0007d89801007387 */ /* 0x000fe20000100800 */
[----:B------:R-:W-:-:S03]  /*22c20*/  IADD3.X R16, R16, UR6, RZ, P1, !PT ;  /* 0x0000000610107c10 */ /* 0x000fc60008ffe4ff */
[----:B------:R-:W-:Y:S01]  /*22c30*/  STL [R1+0x7ac], R20 ;  /* 0x0007ac1401007387 */ /* 0x000fe20000100800 */
[----:B------:R-:W-:-:S05]  /*22c40*/  IADD3.X R213, R213, UR6, RZ, P4, !PT ;  /* 0x00000006d5d57c10 */ /* 0x000fca000a7fe4ff */
[----:B------:R0:W-:Y:S04]  /*22c50*/  STL [R1+0x7c8], R213 ;  /* 0x0007c8d501007387 */ /* 0x0001e80000100800 */
[----:B------:R-:W-:Y:S04]  /*22c60*/  STL [R1+0x7d0], R16 ;  /* 0x0007d01001007387 */ /* 0x000fe80000100800 */
[----:B0-----:R-:W4:Y:S01]  /*22c70*/  LDL.LU R213, [R1+0x784] ;  /* 0x0007840001d57983 */ /* 0x001f220000300800 */
[----:B------:R-:W-:Y:S02]  /*22c80*/  IADD3 R12, P1, R12, UR44, RZ ;  /* 0x0000002c0c0c7c10 */ /* 0x000fe4000ff3e0ff */
[----:B------:R-:W-:-:S03]  /*22c90*/  IADD3 R8, P4, R8, UR44, RZ ;  /* 0x0000002c08087c10 */ /* 0x000fc6000ff9e0ff */
[----:B------:R-:W-:Y:S04]  /*22ca0*/  STL [R1+0x7a4], R12 ;  /* 0x0007a40c01007387 */ /* 0x000fe80000100800 */
[----:B------:R-:W4:Y:S04]  /*22cb0*/  LDL.LU R218, [R1+0x7a8] ;  /* 0x0007a80001da7983 */ /* 0x000f280000300800 */
[----:B------:R-:W-:Y:S01]  /*22cc0*/  STL [R1+0x79c], R8 ;  /* 0x00079c0801007387 */ /* 0x000fe20000100800 */
[----:B------:R-:W-:-:S03]  /*22cd0*/  IADD3.X R197, R197, UR6, RZ, P3, !PT ;  /* 0x00000006c5c57c10 */ /* 0x000fc60009ffe4ff */
[----:B------:R-:W4:Y:S04]  /*22ce0*/  LDL.LU R216, [R1+0x77c] ;  /* 0x00077c0001d87983 */ /* 0x000f280000300800 */
[----:B------:R-:W-:Y:S04]  /*22cf0*/  STL [R1+0x7c0], R197 ;  /* 0x0007c0c501007387 */ /* 0x000fe80000100800 */
[----:B------:R-:W4:Y:S04]  /*22d00*/  LDL.LU R214, [R1+0x7a0] ;  /* 0x0007a00001d67983 */ /* 0x000f280000300800 */
[----:B------:R-:W4:Y:S01]  /*22d10*/  LDL.LU R212, [R1+0x774] ;  /* 0x0007740001d47983 */ /* 0x000f220000300800 */
[----:B--2---:R-:W-:-:S05]  /*22d20*/  IADD3 R190, P3, R190, UR44, RZ ;  /* 0x0000002cbebe7c10 */ /* 0x004fca000ff7e0ff */
        /* <DEDUP_REMOVED lines=18> */
[----:B----4-:R-:W-:-:S05]  /*22e50*/  IADD3 R4, P2, R4, UR44, RZ ;  /* 0x0000002c04047c10 */ /* 0x010fca000ff5e0ff */
        /* <DEDUP_REMOVED lines=9> */
[----:B------:R-:W-:-:S05]  /*22ef0*/  IADD3 R213, P6, R213, UR44, RZ ;  /* 0x0000002cd5d57c10 */ /* 0x000fca000ffde0ff */
[----:B------:R0:W-:Y:S04]  /*22f00*/  STL [R1+0x784], R213 ;  /* 0x000784d501007387 */ /* 0x0001e80000100800 */
[----:B0-----:R-:W4:Y:S01]  /*22f10*/  LDL.LU R213, [R1+0x71c] ;  /* 0x00071c0001d57983 */ /* 0x001f220000300800 */
[----:B------:R-:W-:Y:S02]  /*22f20*/  IADD3.X R218, R218, UR6, RZ, P5, !PT ;  /* 0x00000006dada7c10 */ /* 0x000fe4000affe4ff */
[----:B------:R-:W-:-:S03]  /*22f30*/  IADD3 R216, P5, R216, UR44, RZ ;  /* 0x0000002cd8d87c10 */ /* 0x000fc6000ffbe0ff */
[----:B------:R-:W-:Y:S01]  /*22f40*/  STL [R1+0x7a8], R218 ;  /* 0x0007a8da01007387 */ /* 0x000fe20000100800 */
[----:B------:R-:W-:-:S03]  /*22f50*/  IADD3.X R214, R214, UR6, RZ, P1, !PT ;  /* 0x00000006d6d67c10 */ /* 0x000fc60008ffe4ff */
[----:B------:R-:W-:Y:S01]  /*22f60*/  STL [R1+0x77c], R216 ;  /* 0x00077cd801007387 */ /* 0x000fe20000100800 */
[----:B------:R-:W-:-:S03]  /*22f70*/  IADD3 R212, P1, R212, UR44, RZ ;  /* 0x0000002cd4d47c10 */ /* 0x000fc6000ff3e0ff */
[----:B------:R-:W-:Y:S04]  /*22f80*/  STL [R1+0x7a0], R214 ;  /* 0x0007a0d601007387 */ /* 0x000fe80000100800 */
[----:B------:R-:W-:Y:S01]  /*22f90*/  STL [R1+0x774], R212 ;  /* 0x000774d401007387 */ /* 0x000fe20000100800 */
[----:B--2---:R-:W-:Y:S02]  /*22fa0*/  IADD3.X R206, R206, UR6, RZ, P4, !PT ;  /* 0x00000006cece7c10 */ /* 0x004fe4000a7fe4ff */
[----:B------:R-:W-:Y:S02]  /*22fb0*/  IADD3 R198, P4, R198, UR44, RZ ;  /* 0x0000002cc6c67c10 */ /* 0x000fe4000ff9e0ff */
        /* <DEDUP_REMOVED lines=8> */
[----:B0-----:R-:W2:Y:S04]  /*23040*/  LDL.LU R190, [R1+0x740] ;  /* 0x0007400001be7983 */ /* 0x001ea80000300800 */
[----:B------:R-:W-:Y:S04]  /*23050*/  STL [R1+0x790], R188 ;  /* 0x000790bc01007387 */ /* 0x000fe80000100800 */
[----:B------:R-:W-:Y:S01]  /*23060*/  STL [R1+0x788], R184 ;  /* 0x000788b801007387 */ /* 0x000fe20000100800 */
[----:B---3--:R-:W-:-:S03]  /*23070*/  IADD3 R172, P6, R172, UR44, RZ ;  /* 0x0000002cacac7c10 */ /* 0x008fc6000ffde0ff */
        /* <DEDUP_REMOVED lines=14> */
[----:B0-----:R-:W3:Y:S04]  /*23160*/  LDL.LU R197, [R1+0x714] ;  /* 0x0007140001c57983 */ /* 0x001ee80000300800 */
[----:B------:R0:W-:Y:S04]  /*23170*/  STL [R1+0x768], R191 ;  /* 0x000768bf01007387 */ /* 0x0001e80000100800 */
[----:B0-----:R-:W3:Y:S04]  /*23180*/  LDL.LU R191, [R1+0x738] ;  /* 0x0007380001bf7983 */ /* 0x001ee80000300800 */
[----:B------:R-:W-:Y:S04]  /*23190*/  STL [R1+0x73c], R156 ;  /* 0x00073c9c01007387 */ /* 0x000fe80000100800 */
[----:B------:R-:W-:Y:S01]  /*231a0*/  STL [R1+0x760], R152 ;  /* 0x0007609801007387 */ /* 0x000fe20000100800 */
[----:B----4-:R-:W-:-:S05]  /*231b0*/  IADD3 R20, P3, R20, UR44, RZ ;  /* 0x0000002c14147c10 */ /* 0x010fca000ff7e0ff */
[----:B------:R-:W-:Y:S01]  /*231c0*/  STL [R1+0x734], R20 ;  /* 0x0007341401007387 */ /* 0x000fe20000100800 */
[----:B------:R-:W-:Y:S02]  /*231d0*/  IADD3.X R16, R16, UR6, RZ, P2, !PT ;  /* 0x0000000610107c10 */ /* 0x000fe400097fe4ff */
[----:B------:R-:W-:Y:S02]  /*231e0*/  IADD3 R12, P2, R12, UR44, RZ ;  /* 0x0000002c0c0c7c10 */ /* 0x000fe4000ff5e0ff */
[----:B------:R-:W-:Y:S02]  /*231f0*/  IADD3.X R8, R8, UR6, RZ, P6, !PT ;  /* 0x0000000608087c10 */ /* 0x000fe4000b7fe4ff */
[----:B------:R-:W-:Y:S01]  /*23200*/  IADD3 R205, P6, R205, UR44, RZ ;  /* 0x0000002ccdcd7c10 */ /* 0x000fe2000ffde0ff */
[----:B------:R-:W-:Y:S01]  /*23210*/  STL [R1+0x758], R16 ;  /* 0x0007581001007387 */ /* 0x000fe20000100800 */
[----:B------:R-:W-:-:S03]  /*23220*/  IADD3.X R4, R4, UR6, RZ, P5, !PT ;  /* 0x0000000604047c10 */ /* 0x000fc6000affe4ff */
[----:B------:R0:W-:Y:S04]  /*23230*/  STL [R1+0x724], R205 ;  /* 0x000724cd01007387 */ /* 0x0001e80000100800 */
[----:B------:R-:W-:Y:S04]  /*23240*/  STL [R1+0x72c], R12 ;  /* 0x00072c0c01007387 */ /* 0x000fe80000100800 */
[----:B0-----:R-:W4:Y:S04]  /*23250*/  LDL.LU R205, [R1+0x70c] ;  /* 0x00070c0001cd7983 */ /* 0x001f280000300800 */
[----:B------:R-:W-:Y:S04]  /*23260*/  STL [R1+0x750], R8 ;  /* 0x0007500801007387 */ /* 0x000fe80000100800 */
        /* <DEDUP_REMOVED lines=36> */
[----:B------:R0:W-:Y:S01]  /*234b0*/  STL [R1+0x70c], R205 ;  /* 0x00070ccd01007387 */ /* 0x0001e20000100800 */
[----:B------:R-:W-:Y:S02]  /*234c0*/  IADD3.X R220, R220, UR6, RZ, P3, !PT ;  /* 0x00000006dcdc7c10 */ /* 0x000fe40009ffe4ff */
[----:B------:R-:W-:Y:S01]  /*234d0*/  IADD3 R218, P3, R218, UR44, RZ ;  /* 0x0000002cdada7c10 */ /* 0x000fe2000ff7e0ff */
        /* <DEDUP_REMOVED lines=17> */
[----:B------:R-:W-:-:S02]  /*235f0*/  IADD3 R184, P1, R184, UR44, RZ ;  /* 0x0000002cb8b87c10 */ /* 0x000fc4000ff3e0ff */
[----:B------:R-:W-:Y:S02]  /*23600*/  IADD3.X R180, R180, UR6, RZ, P4, !PT ;  /* 0x00000006b4b47c10 */ /* 0x000fe4000a7fe4ff */
[----:B------:R-:W-:Y:S01]  /*23610*/  IADD3 R176, P4, R176, UR44, RZ ;  /* 0x0000002cb0b07c10 */ /* 0x000fe2000ff9e0ff */
[----:B------:R-:W-:Y:S04]  /*23620*/  STL [R1+0x6ec], R188 ;  /* 0x0006ecbc01007387 */ /* 0x000fe80000100800 */
[----:B------:R-:W-:Y:S04]  /*23630*/  STL [R1+0x6e4], R184 ;  /* 0x0006e4b801007387 */ /* 0x000fe80000100800 */
[----:B------:R-:W-:Y:S04]  /*23640*/  STL [R1+0x708], R180 ;  /* 0x000708b401007387 */ /* 0x000fe80000100800 */
[----:B------:R-:W-:Y:S01]  /*23650*/  STL [R1+0x6dc], R176 ;  /* 0x0006dcb001007387 */ /* 0x000fe20000100800 */
[----:B--2---:R-:W-:-:S02]  /*23660*/  IADD3.X R172, R172, UR6, RZ, P3, !PT ;  /* 0x00000006acac7c10 */ /* 0x004fc40009ffe4ff */
        /* <DEDUP_REMOVED lines=12> */
[----:B0-----:R-:W2:Y:S04]  /*23730*/  LDL.LU R4, [R1+0x6c0] ;  /* 0x0006c00001047983 */ /* 0x001ea80000300800 */
[----:B------:R0:W-:Y:S01]  /*23740*/  STL [R1+0x6c4], R190 ;  /* 0x0006c4be01007387 */ /* 0x0001e20000100800 */
[----:B---3--:R-:W-:-:S03]  /*23750*/  IADD3.X R20, R20, UR6, RZ, P1, !PT ;  /* 0x0000000614147c10 */ /* 0x008fc60008ffe4ff */
[----:B0-----:R-:W3:Y:S04]  /*23760*/  LDL.LU R190, [R1+0x694] ;  /* 0x0006940001be7983 */ /* 0x001ee80000300800 */
[----:B------:R-:W-:Y:S04]  /*23770*/  STL [R1+0x6e8], R156 ;  /* 0x0006e89c01007387 */ /* 0x000fe80000100800 */
[----:B------:R-:W-:Y:S01]  /*23780*/  STL [R1+0x6bc], R152 ;  /* 0x0006bc9801007387 */ /* 0x000fe20000100800 */
[----:B------:R-:W-:-:S03]  /*23790*/  IADD3 R16, P1, R16, UR44, RZ ;  /* 0x0000002c10107c10 */ /* 0x000fc6000ff3e0ff */
[----:B------:R-:W-:Y:S01]  /*237a0*/  STL [R1+0x6e0], R20 ;  /* 0x0006e01401007387 */ /* 0x000fe20000100800 */
[----:B------:R-:W-:-:S03]  /*237b0*/  IADD3.X R12, R12, UR6, RZ, P4, !PT ;  /* 0x000000060c0c7c10 */ /* 0x000fc6000a7fe4ff */
[----:B------:R-:W-:Y:S01]  /*237c0*/  STL [R1+0x6b4], R16 ;  /* 0x0006b41001007387 */ /* 0x000fe20000100800 */
[----:B------:R-:W-:Y:S02]  /*237d0*/  IADD3 R8, P4, R8, UR44, RZ ;  /* 0x0000002c08087c10 */ /* 0x000fe4000ff9e0ff */
[----:B------:R-:W-:Y:S02]  /*237e0*/  IADD3.X R191, R191, UR6, RZ, P3, !PT ;  /* 0x00000006bfbf7c10 */ /* 0x000fe40009ffe4ff */
[----:B------:R-:W-:-:S03]  /*237f0*/  IADD3 R197, P3, R197, UR44, RZ ;  /* 0x0000002cc5c57c10 */ /* 0x000fc6000ff7e0ff */
[----:B------:R0:W-:Y:S04]  /*23800*/  STL [R1+0x6d0], R191 ;  /* 0x0006d0bf01007387 */ /* 0x0001e80000100800 */
[----:B------:R-:W-:Y:S04]  /*23810*/  STL [R1+0x6d8], R12 ;  /* 0x0006d80c01007387 */ /* 0x000fe80000100800 */
[----:B0-----:R-:W3:Y:S04]  /*23820*/  LDL.LU R191, [R1+0x6b8] ;  /* 0x0006b80001bf7983 */ /* 0x001ee80000300800 */
[----:B------:R-:W-:Y:S04]  /*23830*/  STL [R1+0x6ac], R8 ;  /* 0x0006ac0801007387 */ /* 0x000fe80000100800 */
[----:B------:R-:W3:Y:S04]  /*23840*/  LDL.LU R220, [R1+0x68c] ;  /* 0x00068c0001dc7983 */ /* 0x000ee80000300800 */
[----:B------:R-:W3:Y:S04]  /*23850*/  LDL.LU R218, [R1+0x6b0] ;  /* 0x0006b00001da7983 */ /* 0x000ee80000300800 */
[----:B------:R-:W-:Y:S04]  /*23860*/  STL [R1+0x6a4], R197 ;  /* 0x0006a4c501007387 */ /* 0x000fe80000100800 */
[----:B------:R-:W3:Y:S01]  /*23870*/  LDL.LU R216, [R1+0x684] ;  /* 0x0006840001d87983 */ /* 0x000ee20000300800 */
[----:B----4-:R-:W-:-:S05]  /*23880*/  IADD3.X R205, R205, UR6, RZ, P2, !PT ;  /* 0x00000006cdcd7c10 */ /* 0x010fca00097fe4ff */
        /* <DEDUP_REMOVED lines=40> */
[----:B------:R-:W-:-:S03]  /*23b10*/  IADD3 R212, P4, R212, UR44, RZ ;  /* 0x0000002cd4d47c10 */ /* 0x000fc6000ff9e0ff */
[----:B------:R-:W-:Y:S01]  /*23b20*/  STL [R1+0x6a8], R214 ;  /* 0x0006a8d601007387 */ /* 0x000fe20000100800 */
[----:B------:R-:W-:-:S03]  /*23b30*/  IADD3.X R206, R206, UR6, RZ, P3, !PT ;  /* 0x00000006cece7c10 */ /* 0x000fc60009ffe4ff */
[----:B------:R-:W-:Y:S01]  /*23b40*/  STL [R1+0x67c], R212 ;  /* 0x00067cd401007387 */ /* 0x000fe20000100800 */
        /* <DEDUP_REMOVED lines=24> */
[----:B------:R-:W-:Y:S04]  /*23cd0*/  STL [R1+0x678], R160 ;  /* 0x000678a001007387 */ /* 0x000fe80000100800 */
[----:B0-----:R-:W4:Y:S04]  /*23ce0*/  LDL.LU R197, [R1+0x3fc] ;  /* 0x0003fc0001c57983 */ /* 0x001f280000300800 */
[----:B------:R0:W-:Y:S04]  /*23cf0*/  STL [R1+0x670], R213 ;  /* 0x000670d501007387 */ /* 0x0001e80000100800 */
[----:B0-----:R-:W4:Y:S01]  /*23d00*/  LDL.LU R213, [R1+0x640] ;  /* 0x0006400001d57983 */ /* 0x001f220000300800 */
[----:B------:R-:W-:-:S02]  /*23d10*/  IADD3 R156, P3, R156, UR44, RZ ;  /* 0x0000002c9c9c7c10 */ /* 0x000fc4000ff7e0ff */
[----:B------:R-:W-:-:S03]  /*23d20*/  IADD3.X R152, R152, UR6, RZ, P2, !PT ;  /* 0x0000000698987c10 */ /* 0x000fc600097fe4ff */
[----:B------:R-:W-:Y:S04]  /*23d30*/  STL [R1+0x644], R156 ;  /* 0x0006449c01007387 */ /* 0x000fe80000100800 */
[----:B------:R-:W-:Y:S01]  /*23d40*/  STL [R1+0x668], R152 ;  /* 0x0006689801007387 */ /* 0x000fe20000100800 */
[----:B--2---:R-:W-:-:S05]  /*23d50*/  IADD3 R20, P2, R20, UR44, RZ ;  /* 0x0000002c14147c10 */ /* 0x004fca000ff5e0ff */
[----:B------:R-:W-:Y:S01]  /*23d60*/  STL [R1+0x63c], R20 ;  /* 0x00063c1401007387 */ /* 0x000fe20000100800 */
[----:B---3--:R-:W-:Y:S02]  /*23d70*/  IADD3.X R16, R16, UR6, RZ, P6, !PT ;  /* 0x0000000610107c10 */ /* 0x008fe4000b7fe4ff */
[----:B------:R-:W-:Y:S02]  /*23d80*/  IADD3 R12, P6, R12, UR44, RZ ;  /* 0x0000002c0c0c7c10 */ /* 0x000fe4000ffde0ff */
[----:B------:R-:W-:Y:S02]  /*23d90*/  IADD3.X R8, R8, UR6, RZ, P5, !PT ;  /* 0x0000000608087c10 */ /* 0x000fe4000affe4ff */
[----:B------:R-:W-:Y:S01]  /*23da0*/  IADD3 R190, P5, R190, UR44, RZ ;  /* 0x0000002cbebe7c10 */ /* 0x000fe2000ffbe0ff */
[----:B------:R-:W-:Y:S01]  /*23db0*/  STL [R1+0x660], R16 ;  /* 0x0006601001007387 */ /* 0x000fe20000100800 */
[----:B------:R-:W-:-:S03]  /*23dc0*/  IADD3.X R4, R4, UR6, RZ, P1, !PT ;  /* 0x0000000604047c10 */ /* 0x000fc60008ffe4ff */
[----:B------:R0:W-:Y:S04]  /*23dd0*/  STL [R1+0x62c], R190 ;  /* 0x00062cbe01007387 */ /* 0x0001e80000100800 */
[----:B------:R-:W-:Y:S04]  /*23de0*/  STL [R1+0x634], R12 ;  /* 0x0006340c01007387 */ /* 0x000fe80000100800 */
[----:B0-----:R-:W2:Y:S04]  /*23df0*/  LDL.LU R190, [R1+0x3f4] ;  /* 0x0003f40001be7983 */ /* 0x001ea80000300800 */
[----:B------:R-:W-:Y:S04]  /*23e00*/  STL [R1+0x658], R8 ;  /* 0x0006580801007387 */ /* 0x000fe80000100800 */
[----:B------:R-:W3:Y:S04]  /*23e10*/  LDL.LU R220, [R1+0x638] ;  /* 0x0006380001dc7983 */ /* 0x000ee80000300800 */
[----:B------:R-:W3:Y:S01]  /*23e20*/  LDL.LU R218, [R1+0x3ec] ;  /* 0x0003ec0001da7983 */ /* 0x000ee20000300800 */
[----:B------:R-:W-:-:S03]  /*23e30*/  IADD3 R191, P1, R191, UR44, RZ ;  /* 0x0000002cbfbf7c10 */ /* 0x000fc6000ff3e0ff */
[----:B------:R-:W-:Y:S04]  /*23e40*/  STL [R1+0x650], R4 ;  /* 0x0006500401007387 */ /* 0x000fe80000100800 */
[----:B------:R-:W3:Y:S04]  /*23e50*/  LDL.LU R216, [R1+0x630] ;  /* 0x0006300001d87983 */ /* 0x000ee80000300800 */
        /* <DEDUP_REMOVED lines=31> */
[----:B------:R0:W-:Y:S01]  /*24050*/  STL [R1+0x3f4], R190 ;  /* 0x0003f4be01007387 */ /* 0x0001e20000100800 */
[----:B---3--:R-:W-:Y:S02]  /*24060*/  IADD3.X R220, R220, UR6, RZ, P2, !PT ;  /* 0x00000006dcdc7c10 */ /* 0x008fe400097fe4ff */
[----:B------:R-:W-:Y:S01]  /*24070*/  IADD3 R218, P2, R218, UR44, RZ ;  /* 0x0000002cdada7c10 */ /* 0x000fe2000ff5e0ff */
[----:B0-----:R-:W2:Y:S04]  /*24080*/  LDL.LU R190, [R1+0x3b0] ;  /* 0x0003b00001be7983 */ /* 0x001ea80000300800 */
        /* <DEDUP_REMOVED lines=54> */
[----:B------:R-:W4:Y:S04]  /*243f0*/  LDL.LU R218, [R1+0x398] ;  /* 0x0003980001da7983 */ /* 0x000f280000300800 */
[----:B------:R-:W-:Y:S04]  /*24400*/  STL [R1+0x38c], R197 ;  /* 0x00038cc501007387 */ /* 0x000fe80000100800 */
        /* <DEDUP_REMOVED lines=35> */
[----:B------:R-:W-:Y:S02]  /*24640*/  IADD3 R220, P1, R220, UR44, RZ ;  /* 0x0000002cdcdc7c10 */ /* 0x000fe4000ff3e0ff */
[----:B------:R-:W-:Y:S02]  /*24650*/  IADD3.X R218, R218, UR6, RZ, P4, !PT ;  /* 0x00000006dada7c10 */ /* 0x000fe4000a7fe4ff */
[----:B------:R-:W-:Y:S01]  /*24660*/  IADD3 R216, P4, R216, UR44, RZ ;  /* 0x0000002cd8d87c10 */ /* 0x000fe2000ff9e0ff */
        /* <DEDUP_REMOVED lines=19> */
[----:B------:R-:W-:Y:S04]  /*247a0*/  STL [R1+0x378], R184 ;  /* 0x000378b801007387 */ /* 0x000fe80000100800 */
[----:B------:R-:W-:Y:S01]  /*247b0*/  STL [R1+0x34c], R180 ;  /* 0x00034cb401007387 */ /* 0x000fe20000100800 */
[----:B---3--:R-:W-:-:S03]  /*247c0*/  IADD3 R172, P1, R172, UR44, RZ ;  /* 0x0000002cacac7c10 */ /* 0x008fc6000ff3e0ff */
        /* <DEDUP_REMOVED lines=110> */
[----:B------:R-:W-:Y:S04]  /*24eb0*/  STL [R1+0x2ac], R20 ;  /* 0x0002ac1401007387 */ /* 0x000fe80000100800 */
[----:B------:R-:W-:Y:S01]  /*24ec0*/  STL [R1+0x2d0], R16 ;  /* 0x0002d01001007387 */ /* 0x000fe20000100800 */
[----:B------:R-:W-:Y:S02]  /*24ed0*/  IADD3 R12, P3, R12, UR44, RZ ;  /* 0x0000002c0c0c7c10 */ /* 0x000fe4000ff7e0ff */
        /* <DEDUP_REMOVED lines=42> */
[----:B------:R-:W2:Y:S01]  /*25180*/  LDL.LU R197, [R1+0x240] ;  /* 0x0002400001c57983 */ /* 0x000ea20000300800 */
[----:B---3--:R-:W-:-:S05]  /*25190*/  IADD3 R191, P1, R191, UR44, RZ ;  /* 0x0000002cbfbf7c10 */ /* 0x008fca000ff3e0ff */
[----:B------:R0:W-:Y:S01]  /*251a0*/  STL [R1+0x284], R191 ;  /* 0x000284bf01007387 */ /* 0x0001e20000100800 */
[----:B------:R-:W-:Y:S02]  /*251b0*/  IADD3.X R249, R249, UR6, RZ, P4, !PT ;  /* 0x00000006f9f97c10 */ /* 0x000fe4000a7fe4ff */
[----:B------:R-:W-:Y:S01]  /*251c0*/  IADD3 R220, P4, R220, UR44, RZ ;  /* 0x0000002cdcdc7c10 */ /* 0x000fe2000ff9e0ff */
[----:B0-----:R-:W3:Y:S01]  /*251d0*/  LDL.LU R191, [R1+0x214] ;  /* 0x0002140001bf7983 */ /* 0x001ee20000300800 */
[----:B------:R-:W-:-:S03]  /*251e0*/  IADD3.X R218, R218, UR6, RZ, P3, !PT ;  /* 0x00000006dada7c10 */ /* 0x000fc60009ffe4ff */
[----:B------:R-:W-:Y:S04]  /*251f0*/  STL [R1+0x2a8], R249 ;  /* 0x0002a8f901007387 */ /* 0x000fe80000100800 */
[----:B------:R-:W-:Y:S04]  /*25200*/  STL [R1+0x27c], R220 ;  /* 0x00027cdc01007387 */ /* 0x000fe80000100800 */
[----:B------:R-:W-:Y:S01]  /*25210*/  STL [R1+0x2a0], R218 ;  /* 0x0002a0da01007387 */ /* 0x000fe20000100800 */
[----:B----4-:R-:W-:Y:S02]  /*25220*/  IADD3 R216, P3, R216, UR44, RZ ;  /* 0x0000002cd8d87c10 */ /* 0x010fe4000ff7e0ff */
[----:B------:R-:W-:-:S03]  /*25230*/  IADD3.X R214, R214, UR6, RZ, P2, !PT ;  /* 0x00000006d6d67c10 */ /* 0x000fc600097fe4ff */
[----:B------:R-:W-:Y:S01]  /*25240*/  STL [R1+0x274], R216 ;  /* 0x000274d801007387 */ /* 0x000fe20000100800 */
[----:B------:R-:W-:-:S03]  /*25250*/  IADD3 R212, P2, R212, UR44, RZ ;  /* 0x0000002cd4d47c10 */ /* 0x000fc6000ff5e0ff */
        /* <DEDUP_REMOVED lines=10> */
[----:B0-----:R-:W4:Y:S04]  /*25300*/  LDL.LU R205, [R1+0x238] ;  /* 0x0002380001cd7983 */ /* 0x001f280000300800 */
[----:B------:R-:W-:Y:S04]  /*25310*/  STL [R1+0x264], R198 ;  /* 0x000264c601007387 */ /* 0x000fe80000100800 */
        /* <DEDUP_REMOVED lines=20> */
[----:B------:R-:W-:Y:S04]  /*25460*/  STL [R1+0x23c], R156 ;  /* 0x00023c9c01007387 */ /* 0x000fe80000100800 */
[----:B------:R-:W-:Y:S04]  /*25470*/  STL [R1+0x234], R152 ;  /* 0x0002349801007387 */ /* 0x000fe80000100800 */
[----:B------:R-:W-:Y:S04]  /*25480*/  STL [R1+0x258], R20 ;  /* 0x0002581401007387 */ /* 0x000fe80000100800 */
[----:B------:R-:W-:Y:S01]  /*25490*/  STL [R1+0x22c], R16 ;  /* 0x00022c1001007387 */ /* 0x000fe20000100800 */
[----:B--2---:R-:W-:-:S02]  /*254a0*/  IADD3.X R12, R12, UR6, RZ, P1, !PT ;  /* 0x000000060c0c7c10 */ /* 0x004fc40008ffe4ff */
        /* <DEDUP_REMOVED lines=9> */
[----:B------:R-:W2:Y:S04]  /*25540*/  LDL.LU R249, [R1+0x204] ;  /* 0x0002040001f97983 */ /* 0x000ea80000300800 */
[----:B------:R-:W2:Y:S04]  /*25550*/  LDL.LU R220, [R1+0x228] ;  /* 0x0002280001dc7983 */ /* 0x000ea80000300800 */
[----:B------:R-:W-:Y:S04]  /*25560*/  STL [R1+0x240], R197 ;  /* 0x000240c501007387 */ /* 0x000fe80000100800 */
        /* <DEDUP_REMOVED lines=31> */
[----:B--2---:R-:W-:-:S05]  /*25760*/  IADD3.X R190, R190, UR6, RZ, P6, !PT ;  /* 0x00000006bebe7c10 */ /* 0x004fca000b7fe4ff */
[----:B------:R0:W-:Y:S01]  /*25770*/  STL [R1+0x230], R190 ;  /* 0x000230be01007387 */ /* 0x0001e20000100800 */
[----:B------:R-:W-:Y:S02]  /*25780*/  IADD3 R249, P6, R249, UR44, RZ ;  /* 0x0000002cf9f97c10 */ /* 0x000fe4000ffde0ff */
[----:B------:R-:W-:Y:S01]  /*25790*/  IADD3.X R220, R220, UR6, RZ, P5, !PT ;  /* 0x00000006dcdc7c10 */ /* 0x000fe2000affe4ff */
[----:B0-----:R-:W2:Y:S01]  /*257a0*/  LDL.LU R190, [R1+0x1c0] ;  /* 0x0001c00001be7983 */ /* 0x001ea20000300800 */
[----:B------:R-:W-:-:S03]  /*257b0*/  IADD3 R218, P5, R218, UR44, RZ ;  /* 0x0000002cdada7c10 */ /* 0x000fc6000ffbe0ff */
[----:B------:R-:W-:Y:S04]  /*257c0*/  STL [R1+0x204], R249 ;  /* 0x000204f901007387 */ /* 0x000fe80000100800 */
[----:B------:R-:W-:Y:S04]  /*257d0*/  STL [R1+0x228], R220 ;  /* 0x000228dc01007387 */ /* 0x000fe80000100800 */
[----:B------:R-:W-:Y:S01]  /*257e0*/  STL [R1+0x1fc], R218 ;  /* 0x0001fcda01007387 */ /* 0x000fe20000100800 */
[----:B---3--:R-:W-:Y:S02]  /*257f0*/  IADD3.X R216, R216, UR6, RZ, P1, !PT ;  /* 0x00000006d8d87c10 */ /* 0x008fe40008ffe4ff */
        /* <DEDUP_REMOVED lines=11> */
[----:B------:R-:W-:Y:S02]  /*258b0*/  IADD3 R184, P2, R184, UR44, RZ ;  /* 0x0000002cb8b87c10 */ /* 0x000fe4000ff5e0ff */
[----:B------:R-:W-:Y:S01]  /*258c0*/  IADD3.X R180, R180, UR6, RZ, P6, !PT ;  /* 0x00000006b4b47c10 */ /* 0x000fe2000b7fe4ff */
[----:B0-----:R-:W3:Y:S04]  /*258d0*/  LDL.LU R191, [R1+0x194] ;  /* 0x0001940001bf7983 */ /* 0x001ee80000300800 */
[----:B------:R-:W-:Y:S04]  /*258e0*/  STL [R1+0x210], R198 ;  /* 0x000210c601007387 */ /* 0x000fe80000100800 */
[----:B------:R-:W-:Y:S04]  /*258f0*/  STL [R1+0x208], R188 ;  /* 0x000208bc01007387 */ /* 0x000fe80000100800 */
[----:B------:R-:W-:Y:S04]  /*25900*/  STL [R1+0x1dc], R184 ;  /* 0x0001dcb801007387 */ /* 0x000fe80000100800 */
[----:B------:R-:W-:Y:S01]  /*25910*/  STL [R1+0x200], R180 ;  /* 0x000200b401007387 */ /* 0x000fe20000100800 */
[----:B----4-:R-:W-:-:S02]  /*25920*/  IADD3 R176, P6, R176, UR44, RZ ;  /* 0x0000002cb0b07c10 */ /* 0x010fc4000ffde0ff */
[----:B------:R-:W-:-:S03]  /*25930*/  IADD3.X R172, R172, UR6, RZ, P5, !PT ;  /* 0x00000006acac7c10 */ /* 0x000fc6000affe4ff */
[----:B------:R-:W-:Y:S01]  /*25940*/  STL [R1+0x1d4], R176 ;  /* 0x0001d4b001007387 */ /* 0x000fe20000100800 */
        /* <DEDUP_REMOVED lines=13> */
[----:B0-----:R-:W4:Y:S04]  /*25a20*/  LDL.LU R205, [R1+0x1b8] ;  /* 0x0001b80001cd7983 */ /* 0x001f280000300800 */
[----:B------:R-:W-:Y:S04]  /*25a30*/  STL [R1+0x1e8], R156 ;  /* 0x0001e89c01007387 */ /* 0x000fe80000100800 */
        /* <DEDUP_REMOVED lines=51> */
[----:B------:R-:W-:Y:S02]  /*25d70*/  IADD3 R220, P3, R220, UR44, RZ ;  /* 0x0000002cdcdc7c10 */ /* 0x000fe4000ff7e0ff */
[----:B------:R-:W-:Y:S01]  /*25d80*/  IADD3.X R218, R218, UR6, RZ, P2, !PT ;  /* 0x00000006dada7c10 */ /* 0x000fe200097fe4ff */
[----:B------:R-:W-:Y:S04]  /*25d90*/  STL [R1+0x1b0], R249 ;  /* 0x0001b0f901007387 */ /* 0x000fe80000100800 */
[----:B------:R-:W-:Y:S04]  /*25da0*/  STL [R1+0x184], R220 ;  /* 0x000184dc01007387 */ /* 0x000fe80000100800 */
[----:B------:R-:W-:Y:S01]  /*25db0*/  STL [R1+0x1a8], R218 ;  /* 0x0001a8da01007387 */ /* 0x000fe20000100800 */
[----:B--2---:R-:W-:-:S02]  /*25dc0*/  IADD3 R216, P2, R216, UR44, RZ ;  /* 0x0000002cd8d87c10 */ /* 0x004fc4000ff5e0ff */
        /* <DEDUP_REMOVED lines=9> */
[----:B------:R0:W-:Y:S01]  /*25e60*/  STL [R1+0x190], R190 ;  /* 0x000190be01007387 */ /* 0x0001e20000100800 */
[----:B------:R-:W-:-:S03]  /*25e70*/  IADD3.X R184, R184, UR6, RZ, P4, !PT ;  /* 0x00000006b8b87c10 */ /* 0x000fc6000a7fe4ff */
[----:B------:R-:W-:Y:S01]  /*25e80*/  STL [R1+0x198], R206 ;  /* 0x000198ce01007387 */ /* 0x000fe20000100800 */
[----:B------:R-:W-:-:S03]  /*25e90*/  IADD3 R180, P4, R180, UR44, RZ ;  /* 0x0000002cb4b47c10 */ /* 0x000fc6000ff9e0ff */
[----:B0-----:R-:W2:Y:S04]  /*25ea0*/  LDL.LU R190, [R1+0x140] ;  /* 0x0001400001be7983 */ /* 0x001ea80000300800 */
[----:B------:R-:W-:Y:S04]  /*25eb0*/  STL [R1+0x16c], R198 ;  /* 0x00016cc601007387 */ /* 0x000fe80000100800 */
[----:B------:R-:W-:Y:S04]  /*25ec0*/  STL [R1+0x164], R188 ;  /* 0x000164bc01007387 */ /* 0x000fe80000100800 */
[----:B------:R-:W-:Y:S04]  /*25ed0*/  STL [R1+0x188], R184 ;  /* 0x000188b801007387 */ /* 0x000fe80000100800 */
[----:B------:R-:W-:Y:S01]  /*25ee0*/  STL [R1+0x15c], R180 ;  /* 0x00015cb401007387 */ /* 0x000fe20000100800 */
[----:B---3--:R-:W-:-:S02]  /*25ef0*/  IADD3.X R176, R176, UR6, RZ, P3, !PT ;  /* 0x00000006b0b07c10 */ /* 0x008fc40009ffe4ff */
        /* <DEDUP_REMOVED lines=64> */
[----:B----4-:R-:W-:-:S05]  /*26300*/  IADD3.X R205, R205, UR6, RZ, P5, !PT ;  /* 0x00000006cdcd7c10 */ /* 0x010fca000affe4ff */
[----:B------:R0:W-:Y:S01]  /*26310*/  STL [R1+0x138], R205 ;  /* 0x000138cd01007387 */ /* 0x0001e20000100800 */
[----:B------:R-:W-:Y:S02]  /*26320*/  IADD3 R249, P5, R249, UR44, RZ ;  /* 0x0000002cf9f97c10 */ /* 0x000fe4000ffbe0ff */
[----:B------:R-:W-:Y:S01]  /*26330*/  IADD3.X R220, R220, UR6, RZ, P1, !PT ;  /* 0x00000006dcdc7c10 */ /* 0x000fe20008ffe4ff */
[----:B0-----:R-:W4:Y:S01]  /*26340*/  LDL.LU R205, [R1+0xc8] ;  /* 0x0000c80001cd7983 */ /* 0x001f220000300800 */
[----:B------:R-:W-:-:S03]  /*26350*/  IADD3 R218, P1, R218, UR44, RZ ;  /* 0x0000002cdada7c10 */ /* 0x000fc6000ff3e0ff */
        /* <DEDUP_REMOVED lines=12> */
[----:B------:R0:W-:Y:S04]  /*26420*/  STL [R1+0xec], R213 ;  /* 0x0000ecd501007387 */ /* 0x0001e80000100800 */
[----:B------:R-:W-:Y:S04]  /*26430*/  STL [R1+0xf4], R206 ;  /* 0x0000f4ce01007387 */ /* 0x000fe80000100800 */
[----:B0-----:R-:W4:Y:S01]  /*26440*/  LDL.LU R213, [R1+0x9c] ;  /* 0x00009c0001d57983 */ /* 0x001f220000300800 */
[----:B------:R-:W-:Y:S01]  /*26450*/  WARPGROUP.ARRIVE ;  /* 0x00000000000079c5 */ /* 0x000fe20000000000 */
[----:B------:R-:W-:Y:S01]  /*26460*/  UMOV UR13, 0x40000040 ;  /* 0x40000040000d7882 */ /* 0x000fe20000000000 */
[----:B------:R-:W-:-:S04]  /*26470*/  UMOV UR15, 0x40000040 ;  /* 0x40000040000f7882 */ /* 0x000fc80000000000 */
[----:B------:R-:W-:Y:S01]  /*26480*/  HGMMA.64x256x16.F32.BF16 R24, gdesc[UR12].tnspA, R24 ;  /* 0x23e000000c1879f0 */ /* 0x000fe20008701818 */
[----:B------:R-:W-:Y:S02]  /*26490*/  IADD3.X R188, R188, UR6, RZ, P6, !PT ;  /* 0x00000006bcbc7c10 */ /* 0x000fe4000b7fe4ff */
[----:B------:R-:W-:Y:S02]  /*264a0*/  IADD3 R184, P6, R184, UR44, RZ ;  /* 0x0000002cb8b87c10 */ /* 0x000fe4000ffde0ff */
[----:B------:R-:W-:Y:S01]  /*264b0*/  IADD3.X R180, R180, UR6, RZ, P5, !PT ;  /* 0x00000006b4b47c10 */ /* 0x000fe2000affe4ff */
[----:B------:R-:W-:Y:S04]  /*264c0*/  STL [R1+0x118], R198 ;  /* 0x000118c601007387 */ /* 0x000fe80000100800 */
        /* <DEDUP_REMOVED lines=22> */
[----:B------:R-:W-:Y:S04]  /*26630*/  STL [R1+0xbc], R20 ;  /* 0x0000bc1401007387 */ /* 0x000fe80000100800 */
[----:B------:R-:W-:Y:S01]  /*26640*/  STL [R1+0xe0], R16 ;  /* 0x0000e01001007387 */ /* 0x000fe20000100800 */
[----:B---3--:R-:W-:-:S02]  /*26650*/  IADD3 R12, P6, R12, UR44, RZ ;  /* 0x0000002c0c0c7c10 */ /* 0x008fc4000ffde0ff */
[----:B------:R-:W-:-:S03]  /*26660*/  IADD3.X R8, R8, UR6, RZ, P5, !PT ;  /* 0x0000000608087c10 */ /* 0x000fc6000affe4ff */
[----:B------:R-:W-:Y:S01]  /*26670*/  STL [R1+0xb4], R12 ;  /* 0x0000b40c01007387 */ /* 0x000fe20000100800 */
[----:B------:R-:W-:Y:S02]  /*26680*/  IADD3 R4, P5, R4, UR44, RZ ;  /* 0x0000002c04047c10 */ /* 0x000fe4000ffbe0ff */
[----:B------:R-:W-:Y:S02]  /*26690*/  IADD3.X R191, R191, UR6, RZ, P1, !PT ;  /* 0x00000006bfbf7c10 */ /* 0x000fe40008ffe4ff */
[----:B------:R-:W-:-:S03]  /*266a0*/  IADD3 R197, P1, R197, UR44, RZ ;  /* 0x0000002cc5c57c10 */ /* 0x000fc6000ff3e0ff */
[----:B------:R0:W-:Y:S04]  /*266b0*/  STL [R1+0xd0], R191 ;  /* 0x0000d0bf01007387 */ /* 0x0001e80000100800 */
[----:B------:R1:W-:Y:S04]  /*266c0*/  STL [R1+0xd8], R8 ;  /* 0x0000d80801007387 */ /* 0x0003e80000100800 */
[----:B0-----:R-:W3:Y:S04]  /*266d0*/  LDL.LU R191, [R1+0x94] ;  /* 0x0000940001bf7983 */ /* 0x001ee80000300800 */
[----:B------:R0:W-:Y:S04]  /*266e0*/  STL [R1+0xac], R4 ;  /* 0x0000ac0401007387 */ /* 0x0001e80000100800 */
[----:B------:R-:W3:Y:S04]  /*266f0*/  LDL.LU R249, [R1+0xb8] ;  /* 0x0000b80001f97983 */ /* 0x000ee80000300800 */
[----:B------:R-:W3:Y:S04]  /*26700*/  LDL.LU R220, [R1+0x8c] ;  /* 0x00008c0001dc7983 */ /* 0x000ee80000300800 */
[----:B------:R0:W-:Y:S04]  /*26710*/  STL [R1+0xa4], R197 ;  /* 0x0000a4c501007387 */ /* 0x0001e80000100800 */
[----:B------:R-:W3:Y:S01]  /*26720*/  LDL.LU R218, [R1+0xb0] ;  /* 0x0000b00001da7983 */ /* 0x000ee20000300800 */
[----:B------:R-:W-:Y:S01]  /*26730*/  HGMMA.64x256x16.F32.BF16 R24, gdesc[UR8].tnspA, R24 ;  /* 0x23e00000081879f0 */ /* 0x000fe20008701818 */
[----:B----4-:R-:W-:-:S05]  /*26740*/  IADD3.X R205, R205, UR6, RZ, P4, !PT ;  /* 0x00000006cdcd7c10 */ /* 0x010fca000a7fe4ff */
[----:B------:R4:W-:Y:S04]  /*26750*/  STL [R1+0xc8], R205 ;  /* 0x0000c8cd01007387 */ /* 0x0009e80000100800 */
[----:B------:R-:W3:Y:S04]  /*26760*/  LDL.LU R216, [R1+0x84] ;  /* 0x0000840001d87983 */ /* 0x000ee80000300800 */
[----:B------:R-:W3:Y:S04]  /*26770*/  LDL.LU R214, [R1+0xa8] ;  /* 0x0000a80001d67983 */ /* 0x000ee80000300800 */
[----:B------:R-:W3:Y:S04]  /*26780*/  LDL.LU R212, [R1+0x7c] ;  /* 0x00007c0001d47983 */ /* 0x000ee80000300800 */
[----:B------:R-:W3:Y:S04]  /*26790*/  LDL.LU R206, [R1+0xa0] ;  /* 0x0000a00001ce7983 */ /* 0x000ee80000300800 */
[----:B------:R-:W3:Y:S04]  /*267a0*/  LDL.LU R198, [R1+0x74] ;  /* 0x0000740001c67983 */ /* 0x000ee80000300800 */
[----:B------:R-:W3:Y:S04]  /*267b0*/  LDL.LU R188, [R1+0x98] ;  /* 0x0000980001bc7983 */ /* 0x000ee80000300800 */
[----:B------:R-:W3:Y:S04]  /*267c0*/  LDL.LU R184, [R1+0x90] ;  /* 0x0000900001b87983 */ /* 0x000ee80000300800 */
[----:B------:R-:W3:Y:S04]  /*267d0*/  LDL.LU R180, [R1+0x64] ;  /* 0x0000640001b47983 */ /* 0x000ee80000300800 */
[----:B------:R-:W3:Y:S01]  /*267e0*/  LDL.LU R176, [R1+0x88] ;  /* 0x0000880001b07983 */ /* 0x000ee20000300800 */
[----:B------:R-:W-:-:S05]  /*267f0*/  IADD3 R213, P4, R213, UR44, RZ ;  /* 0x0000002cd5d57c10 */ /* 0x000fca000ff9e0ff */
        /* <DEDUP_REMOVED lines=10> */
[----:B-1----:R-:W3:Y:S01]  /*268a0*/  LDL.LU R8, [R1+0x34] ;  /* 0x0000340001087983 */ /* 0x002ee20000300800 */
[----:B------:R-:W-:Y:S01]  /*268b0*/  HGMMA.64x256x16.F32.BF16 R24, gdesc[UR20].tnspA, R24 ;  /* 0x23e00000141879f0 */ /* 0x000fe20008701818 */
[----:B--2---:R-:W-:-:S05]  /*268c0*/  IADD3.X R190, R190, UR6, RZ, P3, !PT ;  /* 0x00000006bebe7c10 */ /* 0x004fca0009ffe4ff */
[----:B------:R1:W-:Y:S04]  /*268d0*/  STL [R1+0xc0], R190 ;  /* 0x0000c0be01007387 */ /* 0x0003e80000100800 */
[----:B0-----:R-:W2:Y:S04]  /*268e0*/  LDL.LU R4, [R1+0x58] ;  /* 0x0000580001047983 */ /* 0x001ea80000300800 */
[----:B------:R-:W2:Y:S04]  /*268f0*/  LDL.LU R197, [R1+0x2c] ;  /* 0x00002c0001c57983 */ /* 0x000ea80000300800 */
[----:B----4-:R-:W4:Y:S04]  /*26900*/  LDL.LU R205, [R1+0x50] ;  /* 0x0000500001cd7983 */ /* 0x010f280000300800 */
[----:B------:R-:W4:Y:S04]  /*26910*/  LDL.LU R213, [R1+0x604] ;  /* 0x0006040001d57983 */ /* 0x000f280000300800 */
[----:B-1----:R-:W4:Y:S01]  /*26920*/  LDL.LU R190, [R1+0x40] ;  /* 0x0000400001be7983 */ /* 0x002f220000300800 */
        /* <DEDUP_REMOVED lines=9> */
[----:B------:R-:W-:Y:S01]  /*269c0*/  HGMMA.64x256x16.F32.BF16 R24, gdesc[UR24].tnspA, R24 ;  /* 0x23e00000181879f0 */ /* 0x000fe20008701818 */
[----:B------:R-:W-:-:S02]  /*269d0*/  IADD3 R216, P6, R216, UR44, RZ ;  /* 0x0000002cd8d87c10 */ /* 0x000fc4000ffde0ff */
        /* <DEDUP_REMOVED lines=15> */
[----:B0-----:R-:W3:Y:S04]  /*26ad0*/  LDL.LU R2, [R1+0xb68] ;  /* 0x000b680001027983 */ /* 0x001ee80000300800 */
        /* <DEDUP_REMOVED lines=15> */
[----:B------:R-:W-:Y:S04]  /*26bd0*/  STL [R1+0x4c], R156 ;  /* 0x00004c9c01007387 */ /* 0x000fe80000100800 */
[----:B------:R0:W-:Y:S04]  /*26be0*/  STL [R1+0x68], R0 ;  /* 0x0000680001007387 */ /* 0x0001e80000100800 */
[----:B------:R-:W-:Y:S04]  /*26bf0*/  STL [R1+0x70], R152 ;  /* 0x0000709801007387 */ /* 0x000fe80000100800 */
[----:B0-----:R-:W3:Y:S01]  /*26c00*/  LDL.LU R0, [R1+0xb64] ;  /* 0x000b640001007983 */ /* 0x001ee20000300800 */
[----:B------:R-:W-:Y:S01]  /*26c10*/  HGMMA.64x256x16.F32.BF16 R24, gdesc[UR28].tnspA, R24 ;  /* 0x23e000001c1879f0 */ /* 0x000fe20008701818 */
[----:B------:R-:W-:-:S02]  /*26c20*/  IADD3 R20, P1, R20, UR44, RZ ;  /* 0x0000002c14147c10 */ /* 0x000fc4000ff3e0ff */
[----:B------:R-:W-:Y:S02]  /*26c30*/  IADD3 R16, P4, R16, UR44, RZ ;  /* 0x0000002c10107c10 */ /* 0x000fe4000ff9e0ff */
[----:B------:R-:W-:Y:S02]  /*26c40*/  IADD3.X R12, R12, UR6, RZ, P3, !PT ;  /* 0x000000060c0c7c10 */ /* 0x000fe40009ffe4ff */
[----:B------:R-:W-:Y:S01]  /*26c50*/  IADD3 R8, P3, R8, UR44, RZ ;  /* 0x0000002c08087c10 */ /* 0x000fe2000ff7e0ff */
[----:B------:R-:W-:Y:S01]  /*26c60*/  STL [R1+0x44], R20 ;  /* 0x0000441401007387 */ /* 0x000fe20000100800 */
[----:B--2---:R-:W-:Y:S02]  /*26c70*/  IADD3.X R4, R4, UR6, RZ, P2, !PT ;  /* 0x0000000604047c10 */ /* 0x004fe400097fe4ff */
[----:B------:R-:W-:Y:S01]  /*26c80*/  IADD3 R197, P2, R197, UR44, RZ ;  /* 0x0000002cc5c57c10 */ /* 0x000fe2000ff5e0ff */
[----:B------:R-:W-:Y:S01]  /*26c90*/  STL [R1+0x3c], R16 ;  /* 0x00003c1001007387 */ /* 0x000fe20000100800 */
[----:B----4-:R-:W-:-:S03]  /*26ca0*/  IADD3.X R205, R205, UR6, RZ, P6, !PT ;  /* 0x00000006cdcd7c10 */ /* 0x010fc6000b7fe4ff */
[----:B------:R-:W-:Y:S04]  /*26cb0*/  STL [R1+0x60], R12 ;  /* 0x0000600c01007387 */ /* 0x000fe80000100800 */
[----:B------:R-:W-:Y:S04]  /*26cc0*/  STL [R1+0x34], R8 ;  /* 0x0000340801007387 */ /* 0x000fe80000100800 */
[----:B------:R-:W-:Y:S04]  /*26cd0*/  STL [R1+0x58], R4 ;  /* 0x0000580401007387 */ /* 0x000fe80000100800 */
[----:B------:R-:W-:Y:S01]  /*26ce0*/  STL [R1+0x2c], R197 ;  /* 0x00002cc501007387 */ /* 0x000fe20000100800 */
[----:B------:R-:W-:Y:S01]  /*26cf0*/  HGMMA.64x256x16.F32.BF16 R24, gdesc[UR32].tnspA, R24 ;  /* 0x23e00000201879f0 */ /* 0x000fe20008701818 */
[----:B---3--:R-:W-:-:S05]  /*26d00*/  IADD3.X R0, R0, UR6, RZ, P5, !PT ;  /* 0x0000000600007c10 */ /* 0x008fca000affe4ff */
[----:B------:R0:W-:Y:S04]  /*26d10*/  STL [R1+0x48], R0 ;  /* 0x0000480001007387 */ /* 0x0001e80000100800 */
[----:B------:R-:W-:Y:S04]  /*26d20*/  STL [R1+0x50], R205 ;  /* 0x000050cd01007387 */ /* 0x000fe80000100800 */
[----:B0-----:R-:W2:Y:S01]  /*26d30*/  LDL.LU R0, [R1+0xb60] ;  /* 0x000b600001007983 */ /* 0x001ea20000300800 */
[----:B------:R-:W-:Y:S02]  /*26d40*/  IADD3 R213, P6, R213, UR45, RZ ;  /* 0x0000002dd5d57c10 */ /* 0x000fe4000ffde0ff */
[----:B------:R-:W-:-:S02]  /*26d50*/  IADD3.X R2, R2, UR6, RZ, P3, !PT ;  /* 0x0000000602027c10 */ /* 0x000fc40009ffe4ff */
[----:B------:R-:W-:Y:S01]  /*26d60*/  IADD3.X R190, R190, UR6, RZ, P1, !PT ;  /* 0x00000006bebe7c10 */ /* 0x000fe20008ffe4ff */
[----:B------:R-:W-:Y:S01]  /*26d70*/  STL [R1+0x604], R213 ;  /* 0x000604d501007387 */ /* 0x000fe20000100800 */
[----:B------:R-:W-:Y:S02]  /*26d80*/  IADD3.X R191, R191, UR6, RZ, P4, !PT ;  /* 0x00000006bfbf7c10 */ /* 0x000fe4000a7fe4ff */
[----:B------:R-:W-:Y:S01]  /*26d90*/  IADD3.X R3, R3, UR6, RZ, P2, !PT ;  /* 0x0000000603037c10 */ /* 0x000fe200097fe4ff */
[----:B------:R0:W-:Y:S04]  /*26da0*/  STL [R1+0x30], R2 ;  /* 0x0000300201007387 */ /* 0x0001e80000100800 */
[----:B------:R-:W-:Y:S04]  /*26db0*/  STL [R1+0x40], R190 ;  /* 0x000040be01007387 */ /* 0x000fe80000100800 */
[----:B0-----:R0:W5:Y:S04]  /*26dc0*/  LDL.LU R2, [R1+0xb5c] ;  /* 0x000b5c0001027983 */ /* 0x0011680000300800 */
[----:B------:R-:W-:Y:S04]  /*26dd0*/  STL [R1+0x38], R191 ;  /* 0x000038bf01007387 */ /* 0x000fe80000100800 */
[----:B------:R1:W-:Y:S04]  /*26de0*/  STL [R1+0x28], R3 ;  /* 0x0000280301007387 */ /* 0x0003e80000100800 */
[----:B-1----:R0:W5:Y:S01]  /*26df0*/  LDL.LU R3, [R1+0xb58] ;  /* 0x000b580001037983 */ /* 0x0021620000300800 */
[----:B------:R-:W-:Y:S01]  /*26e00*/  HGMMA.64x256x16.F32.BF16 R24, gdesc[UR36].tnspA, R24 ;  /* 0x23e00000241879f0 */ /* 0x000fe20008701818 */
[----:B------:R-:W-:Y:S01]  /*26e10*/  UIADD3 UR4, UR4, 0x1, URZ ;  /* 0x0000000104047890 */ /* 0x000fe2000fffe03f */
[----:B------:R-:W-:-:S02]  /*26e20*/  SHF.R.S32.HI R5, RZ, 0x7, R5 ;  /* 0x00000007ff057819 */ /* 0x000fc40000011405 */
[----:B--2---:R-:W-:-:S15]  /*26e30*/  IADD3.X R0, R0, UR18, RZ, P6, !PT ;  /* 0x0000001200007c10 */ /* 0x004fde000b7fe4ff */
[----:B------:R-:W-:-:S09]  /*26e40*/  NOP ;  /* 0x0000000000007918 */ /* 0x000fd20000000000 */
[----:B------:R-:W-:Y:S01]  /*26e50*/  HGMMA.64x256x16.F32.BF16 R24, gdesc[UR40].tnspA, R24, gsb0 ;  /* 0x23e00000281879f0 */ /* 0x000fe20008001818 */
[----:B------:R1:W-:Y:S04]  /*26e60*/  STL [R1+0x600], R0 ;  /* 0x0006000001007387 */ /* 0x0003e80000100800 */
[----:B-1----:R0:W5:Y:S01]  /*26e70*/  LDL.LU R0, [R1+0xb54] ;  /* 0x000b540001007983 */ /* 0x0021620000300800 */
[----:B------:R-:W-:Y:S01]  /*26e80*/  ISETP.NE.U32.AND P0, PT, R5, UR4, PT ;  /* 0x0000000405007c0c */ /* 0x000fe2000bf05070 */
[----:B------:R-:W-:-:S12]  /*26e90*/  WARPGROUP.DEPBAR.LE gsb0, 0x0 ;  /* 0x00008000000079c5 */ /* 0x000fd80000010000 */
[----:B0-----:R-:W-:Y:S05]  /*26ea0*/  @P0 BRA `(.L_x_1) ;  /* 0xfffffedc00940947 */ /* 0x001fea000383ffff */
[----:B------:R-:W-:Y:S02]  /*26eb0*/  F2FP.BF16.F32.PACK_AB R67, R71, R67 ;  /* 0x000000434743723e */ /* 0x000fe400000010ff */
[----:B------:R-:W-:Y:S02]  /*26ec0*/  F2FP.BF16.F32.PACK_AB R66, R70, R66 ;  /* 0x000000424642723e */ /* 0x000fe400000010ff */
[----:B------:R-:W-:Y:S02]  /*26ed0*/  F2FP.BF16.F32.PACK_AB R65, R69, R65 ;  /* 0x000000414541723e */ /* 0x000fe400000010ff */
[----:B------:R-:W-:Y:S02]  /*26ee0*/  F2FP.BF16.F32.PACK_AB R64, R68, R64 ;  /* 0x000000404440723e */ /* 0x000fe400000010ff */
[----:B------:R-:W-:Y:S02]  /*26ef0*/  F2FP.BF16.F32.PACK_AB R59, R63, R59 ;  /* 0x0000003b3f3b723e */ /* 0x000fe400000010ff */
[----:B------:R-:W-:-:S02]  /*26f00*/  F2FP.BF16.F32.PACK_AB R58, R62, R58 ;  /* 0x0000003a3e3a723e */ /* 0x000fc400000010ff */
        /* <DEDUP_REMOVED lines=57> */
[----:B------:R-:W-:-:S07]  /*272a0*/  F2FP.BF16.F32.PACK_AB R68, R28, R24 ;  /* 0x000000181c44723e */ /* 0x000fce00000010ff */
.L_x_0:
[----:B------:R-:W0:Y:S01]  /*272b0*/  S2R R6, SR_TID.X ;  /* 0x0000000000067919 */ /* 0x000e220000002100 */
[----:B------:R-:W-:Y:S01]  /*272c0*/  ULDC UR4, c[0x0][0x244] ;  /* 0x0000910000047ab9 */ /* 0x000fe20000000800 */
[----:B------:R-:W1:Y:S01]  /*272d0*/  LDC R201, c[0x0][0x248] ;  /* 0x00009200ffc97b82 */ /* 0x000e620000000800 */
[----:B------:R-:W-:Y:S01]  /*272e0*/  ULDC.64 UR8, c[0x0][0x228] ;  /* 0x00008a0000087ab9 */ /* 0x000fe20000000a00 */
[----:B------:R-:W2:Y:S01]  /*272f0*/  LDL.LU R212, [R1+0xb50] ;  /* 0x000b500001d47983 */ /* 0x000ea20000300800 */
[----:B------:R-:W-:Y:S01]  /*27300*/  ULDC UR5, c[0x0][0x22c] ;  /* 0x00008b0000057ab9 */ /* 0x000fe20000000800 */
[C---:B0----5:R-:W-:Y:S01]  /*27310*/  IMAD.SHL.U32 R2, R6.reuse, 0x10, RZ ;  /* 0x0000001006027824 */ /* 0x061fe200078e00ff */
[----:B------:R-:W-:Y:S01]  /*27320*/  SHF.R.U32.HI R77, RZ, 0x6, R6 ;  /* 0x00000006ff4d7819 */ /* 0x000fe20000011606 */
[C---:B------:R-:W-:Y:S02]  /*27330*/  IMAD.SHL.U32 R4, R6.reuse, 0x80, RZ ;  /* 0x0000008006047824 */ /* 0x040fe400078e00ff */
[----:B------:R-:W-:Y:S01]  /*27340*/  IMAD.SHL.U32 R3, R6, 0x8, RZ ;  /* 0x0000000806037824 */ /* 0x000fe200078e00ff */
[----:B------:R-:W-:-:S02]  /*27350*/  LOP3.LUT R2, R2, 0x70, RZ, 0xc0, !PT ;  /* 0x0000007002027812 */ /* 0x000fc400078ec0ff */
[----:B------:R-:W-:Y:S02]  /*27360*/  LOP3.LUT R5, R4, 0x400, RZ, 0xc0, !PT ;  /* 0x0000040004057812 */ /* 0x000fe400078ec0ff */
[----:B------:R-:W-:Y:S02]  /*27370*/  LOP3.LUT R3, R3, 0x380, RZ, 0xc0, !PT ;  /* 0x0000038003037812 */ /* 0x000fe400078ec0ff */
[----:B------:R-:W-:Y:S02]  /*27380*/  IADD3 R2, R5, UR7, R2 ;  /* 0x0000000705027c10 */ /* 0x000fe4000fffe002 */
[----:B------:R-:W-:Y:S02]  /*27390*/  LOP3.LUT R6, R6, 0x7f, RZ, 0xc0, !PT ;  /* 0x0000007f06067812 */ /* 0x000fe400078ec0ff */
[----:B------:R-:W-:Y:S01]  /*273a0*/  SGXT.U32 R77, R77, 0x1 ;  /* 0x000000014d4d781a */ /* 0x000fe20000000000 */
[----:B------:R-:W-:Y:S01]  /*273b0*/  IMAD.IADD R203, R3, 0x1, R2 ;  /* 0x0000000103cb7824 */ /* 0x000fe200078e0202 */
[----:B------:R-:W-:Y:S01]  /*273c0*/  BAR.SYNC.DEFER_BLOCKING 0x0 ;  /* 0x0000000000007b1d */ /* 0x000fe20000010000 */
[----:B------:R-:W-:-:S05]  /*273d0*/  LEA R211, R6, UR7, 0x4 ;  /* 0x0000000706d37c11 */ /* 0x000fca000f8e20ff */
[----:B------:R-:W-:Y:S01]  /*273e0*/  STSM.16.M88.4 [R203], R68 ;  /* 0x00000044cb007844 */ /* 0x000fe20000000200 */
[C---:B------:R-:W-:Y:S01]  /*273f0*/  LOP3.LUT R208, R0.reuse, 0xfe, R77, 0xfe, !PT ;  /* 0x000000fe00d07812 */ /* 0x040fe200078efe4d */
[----:B------:R-:W-:Y:S01]  /*27400*/  ULDC.64 UR6, c[0x0][0x220] ;  /* 0x0000880000067ab9 */ /* 0x000fe20000000a00 */
[----:B------:R-:W-:Y:S06]  /*27410*/  BAR.SYNC.DEFER_BLOCKING 0x0 ;  /* 0x0000000000007b1d */ /* 0x000fec0000010000 */
[----:B------:R-:W0:Y:S02]  /*27420*/  LDS.128 R68, [R211] ;  /* 0x00000000d3447984 */ /* 0x000e240000000c00 */
[----:B------:R-:W-:Y:S06]  /*27430*/  BAR.SYNC.DEFER_BLOCKING 0x0 ;  /* 0x0000000000007b1d */ /* 0x000fec0000010000 */
[----:B------:R-:W-:Y:S02]  /*27440*/  STSM.16.M88.4 [R203], R60 ;  /* 0x0000003ccb007844 */ /* 0x000fe40000000200 */
[----:B------:R-:W-:Y:S06]  /*27450*/  BAR.SYNC.DEFER_BLOCKING 0x0 ;  /* 0x0000000000007b1d */ /* 0x000fec0000010000 */
[----:B------:R-:W3:Y:S02]  /*27460*/  LDS.128 R60, [R211] ;  /* 0x00000000d33c7984 */ /* 0x000ee40000000c00 */
[----:B------:R-:W-:Y:S06]  /*27470*/  BAR.SYNC.DEFER_BLOCKING 0x0 ;  /* 0x0000000000007b1d */ /* 0x000fec0000010000 */
[----:B------:R-:W-:Y:S02]  /*27480*/  STSM.16.M88.4 [R203], R44 ;  /* 0x0000002ccb007844 */ /* 0x000fe40000000200 */
[----:B------:R-:W-:Y:S06]  /*27490*/  BAR.SYNC.DEFER_BLOCKING 0x0 ;  /* 0x0000000000007b1d */ /* 0x000fec0000010000 */
[----:B------:R-:W4:Y:S02]  /*274a0*/  LDS.128 R44, [R211] ;  /* 0x00000000d32c7984 */ /* 0x000f240000000c00 */
        /* <DEDUP_REMOVED lines=16> */
[----:B------:R-:W-:Y:S01]  /*275b0*/  BAR.SYNC.DEFER_BLOCKING 0x0 ;  /* 0x0000000000007b1d */ /* 0x000fe20000010000 */
[----:B------:R-:W-:-:S05]  /*275c0*/  LOP3.LUT R210, R0, R77, RZ, 0xfc, !PT ;  /* 0x0000004d00d27212 */ /* 0x000fca00078efcff */
[----:B------:R-:W-:Y:S02]  /*275d0*/  STSM.16.M88.4 [R203], R80 ;  /* 0x00000050cb007844 */ /* 0x000fe40000000200 */
[----:B------:R-:W-:Y:S01]  /*275e0*/  BAR.SYNC.DEFER_BLOCKING 0x0 ;  /* 0x0000000000007b1d */ /* 0x000fe20000010000 */
[C-C-:B------:R-:W-:Y:S02]  /*275f0*/  LOP3.LUT R209, R0.reuse, 0x2, R77.reuse, 0xfe, !PT ;  /* 0x0000000200d17812 */ /* 0x140fe400078efe4d */
[C-C-:B------:R-:W-:Y:S02]  /*27600*/  LOP3.LUT R207, R0.reuse, 0x4, R77.reuse, 0xfe, !PT ;  /* 0x0000000400cf7812 */ /* 0x140fe400078efe4d */
[C-C-:B------:R-:W-:Y:S02]  /*27610*/  LOP3.LUT R200, R0.reuse, 0x6, R77.reuse, 0xfe, !PT ;  /* 0x0000000600c87812 */ /* 0x140fe400078efe4d */
[C-C-:B------:R-:W-:Y:S02]  /*27620*/  LOP3.LUT R197, R0.reuse, 0x8, R77.reuse, 0xfe, !PT ;  /* 0x0000000800c57812 */ /* 0x140fe400078efe4d */
[----:B------:R-:W-:-:S02]  /*27630*/  LOP3.LUT R198, R0, 0xa, R77, 0xfe, !PT ;  /* 0x0000000a00c67812 */ /* 0x000fc400078efe4d */
[C-C-:B------:R-:W-:Y:S02]  /*27640*/  LOP3.LUT R199, R0.reuse, 0xc, R77.reuse, 0xfe, !PT ;  /* 0x0000000c00c77812 */ /* 0x140fe400078efe4d */
        /* <DEDUP_REMOVED lines=119> */
[----:B------:R-:W-:Y:S02]  /*27dc0*/  LOP3.LUT R0, R0, 0xfc, R77, 0xfe, !PT ;  /* 0x000000fc00007812 */ /* 0x000fe400078efe4d */
[----:B------:R-:W4:Y:S01]  /*27dd0*/  LDS.128 R76, [R211] ;  /* 0x00000000d34c7984 */ /* 0x000f220000000c00 */
        /* <DEDUP_REMOVED lines=9> */
[----:B------:R2:W-:Y:S02]  /*27e70*/  STSM.16.M88.4 [R203], R104 ;  /* 0x00000068cb007844 */ /* 0x0005e40000000200 */
        /* <DEDUP_REMOVED lines=14> */
[----:B------:R-:W-:Y:S01]  /*27f60*/  BAR.SYNC.DEFER_BLOCKING 0x0 ;  /* 0x0000000000007b1d */ /* 0x000fe20000010000 */
[----:B--2---:R-:W-:-:S05]  /*27f70*/  IMAD R104, R212, UR4, RZ ;  /* 0x00000004d4687c24 */ /* 0x004fca000f8e02ff */
[----:B------:R-:W-:Y:S02]  /*27f80*/  STSM.16.M88.4 [R203], R136 ;  /* 0x00000088cb007844 */ /* 0x000fe40000000200 */
[----:B------:R-:W-:Y:S01]  /*27f90*/  BAR.SYNC.DEFER_BLOCKING 0x0 ;  /* 0x0000000000007b1d */ /* 0x000fe20000010000 */
[----:B-1----:R-:W-:-:S04]  /*27fa0*/  LEA R123, P2, R104, UR6, 0x1 ;  /* 0x00000006687b7c11 */ /* 0x002fc8000f8408ff */
[----:B------:R-:W-:Y:S01]  /*27fb0*/  LEA.HI.X.SX32 R122, R104, UR7, 0x1, P2 ;  /* 0x00000007687a7c11 */ /* 0x000fe200090f0eff */
[----:B------:R-:W-:Y:S01]  /*27fc0*/  ULDC UR4, c[0x0][0x22c] ;  /* 0x00008b0000047ab9 */ /* 0x000fe20000000800 */
[----:B------:R-:W-:Y:S01]  /*27fd0*/  ISETP.GE.AND P0, PT, R212, UR8, PT ;  /* 0x00000008d4007c0c */ /* 0x000fe2000bf06270 */
[----:B------:R-:W-:Y:S01]  /*27fe0*/  ULDC UR6, c[0x0][0x22c] ;  /* 0x00008b0000067ab9 */ /* 0x000fe20000000800 */
[----:B------:R-:W-:Y:S01]  /*27ff0*/  ULDC UR7, c[0x0][0x22c] ;  /* 0x00008b0000077ab9 */ /* 0x000fe20000000800 */
[----:B------:R-:W1:Y:S01]  /*28000*/  LDS.128 R104, [R211] ;  /* 0x00000000d3687984 */ /* 0x000e620000000c00 */
[----:B------:R-:W-:Y:S01]  /*28010*/  BAR.SYNC.DEFER_BLOCKING 0x0 ;  /* 0x0000000000007b1d */ /* 0x000fe20000010000 */
[C---:B------:R-:W-:Y:S01]  /*28020*/  ISETP.LT.AND P1, PT, R210.reuse, UR9, !P0 ;  /* 0x00000009d2007c0c */ /* 0x040fe2000c721270 */
[-C--:B------:R-:W-:Y:S01]  /*28030*/  IMAD R210, R210, R201.reuse, RZ ;  /* 0x000000c9d2d27224 */ /* 0x080fe200078e02ff */
[C---:B------:R-:W-:Y:S01]  /*28040*/  ISETP.LT.AND P5, PT, R209.reuse, UR4, !P0 ;  /* 0x00000004d1007c0c */ /* 0x040fe2000c7a1270 */
[----:B------:R-:W-:-:S02]  /*28050*/  IMAD R209, R209, R201, RZ ;  /* 0x000000c9d1d17224 */ /* 0x000fc400078e02ff */
[----:B------:R-:W-:Y:S01]  /*28060*/  ULDC UR4, c[0x0][0x22c] ;  /* 0x00008b0000047ab9 */ /* 0x000fe20000000800 */
[C---:B------:R-:W-:Y:S02]  /*28070*/  LEA R112, P3, R210.reuse, R123, 0x1 ;  /* 0x0000007bd2707211 */ /* 0x040fe400078608ff */
[C---:B------:R-:W-:Y:S01]  /*28080*/  ISETP.LT.AND P2, PT, R207.reuse, UR4, !P0 ;  /* 0x00000004cf007c0c */ /* 0x040fe2000c741270 */
[----:B------:R-:W-:Y:S01]  /*28090*/  STSM.16.M88.4 [R203], R144 ;  /* 0x00000090cb007844 */ /* 0x000fe20000000200 */
[----:B------:R-:W-:Y:S01]  /*280a0*/  IMAD R207, R207, R201, RZ ;  /* 0x000000c9cfcf7224 */ /* 0x000fe200078e02ff */
[----:B------:R-:W-:Y:S01]  /*280b0*/  BAR.SYNC.DEFER_BLOCKING 0x0 ;  /* 0x0000000000007b1d */ /* 0x000fe20000010000 */
[CC--:B------:R-:W-:Y:S02]  /*280c0*/  LEA R114, P4, R209.reuse, R123.reuse, 0x1 ;  /* 0x0000007bd1727211 */ /* 0x0c0fe400078808ff */
[-C--:B------:R-:W-:Y:S02]  /*280d0*/  LEA.HI.X.SX32 R113, R210, R122.reuse, 0x1, P3 ;  /* 0x0000007ad2717211 */ /* 0x080fe400018f0eff */
[----:B------:R-:W-:Y:S01]  /*280e0*/  LEA.HI.X.SX32 R115, R209, R122, 0x1, P4 ;  /* 0x0000007ad1737211 */ /* 0x000fe200020f0eff */
[----:B------:R-:W-:Y:S01]  /*280f0*/  ULDC UR4, c[0x0][0x22c] ;  /* 0x00008b0000047ab9 */ /* 0x000fe20000000800 */
[----:B------:R-:W-:-:S02]  /*28100*/  LEA R120, P3, R207, R123, 0x1 ;  /* 0x0000007bcf787211 */ /* 0x000fc400078608ff */
[C---:B------:R-:W-:Y:S01]  /*28110*/  ISETP.LT.AND P4, PT, R200.reuse, UR4, !P0 ;  /* 0x00000004c8007c0c */ /* 0x040fe2000c781270 */
[----:B------:R-:W-:Y:S01]  /*28120*/  IMAD R200, R200, R201, RZ ;  /* 0x000000c9c8c87224 */ /* 0x000fe200078e02ff */
[----:B------:R-:W-:Y:S01]  /*28130*/  LEA.HI.X.SX32 R121, R207, R122, 0x1, P3 ;  /* 0x0000007acf797211 */ /* 0x000fe200018f0eff */
[----:B------:R-:W-:Y:S01]  /*28140*/  ULDC UR4, c[0x0][0x22c] ;  /* 0x00008b0000047ab9 */ /* 0x000fe20000000800 */
[----:B0-----:R0:W-:Y:S01]  /*28150*/  @P1 STG.E.U16 desc[UR16][R112.64], R68 ;  /* 0x0000004470001986 */ /* 0x0011e2000c101510 */
[----:B------:R-:W-:-:S03]  /*28160*/  ISETP.LT.AND P1, PT, R198, UR5, !P0 ;  /* 0x00000005c6007c0c */ /* 0x000fc6000c721270 */
[----:B------:R-:W-:Y:S01]  /*28170*/  @P5 STG.E.U16 desc[UR16][R114.64], R69 ;  /* 0x0000004572005986 */ /* 0x000fe2000c101510 */
[----:B------:R-:W-:Y:S01]  /*28180*/  IMAD R198, R198, R201, RZ ;  /* 0x000000c9c6c67224 */ /* 0x000fe200078e02ff */
[----:B------:R-:W-:Y:S02]  /*28190*/  ULDC UR5, c[0x0][0x22c] ;  /* 0x00008b0000057ab9 */ /* 0x000fe40000000800 */
[----:B------:R2:W-:Y:S01]  /*281a0*/  @P2 STG.E.U16 desc[UR16][R120.64], R70 ;  /* 0x0000004678002986 */ /* 0x0005e2000c101510 */
[C---:B0-----:R-:W-:Y:S02]  /*281b0*/  LEA R112, P3, R200.reuse, R123, 0x1 ;  /* 0x0000007bc8707211 */ /* 0x041fe400078608ff */
[C---:B------:R-:W-:Y:S01]  /*281c0*/  ISETP.LT.AND P2, PT, R197.reuse, UR4, !P0 ;  /* 0x00000004c5007c0c */ /* 0x040fe2000c741270 */
[----:B------:R-:W-:Y:S01]  /*281d0*/  IMAD R197, R197, R201, RZ ;  /* 0x000000c9c5c57224 */ /* 0x000fe200078e02ff */
[----:B------:R-:W-:Y:S01]  /*281e0*/  LEA.HI.X.SX32 R113, R200, R122, 0x1, P3 ;  /* 0x0000007ac8717211 */ /* 0x000fe200018f0eff */
[----:B------:R-:W-:Y:S01]  /*281f0*/  ULDC UR4, c[0x0][0x22c] ;  /* 0x00008b0000047ab9 */ /* 0x000fe20000000800 */
[----:B------:R-:W-:-:S02]  /*28200*/  ISETP.LT.AND P3, PT, R199, UR6, !P0 ;  /* 0x00000006c7007c0c */ /* 0x000fc4000c761270 */
[----:B--2---:R-:W-:Y:S01]  /*28210*/  PRMT R70, R68, 0x7632, R70 ;  /* 0x0000763244467816 */ /* 0x004fe20000000046 */
[----:B------:R0:W-:Y:S01]  /*28220*/  @P4 STG.E.U16 desc[UR16][R112.64], R71 ;  /* 0x0000004770004986 */ /* 0x0001e2000c101510 */
[C---:B------:R-:W-:Y:S01]  /*28230*/  LEA R68, P5, R198.reuse, R123, 0x1 ;  /* 0x0000007bc6447211 */ /* 0x040fe200078a08ff */
[----:B------:R-:W-:Y:S01]  /*28240*/  IMAD R199, R199, R201, RZ ;  /* 0x000000c9c7c77224 */ /* 0x000fe200078e02ff */
[----:B------:R-:W-:Y:S01]  /*28250*/  PRMT R120, R69, 0x7632, R120 ;  /* 0x0000763245787816 */ /* 0x000fe20000000078 */
[----:B------:R-:W-:Y:S01]  /*28260*/  ULDC UR6, c[0x0][0x22c] ;  /* 0x00008b0000067ab9 */ /* 0x000fe20000000800 */
[----:B------:R-:W-:Y:S02]  /*28270*/  LEA.HI.X.SX32 R69, R198, R122, 0x1, P5 ;  /* 0x0000007ac6457211 */ /* 0x000fe400028f0eff */
[----:B0-----:R-:W-:-:S04]  /*28280*/  LEA R112, P4, R197, R123, 0x1 ;  /* 0x0000007bc5707211 */ /* 0x001fc800078808ff */
[----:B------:R-:W-:Y:S02]  /*28290*/  LEA.HI.X.SX32 R113, R197, R122, 0x1, P4 ;  /* 0x0000007ac5717211 */ /* 0x000fe400020f0eff */
[----:B------:R-:W-:-:S03]  /*282a0*/  LEA R114, P6, R199, R123, 0x1 ;  /* 0x0000007bc7727211 */ /* 0x000fc600078c08ff */
[----:B------:R0:W-:Y:S01]  /*282b0*/  @P2 STG.E.U16 desc[UR16][R112.64], R70 ;  /* 0x0000004670002986 */ /* 0x0001e2000c101510 */
[----:B------:R-:W-:Y:S02]  /*282c0*/  PRMT R121, R70, 0x7632, R121 ;  /* 0x0000763246797816 */ /* 0x000fe40000000079 */
[-C--:B------:R-:W-:Y:S01]  /*282d0*/  LEA.HI.X.SX32 R115, R199, R122.reuse, 0x1, P6 ;  /* 0x0000007ac7737211 */ /* 0x080fe200030f0eff */
[----:B------:R-:W-:Y:S01]  /*282e0*/  @P1 STG.E.U16 desc[UR16][R68.64], R120 ;  /* 0x0000007844001986 */ /* 0x000fe2000c101510 */
[C---:B------:R-:W-:Y:S01]  /*282f0*/  ISETP.LT.AND P1, PT, R193.reuse, UR4, !P0 ;  /* 0x00000004c1007c0c */ /* 0x040fe2000c721270 */
[-C--:B------:R-:W-:Y:S01]  /*28300*/  IMAD R193, R193, R201.reuse, RZ ;  /* 0x000000c9c1c17224 */ /* 0x080fe200078e02ff */
[----:B------:R-:W-:Y:S01]  /*28310*/  ISETP.LT.AND P2, PT, R191, UR6, !P0 ;  /* 0x00000006bf007c0c */ /* 0x000fe2000c741270 */
[----:B------:R2:W-:Y:S01]  /*28320*/  @P3 STG.E.U16 desc[UR16][R114.64], R121 ;  /* 0x0000007972003986 */ /* 0x0005e2000c101510 */
[C---:B------:R-:W-:Y:S01]  /*28330*/  ISETP.LT.AND P3, PT, R192.reuse, UR5, !P0 ;  /* 0x00000005c0007c0c */ /* 0x040fe2000c761270 */
[----:B------:R-:W-:Y:S01]  /*28340*/  IMAD R192, R192, R201, RZ ;  /* 0x000000c9c0c07224 */ /* 0x000fe200078e02ff */
[----:B------:R-:W-:Y:S01]  /*28350*/  ISETP.LT.AND P4, PT, R190, UR7, !P0 ;  /* 0x00000007be007c0c */ /* 0x000fe2000c781270 */
[----:B------:R-:W-:Y:S01]  /*28360*/  ULDC UR4, c[0x0][0x22c] ;  /* 0x00008b0000047ab9 */ /* 0x000fe20000000800 */
[----:B0-----:R-:W-:Y:S01]  /*28370*/  LEA R112, P6, R193, R123, 0x1 ;  /* 0x0000007bc1707211 */ /* 0x001fe200078c08ff */
[----:B------:R-:W-:Y:S01]  /*28380*/  IMAD R191, R191, R201, RZ ;  /* 0x000000c9bfbf7224 */ /* 0x000fe200078e02ff */
[----:B------:R-:W-:Y:S01]  /*28390*/  LEA R70, P5, R192, R123, 0x1 ;  /* 0x0000007bc0467211 */ /* 0x000fe200078a08ff */
[----:B------:R-:W-:Y:S01]  /*283a0*/  IMAD R190, R190, R201, RZ ;  /* 0x000000c9bebe7224 */ /* 0x000fe200078e02ff */
[----:B------:R-:W-:Y:S01]  /*283b0*/  LEA.HI.X.SX32 R113, R193, R122, 0x1, P6 ;  /* 0x0000007ac1717211 */ /* 0x000fe200030f0eff */
[----:B------:R-:W-:Y:S01]  /*283c0*/  ULDC UR5, c[0x0][0x22c] ;  /* 0x00008b0000057ab9 */ /* 0x000fe20000000800 */
[----:B------:R-:W-:Y:S01]  /*283d0*/  ULDC UR6, c[0x0][0x22c] ;  /* 0x00008b0000067ab9 */ /* 0x000fe20000000800 */
[----:B--2---:R-:W-:Y:S01]  /*283e0*/  PRMT R115, R71, 0x7632, R115 ;  /* 0x0000763247737816 */ /* 0x004fe20000000073 */
[----:B------:R-:W-:Y:S01]  /*283f0*/  ULDC UR7, c[0x0][0x22c] ;  /* 0x00008b0000077ab9 */ /* 0x000fe20000000800 */
[----:B------:R-:W-:-:S02]  /*28400*/  LEA R68, P6, R191, R123, 0x1 ;  /* 0x0000007bbf447211 */ /* 0x000fc400078c08ff */
[-C--:B------:R-:W-:Y:S01]  /*28410*/  LEA.HI.X.SX32 R71, R192, R122.reuse, 0x1, P5 ;  /* 0x0000007ac0477211 */ /* 0x080fe200028f0eff */
[----:B------:R0:W-:Y:S01]  /*28420*/  @P1 STG.E.U16 desc[UR16][R112.64], R115 ;  /* 0x0000007370001986 */ /* 0x0001e2000c101510 */
[C---:B------:R-:W-:Y:S01]  /*28430*/  ISETP.LT.AND P1, PT, R184.reuse, UR4, !P0 ;  /* 0x00000004b8007c0c */ /* 0x040fe2000c721270 */
[----:B------:R-:W-:Y:S01]  /*28440*/  IMAD R184, R184, R201, RZ ;  /* 0x000000c9b8b87224 */ /* 0x000fe200078e02ff */
[C---:B------:R-:W-:Y:S02]  /*28450*/  LEA R114, P5, R190.reuse, R123, 0x1 ;  /* 0x0000007bbe727211 */ /* 0x040fe400078a08ff */
[-C--:B------:R-:W-:Y:S01]  /*28460*/  LEA.HI.X.SX32 R69, R191, R122.reuse, 0x1, P6 ;  /* 0x0000007abf457211 */ /* 0x080fe200030f0eff */
[----:B---3--:R2:W-:Y:S01]  /*28470*/  @P3 STG.E.U16 desc[UR16][R70.64], R60 ;  /* 0x0000003c46003986 */ /* 0x0085e2000c101510 */
[C---:B------:R-:W-:Y:S01]  /*28480*/  ISETP.LT.AND P3, PT, R185.reuse, UR5, !P0 ;  /* 0x00000005b9007c0c */ /* 0x040fe2000c761270 */
[----:B------:R-:W-:Y:S01]  /*28490*/  IMAD R185, R185, R201, RZ ;  /* 0x000000c9b9b97224 */ /* 0x000fe200078e02ff */
[----:B------:R-:W-:Y:S01]  /*284a0*/  PRMT R120, R61, 0x7632, R120 ;  /* 0x000076323d787816 */ /* 0x000fe20000000078 */
[----:B------:R3:W-:Y:S01]  /*284b0*/  @P2 STG.E.U16 desc[UR16][R68.64], R61 ;  /* 0x0000003d44002986 */ /* 0x0007e2000c101510 */
[----:B------:R-:W-:Y:S01]  /*284c0*/  ULDC UR4, c[0x0][0x22c] ;  /* 0x00008b0000047ab9 */ /* 0x000fe20000000800 */
[----:B0-----:R-:W-:Y:S01]  /*284d0*/  LEA.HI.X.SX32 R115, R190, R122, 0x1, P5 ;  /* 0x0000007abe737211 */ /* 0x001fe200028f0eff */
[----:B------:R-:W-:Y:S01]  /*284e0*/  ULDC UR5, c[0x0][0x22c] ;  /* 0x00008b0000057ab9 */ /* 0x000fe20000000800 */
[----:B------:R-:W-:-:S02]  /*284f0*/  PRMT R113, R60, 0x7632, R113 ;  /* 0x000076323c717816 */ /* 0x000fc40000000071 */
[C---:B------:R-:W-:Y:S02]  /*28500*/  ISETP.LT.AND P2, PT, R183.reuse, UR6, !P0 ;  /* 0x00000006b7007c0c */ /* 0x040fe4000c741270 */
[----:B--2---:R-:W-:Y:S01]  /*28510*/  LEA R60, P6, R184, R123, 0x1 ;  /* 0x0000007bb83c7211 */ /* 0x004fe200078c08ff */
[-C--:B------:R-:W-:Y:S01]  /*28520*/  IMAD R183, R183, R201.reuse, RZ ;  /* 0x000000c9b7b77224 */ /* 0x080fe200078e02ff */
[----:B------:R0:W-:Y:S01]  /*28530*/  @P4 STG.E.U16 desc[UR16][R114.64], R62 ;  /* 0x0000003e72004986 */ /* 0x0001e2000c101510 */
[----:B------:R-:W-:Y:S01]  /*28540*/  ISETP.LT.AND P4, PT, R182, UR7, !P0 ;  /* 0x00000007b6007c0c */ /* 0x000fe2000c781270 */
[----:B------:R-:W-:Y:S01]  /*28550*/  ULDC UR6, c[0x0][0x22c] ;  /* 0x00008b0000067ab9 */ /* 0x000fe20000000800 */
[----:B---3--:R-:W-:Y:S01]  /*28560*/  LEA.HI.X.SX32 R61, R184, R122, 0x1, P6 ;  /* 0x0000007ab83d7211 */ /* 0x008fe200030f0eff */
[----:B------:R-:W-:Y:S01]  /*28570*/  IMAD R182, R182, R201, RZ ;  /* 0x000000c9b6b67224 */ /* 0x000fe200078e02ff */
[-C--:B------:R-:W-:Y:S01]  /*28580*/  LEA R68, P5, R185, R123.reuse, 0x1 ;  /* 0x0000007bb9447211 */ /* 0x080fe200078a08ff */
[----:B------:R-:W-:Y:S01]  /*28590*/  ULDC UR7, c[0x0][0x22c] ;  /* 0x00008b0000077ab9 */ /* 0x000fe20000000800 */
[----:B------:R-:W-:Y:S01]  /*285a0*/  LEA R70, P6, R183, R123, 0x1 ;  /* 0x0000007bb7467211 */ /* 0x000fe200078c08ff */
[----:B------:R2:W-:Y:S01]  /*285b0*/  @P1 STG.E.U16 desc[UR16][R60.64], R63 ;  /* 0x0000003f3c001986 */ /* 0x0005e2000c101510 */
[----:B------:R-:W-:-:S02]  /*285c0*/  PRMT R112, R62, 0x7632, R112 ;  /* 0x000076323e707816 */ /* 0x000fc40000000070 */
[-C--:B------:R-:W-:Y:S02]  /*285d0*/  LEA.HI.X.SX32 R69, R185, R122.reuse, 0x1, P5 ;  /* 0x0000007ab9457211 */ /* 0x080fe400028f0eff */
[C---:B------:R-:W-:Y:S01]  /*285e0*/  ISETP.LT.AND P1, PT, R178.reuse, UR4, !P0 ;  /* 0x00000004b2007c0c */ /* 0x040fe2000c721270 */
[----:B------:R-:W-:Y:S01]  /*285f0*/  IMAD R178, R178, R201, RZ ;  /* 0x000000c9b2b27224 */ /* 0x000fe200078e02ff */
[CC--:B0-----:R-:W-:Y:S02]  /*28600*/  LEA R62, P5, R182.reuse, R123.reuse, 0x1 ;  /* 0x0000007bb63e7211 */ /* 0x0c1fe400078a08ff */
[-C--:B------:R-:W-:Y:S02]  /*28610*/  LEA.HI.X.SX32 R71, R183, R122.reuse, 0x1, P6 ;  /* 0x0000007ab7477211 */ /* 0x080fe400030f0eff */
[----:B------:R-:W-:Y:S01]  /*28620*/  PRMT R114, R63, 0x7632, R114 ;  /* 0x000076323f727816 */ /* 0x000fe20000000072 */
[----:B------:R0:W-:Y:S01]  /*28630*/  @P3 STG.E.U16 desc[UR16][R68.64], R113 ;  /* 0x0000007144003986 */ /* 0x0001e2000c101510 */
[-C--:B--2---:R-:W-:Y:S01]  /*28640*/  LEA.HI.X.SX32 R63, R182, R122.reuse, 0x1, P5 ;  /* 0x0000007ab63f7211 */ /* 0x084fe200028f0eff */
[----:B------:R-:W-:Y:S01]  /*28650*/  ULDC UR4, c[0x0][0x22c] ;  /* 0x00008b0000047ab9 */ /* 0x000fe20000000800 */
[----:B------:R-:W-:Y:S01]  /*28660*/  LEA R60, P5, R178, R123, 0x1 ;  /* 0x0000007bb23c7211 */ /* 0x000fe200078a08ff */
[----:B------:R-:W-:Y:S01]  /*28670*/  @P2 STG.E.U16 desc[UR16][R70.64], R120 ;  /* 0x0000007846002986 */ /* 0x000fe2000c101510 */
[C---:B------:R-:W-:Y:S01]  /*28680*/  ISETP.LT.AND P2, PT, R177.reuse, UR5, !P0 ;  /* 0x00000005b1007c0c */ /* 0x040fe2000c741270 */
[----:B------:R-:W-:Y:S01]  /*28690*/  ULDC UR5, c[0x0][0x22c] ;  /* 0x00008b0000057ab9 */ /* 0x000fe20000000800 */
[-C--:B------:R-:W-:Y:S01]  /*286a0*/  IMAD R177, R177, R201.reuse, RZ ;  /* 0x000000c9b1b17224 */ /* 0x080fe200078e02ff */
[C---:B------:R-:W-:Y:S01]  /*286b0*/  ISETP.LT.AND P3, PT, R176.reuse, UR4, !P0 ;  /* 0x00000004b0007c0c */ /* 0x040fe2000c761270 */
[-C--:B------:R-:W-:Y:S01]  /*286c0*/  IMAD R176, R176, R201.reuse, RZ ;  /* 0x000000c9b0b07224 */ /* 0x080fe200078e02ff */
[-C--:B------:R-:W-:Y:S01]  /*286d0*/  LEA.HI.X.SX32 R61, R178, R122.reuse, 0x1, P5 ;  /* 0x0000007ab23d7211 */ /* 0x080fe200028f0eff */
[----:B------:R2:W-:Y:S01]  /*286e0*/  @P4 STG.E.U16 desc[UR16][R62.64], R112 ;  /* 0x000000703e004986 */ /* 0x0005e2000c101510 */
[C---:B------:R-:W-:Y:S01]  /*286f0*/  ISETP.LT.AND P5, PT, R171.reuse, UR5, !P0 ;  /* 0x00000005ab007c0c */ /* 0x040fe2000c7a1270 */
[----:B------:R-:W-:Y:S01]  /*28700*/  IMAD R171, R171, R201, RZ ;  /* 0x000000c9abab7224 */ /* 0x000fe200078e02ff */
[C---:B0-----:R-:W-:Y:S01]  /*28710*/  LEA R68, P6, R176.reuse, R123, 0x1 ;  /* 0x0000007bb0447211 */ /* 0x041fe200078c08ff */
[----:B------:R0:W-:Y:S01]  /*28720*/  @P1 STG.E.U16 desc[UR16][R60.64], R114 ;  /* 0x000000723c001986 */ /* 0x0001e2000c101510 */
[----:B------:R-:W-:Y:S01]  /*28730*/  ULDC UR4, c[0x0][0x22c] ;  /* 0x00008b0000047ab9 */ /* 0x000fe20000000800 */
[----:B------:R-:W-:Y:S01]  /*28740*/  ULDC UR5, c[0x0][0x22c] ;  /* 0x00008b0000057ab9 */ /* 0x000fe20000000800 */
[----:B------:R-:W-:-:S02]  /*28750*/  LEA.HI.X.SX32 R69, R176, R122, 0x1, P6 ;  /* 0x0000007ab0457211 */ /* 0x000fc400030f0eff */
[-C--:B--2---:R-:W-:Y:S02]  /*28760*/  LEA R62, P4, R177, R123.reuse, 0x1 ;  /* 0x0000007bb13e7211 */ /* 0x084fe400078808ff */
[----:B0-----:R-:W-:Y:S02]  /*28770*/  LEA R60, P1, R171, R123, 0x1 ;  /* 0x0000007bab3c7211 */ /* 0x001fe400078208ff */
[-C--:B------:R-:W-:Y:S02]  /*28780*/  LEA.HI.X.SX32 R63, R177, R122.reuse, 0x1, P4 ;  /* 0x0000007ab13f7211 */ /* 0x080fe400020f0eff */
[----:B------:R-:W-:Y:S02]  /*28790*/  LEA.HI.X.SX32 R61, R171, R122, 0x1, P1 ;  /* 0x0000007aab3d7211 */ /* 0x000fe400008f0eff */
[C---:B------:R-:W-:Y:S01]  /*287a0*/  ISETP.LT.AND P4, PT, R175.reuse, UR4, !P0 ;  /* 0x00000004af007c0c */ /* 0x040fe2000c781270 */
[----:B------:R-:W-:Y:S01]  /*287b0*/  IMAD R175, R175, R201, RZ ;  /* 0x000000c9afaf7224 */ /* 0x000fe200078e02ff */
[----:B----4-:R-:W-:Y:S01]  /*287c0*/  @P2 STG.E.U16 desc[UR16][R62.64], R44 ;  /* 0x0000002c3e002986 */ /* 0x010fe2000c101510 */
[----:B------:R-:W-:-:S03]  /*287d0*/  ULDC UR4, c[0x0][0x22c] ;  /* 0x00008b0000047ab9 */ /* 0x000fc60000000800 */
[----:B------:R-:W-:Y:S04]  /*287e0*/  @P3 STG.E.U16 desc[UR16][R68.64], R45 ;  /* 0x0000002d44003986 */ /* 0x000fe8000c101510 */
[----:B------:R0:W-:Y:S01]  /*287f0*/  @P5 STG.E.U16 desc[UR16][R60.64], R46 ;  /* 0x0000002e3c005986 */ /* 0x0001e2000c101510 */
[C---:B------:R-:W-:Y:S01]  /*28800*/  ISETP.LT.AND P2, PT, R174.reuse, UR4, !P0 ;  /* 0x00000004ae007c0c */ /* 0x040fe2000c741270 */
[-C--:B------:R-:W-:Y:S01]  /*28810*/  IMAD R174, R174, R201.reuse, RZ ;  /* 0x000000c9aeae7224 */ /* 0x080fe200078e02ff */
[C---:B------:R-:W-:Y:S01]  /*28820*/  ISETP.LT.AND P1, PT, R172.reuse, UR5, !P0 ;  /* 0x00000005ac007c0c */ /* 0x040fe2000c721270 */
[----:B------:R-:W-:Y:S01]  /*28830*/  IMAD R172, R172, R201, RZ ;  /* 0x000000c9acac7224 */ /* 0x000fe200078e02ff */
[----:B------:R-:W-:Y:S01]  /*28840*/  ULDC UR4, c[0x0][0x22c] ;  /* 0x00008b0000047ab9 */ /* 0x000fe20000000800 */
[----:B------:R-:W-:Y:S01]  /*28850*/  ULDC UR5, c[0x0][0x22c] ;  /* 0x00008b0000057ab9 */ /* 0x000fe20000000800 */
[----:B0-----:R-:W-:-:S04]  /*28860*/  LEA R60, P3, R175, R123, 0x1 ;  /* 0x0000007baf3c7211 */ /* 0x001fc800078608ff */
[----:B------:R-:W-:Y:S02]  /*28870*/  LEA.HI.X.SX32 R61, R175, R122, 0x1, P3 ;  /* 0x0000007aaf3d7211 */ /* 0x000fe400018f0eff */
[C---:B------:R-:W-:Y:S01]  /*28880*/  ISETP.LT.AND P3, PT, R173.reuse, UR6, !P0 ;  /* 0x00000006ad007c0c */ /* 0x040fe2000c761270 */
[----:B------:R-:W-:Y:S01]  /*28890*/  IMAD R173, R173, R201, RZ ;  /* 0x000000c9adad7224 */ /* 0x000fe200078e02ff */
[----:B------:R-:W-:Y:S01]  /*288a0*/  PRMT R46, R44, 0x7632, R46 ;  /* 0x000076322c2e7816 */ /* 0x000fe2000000002e */
[----:B------:R0:W-:Y:S01]  /*288b0*/  @P4 STG.E.U16 desc[UR16][R60.64], R47 ;  /* 0x0000002f3c004986 */ /* 0x0001e2000c101510 */
[-C--:B------:R-:W-:Y:S01]  /*288c0*/  LEA R44, P5, R172, R123.reuse, 0x1 ;  /* 0x0000007bac2c7211 */ /* 0x080fe200078a08ff */
[----:B------:R-:W-:Y:S01]  /*288d0*/  ULDC UR6, c[0x0][0x22c] ;  /* 0x00008b0000067ab9 */ /* 0x000fe20000000800 */
[----:B------:R-:W-:Y:S02]  /*288e0*/  PRMT R68, R45, 0x7632, R68 ;  /* 0x000076322d447816 */ /* 0x000fe40000000044 */
[----:B------:R-:W-:-:S02]  /*288f0*/  LEA R62, P6, R173, R123, 0x1 ;  /* 0x0000007bad3e7211 */ /* 0x000fc400078c08ff */
[----:B------:R-:W-:Y:S02]  /*28900*/  LEA.HI.X.SX32 R45, R172, R122, 0x1, P5 ;  /* 0x0000007aac2d7211 */ /* 0x000fe400028f0eff */
[----:B0-----:R-:W-:-:S04]  /*28910*/  LEA R60, P4, R174, R123, 0x1 ;  /* 0x0000007bae3c7211 */ /* 0x001fc800078808ff */
[-C--:B------:R-:W-:Y:S02]  /*28920*/  LEA.HI.X.SX32 R61, R174, R122.reuse, 0x1, P4 ;  /* 0x0000007aae3d7211 */ /* 0x080fe400020f0eff */
[----:B------:R-:W-:Y:S02]  /*28930*/  PRMT R69, R46, 0x7632, R69 ;  /* 0x000076322e457816 */ /* 0x000fe40000000045 */
[----:B------:R-:W-:Y:S01]  /*28940*/  LEA.HI.X.SX32 R63, R173, R122, 0x1, P6 ;  /* 0x0000007aad3f7211 */ /* 0x000fe200030f0eff */
[----:B------:R-:W-:Y:S04]  /*28950*/  @P2 STG.E.U16 desc[UR16][R60.64], R46 ;  /* 0x0000002e3c002986 */ /* 0x000fe8000c101510 */
[----:B------:R0:W-:Y:S01]  /*28960*/  @P1 STG.E.U16 desc[UR16][R44.64], R68 ;  /* 0x000000442c001986 */ /* 0x0001e2000c101510 */
[C---:B------:R-:W-:Y:S01]  /*28970*/  ISETP.LT.AND P1, PT, R170.reuse, UR4, !P0 ;  /* 0x00000004aa007c0c */ /* 0x040fe2000c721270 */
[-C--:B------:R-:W-:Y:S01]  /*28980*/  IMAD R170, R170, R201.reuse, RZ ;  /* 0x000000c9aaaa7224 */ /* 0x080fe200078e02ff */
[----:B------:R-:W-:Y:S01]  /*28990*/  ISETP.LT.AND P2, PT, R167, UR6, !P0 ;  /* 0x00000006a7007c0c */ /* 0x000fe2000c741270 */
[----:B------:R2:W-:Y:S01]  /*289a0*/  @P3 STG.E.U16 desc[UR16][R62.64], R69 ;  /* 0x000000453e003986 */ /* 0x0005e2000c101510 */
[C---:B------:R-:W-:Y:S01]  /*289b0*/  ISETP.LT.AND P3, PT, R168.reuse, UR5, !P0 ;  /* 0x00000005a8007c0c */ /* 0x040fe2000c761270 */
[-C--:B------:R-:W-:Y:S01]  /*289c0*/  IMAD R168, R168, R201.reuse, RZ ;  /* 0x000000c9a8a87224 */ /* 0x080fe200078e02ff */
[----:B------:R-:W-:Y:S01]  /*289d0*/  ISETP.LT.AND P4, PT, R169, UR7, !P0 ;  /* 0x00000007a9007c0c */ /* 0x000fe2000c781270 */
[----:B------:R-:W-:Y:S01]  /*289e0*/  IMAD R167, R167, R201, RZ ;  /* 0x000000c9a7a77224 */ /* 0x000fe200078e02ff */
[----:B------:R-:W-:Y:S01]  /*289f0*/  ULDC UR4, c[0x0][0x22c] ;  /* 0x00008b0000047ab9 */ /* 0x000fe20000000800 */
[----:B------:R-:W-:Y:S01]  /*28a00*/  ULDC UR5, c[0x0][0x22c] ;  /* 0x00008b0000057ab9 */ /* 0x000fe20000000800 */
[-C--:B0-----:R-:W-:Y:S01]  /*28a10*/  LEA R44, P6, R170, R123.reuse, 0x1 ;  /* 0x0000007baa2c7211 */ /* 0x081fe200078c08ff */
[----:B------:R-:W-:Y:S01]  /*28a20*/  ULDC UR6, c[0x0][0x22c] ;  /* 0x00008b0000067ab9 */ /* 0x000fe20000000800 */
[----:B------:R-:W-:-:S02]  /*28a30*/  LEA R60, P5, R168, R123, 0x1 ;  /* 0x0000007ba83c7211 */ /* 0x000fc400078a08ff */
[----:B--2---:R-:W-:Y:S01]  /*28a40*/  PRMT R63, R47, 0x7632, R63 ;  /* 0x000076322f3f7816 */ /* 0x004fe2000000003f */
[----:B------:R-:W-:Y:S01]  /*28a50*/  IMAD R169, R169, R201, RZ ;  /* 0x000000c9a9a97224 */ /* 0x000fe200078e02ff */
[-C--:B------:R-:W-:Y:S01]  /*28a60*/  LEA.HI.X.SX32 R45, R170, R122.reuse, 0x1, P6 ;  /* 0x0000007aaa2d7211 */ /* 0x080fe200030f0eff */
[----:B------:R-:W-:Y:S01]  /*28a70*/  ULDC UR7, c[0x0][0x22c] ;  /* 0x00008b0000077ab9 */ /* 0x000fe20000000800 */
[C---:B------:R-:W-:Y:S02]  /*28a80*/  LEA R46, P6, R167.reuse, R123, 0x1 ;  /* 0x0000007ba72e7211 */ /* 0x040fe400078c08ff */
[-C--:B------:R-:W-:Y:S01]  /*28a90*/  LEA.HI.X.SX32 R61, R168, R122.reuse, 0x1, P5 ;  /* 0x0000007aa83d7211 */ /* 0x080fe200028f0eff */
[----:B------:R0:W-:Y:S01]  /*28aa0*/  @P1 STG.E.U16 desc[UR16][R44.64], R63 ;  /* 0x0000003f2c001986 */ /* 0x0001e2000c101510 */
[-C--:B------:R-:W-:Y:S02]  /*28ab0*/  LEA.HI.X.SX32 R47, R167, R122.reuse, 0x1, P6 ;  /* 0x0000007aa72f7211 */ /* 0x080fe400030f0eff */
[C---:B------:R-:W-:Y:S01]  /*28ac0*/  ISETP.LT.AND P1, PT, R165.reuse, UR4, !P0 ;  /* 0x00000004a5007c0c */ /* 0x040fe2000c721270 */
[----:B------:R-:W-:Y:S01]  /*28ad0*/  IMAD R165, R165, R201, RZ ;  /* 0x000000c9a5a57224 */ /* 0x000fe200078e02ff */
[----:B------:R-:W-:Y:S01]  /*28ae0*/  LEA R62, P5, R169, R123, 0x1 ;  /* 0x0000007ba93e7211 */ /* 0x000fe200078a08ff */
[----:B------:R2:W-:Y:S01]  /*28af0*/  @P3 STG.E.U16 desc[UR16][R60.64], R48 ;  /* 0x000000303c003986 */ /* 0x0005e2000c101510 */
[C---:B------:R-:W-:Y:S01]  /*28b00*/  ISETP.LT.AND P3, PT, R166.reuse, UR5, !P0 ;  /* 0x00000005a6007c0c */ /* 0x040fe2000c761270 */
[-C--:B------:R-:W-:Y:S01]  /*28b10*/  IMAD R166, R166, R201.reuse, RZ ;  /* 0x000000c9a6a67224 */ /* 0x080fe200078e02ff */
[----:B------:R-:W-:Y:S01]  /*28b20*/  PRMT R68, R49, 0x7632, R68 ;  /* 0x0000763231447816 */ /* 0x000fe20000000044 */
[----:B------:R3:W-:Y:S01]  /*28b30*/  @P2 STG.E.U16 desc[UR16][R46.64], R49 ;  /* 0x000000312e002986 */ /* 0x0007e2000c101510 */
[C---:B------:R-:W-:Y:S01]  /*28b40*/  ISETP.LT.AND P2, PT, R164.reuse, UR6, !P0 ;  /* 0x00000006a4007c0c */ /* 0x040fe2000c741270 */
[----:B------:R-:W-:Y:S01]  /*28b50*/  IMAD R164, R164, R201, RZ ;  /* 0x000000c9a4a47224 */ /* 0x000fe200078e02ff */
[----:B0-----:R-:W-:Y:S01]  /*28b60*/  LEA.HI.X.SX32 R63, R169, R122, 0x1, P5 ;  /* 0x0000007aa93f7211 */ /* 0x001fe200028f0eff */
[----:B------:R-:W-:Y:S01]  /*28b70*/  ULDC UR4, c[0x0][0x22c] ;  /* 0x00008b0000047ab9 */ /* 0x000fe20000000800 */
[----:B------:R-:W-:Y:S01]  /*28b80*/  LEA R44, P6, R165, R123, 0x1 ;  /* 0x0000007ba52c7211 */ /* 0x000fe200078c08ff */
[----:B------:R-:W-:Y:S01]  /*28b90*/  ULDC UR5, c[0x0][0x22c] ;  /* 0x00008b0000057ab9 */ /* 0x000fe20000000800 */
[----:B------:R-:W-:Y:S01]  /*28ba0*/  ULDC UR6, c[0x0][0x22c] ;  /* 0x00008b0000067ab9 */ /* 0x000fe20000000800 */
[----:B------:R0:W-:Y:S01]  /*28bb0*/  @P4 STG.E.U16 desc[UR16][R62.64], R50 ;  /* 0x000000323e004986 */ /* 0x0001e2000c101510 */
[----:B--2---:R-:W-:-:S02]  /*28bc0*/  PRMT R61, R48, 0x7632, R61 ;  /* 0x00007632303d7816 */ /* 0x004fc4000000003d */
[-C--:B------:R-:W-:Y:S02]  /*28bd0*/  LEA.HI.X.SX32 R45, R165, R122.reuse, 0x1, P6 ;  /* 0x0000007aa52d7211 */ /* 0x080fe400030f0eff */
[----:B---3--:R-:W-:Y:S02]  /*28be0*/  LEA R46, P5, R166, R123, 0x1 ;  /* 0x0000007ba62e7211 */ /* 0x008fe400078a08ff */
[C---:B------:R-:W-:Y:S01]  /*28bf0*/  ISETP.LT.AND P4, PT, R160.reuse, UR7, !P0 ;  /* 0x00000007a0007c0c */ /* 0x040fe2000c781270 */
[----:B------:R-:W-:Y:S01]  /*28c00*/  IMAD R160, R160, R201, RZ ;  /* 0x000000c9a0a07224 */ /* 0x000fe200078e02ff */
[----:B------:R-:W-:Y:S02]  /*28c10*/  LEA R48, P6, R164, R123, 0x1 ;  /* 0x0000007ba4307211 */ /* 0x000fe400078c08ff */
[----:B------:R-:W-:Y:S01]  /*28c20*/  PRMT R60, R50, 0x7632, R60 ;  /* 0x00007632323c7816 */ /* 0x000fe2000000003c */
[----:B------:R2:W-:Y:S01]  /*28c30*/  @P1 STG.E.U16 desc[UR16][R44.64], R51 ;  /* 0x000000332c001986 */ /* 0x0005e2000c101510 */
[-C--:B------:R-:W-:Y:S01]  /*28c40*/  LEA.HI.X.SX32 R47, R166, R122.reuse, 0x1, P5 ;  /* 0x0000007aa62f7211 */ /* 0x080fe200028f0eff */
[----:B------:R-:W-:Y:S01]  /*28c50*/  ULDC UR7, c[0x0][0x22c] ;  /* 0x00008b0000077ab9 */ /* 0x000fe20000000800 */
[----:B------:R-:W-:-:S02]  /*28c60*/  LEA.HI.X.SX32 R49, R164, R122, 0x1, P6 ;  /* 0x0000007aa4317211 */ /* 0x000fc400030f0eff */
[C---:B0-----:R-:W-:Y:S01]  /*28c70*/  LEA R50, P5, R160.reuse, R123, 0x1 ;  /* 0x0000007ba0327211 */ /* 0x041fe200078a08ff */
[----:B------:R0:W-:Y:S01]  /*28c80*/  @P3 STG.E.U16 desc[UR16][R46.64], R61 ;  /* 0x0000003d2e003986 */ /* 0x0001e2000c101510 */
[----:B------:R-:W-:Y:S01]  /*28c90*/  ISETP.LT.AND P1, PT, R163, UR4, !P0 ;  /* 0x00000004a3007c0c */ /* 0x000fe2000c721270 */
[----:B------:R-:W-:Y:S01]  /*28ca0*/  ULDC UR4, c[0x0][0x22c] ;  /* 0x00008b0000047ab9 */ /* 0x000fe20000000800 */
[----:B------:R-:W-:Y:S01]  /*28cb0*/  PRMT R62, R51, 0x7632, R62 ;  /* 0x00007632333e7816 */ /* 0x000fe2000000003e */
[----:B------:R3:W-:Y:S01]  /*28cc0*/  @P2 STG.E.U16 desc[UR16][R48.64], R68 ;  /* 0x0000004430002986 */ /* 0x0007e2000c101510 */
[-C--:B------:R-:W-:Y:S01]  /*28cd0*/  IMAD R163, R163, R201.reuse, RZ ;  /* 0x000000c9a3a37224 */ /* 0x080fe200078e02ff */
[----:B--2---:R-:W-:Y:S02]  /*28ce0*/  LEA.HI.X.SX32 R51, R160, R122, 0x1, P5 ;  /* 0x0000007aa0337211 */ /* 0x004fe400028f0eff */
[C---:B------:R-:W-:Y:S01]  /*28cf0*/  ISETP.LT.AND P2, PT, R162.reuse, UR5, !P0 ;  /* 0x00000005a2007c0c */ /* 0x040fe2000c741270 */
[-C--:B------:R-:W-:Y:S01]  /*28d00*/  IMAD R162, R162, R201.reuse, RZ ;  /* 0x000000c9a2a27224 */ /* 0x080fe200078e02ff */
[C---:B------:R-:W-:Y:S01]  /*28d10*/  ISETP.LT.AND P3, PT, R161.reuse, UR4, !P0 ;  /* 0x00000004a1007c0c */ /* 0x040fe2000c761270 */
[----:B------:R-:W-:Y:S01]  /*28d20*/  IMAD R161, R161, R201, RZ ;  /* 0x000000c9a1a17224 */ /* 0x000fe200078e02ff */
[----:B------:R2:W-:Y:S01]  /*28d30*/  @P4 STG.E.U16 desc[UR16][R50.64], R60 ;  /* 0x0000003c32004986 */ /* 0x0005e2000c101510 */
[-C--:B------:R-:W-:Y:S01]  /*28d40*/  LEA R44, P5, R163, R123.reuse, 0x1 ;  /* 0x0000007ba32c7211 */ /* 0x080fe200078a08ff */
[----:B------:R-:W-:Y:S01]  /*28d50*/  ULDC UR5, c[0x0][0x22c] ;  /* 0x00008b0000057ab9 */ /* 0x000fe20000000800 */
[-C--:B0-----:R-:W-:Y:S01]  /*28d60*/  LEA R46, P4, R162, R123.reuse, 0x1 ;  /* 0x0000007ba22e7211 */ /* 0x081fe200078808ff */
[----:B------:R-:W-:Y:S01]  /*28d70*/  ULDC UR4, c[0x0][0x22c] ;  /* 0x00008b0000047ab9 */ /* 0x000fe20000000800 */
[----:B---3--:R-:W-:-:S02]  /*28d80*/  LEA R48, P6, R161, R123, 0x1 ;  /* 0x0000007ba1307211 */ /* 0x008fc400078c08ff */
[-C--:B------:R-:W-:Y:S02]  /*28d90*/  LEA.HI.X.SX32 R45, R163, R122.reuse, 0x1, P5 ;  /* 0x0000007aa32d7211 */ /* 0x080fe400028f0eff */
[C---:B------:R-:W-:Y:S01]  /*28da0*/  ISETP.LT.AND P5, PT, R155.reuse, UR5, !P0 ;  /* 0x000000059b007c0c */ /* 0x040fe2000c7a1270 */
[-C--:B------:R-:W-:Y:S01]  /*28db0*/  IMAD R155, R155, R201.reuse, RZ ;  /* 0x000000c99b9b7224 */ /* 0x080fe200078e02ff */
[-C--:B------:R-:W-:Y:S02]  /*28dc0*/  LEA.HI.X.SX32 R47, R162, R122.reuse, 0x1, P4 ;  /* 0x0000007aa22f7211 */ /* 0x080fe400020f0eff */
[----:B------:R-:W-:Y:S01]  /*28dd0*/  LEA.HI.X.SX32 R49, R161, R122, 0x1, P6 ;  /* 0x0000007aa1317211 */ /* 0x000fe200030f0eff */
[----:B------:R0:W-:Y:S01]  /*28de0*/  @P1 STG.E.U16 desc[UR16][R44.64], R62 ;  /* 0x0000003e2c001986 */ /* 0x0001e2000c101510 */
[C---:B------:R-:W-:Y:S01]  /*28df0*/  ISETP.LT.AND P4, PT, R159.reuse, UR4, !P0 ;  /* 0x000000049f007c0c */ /* 0x040fe2000c781270 */
[----:B------:R-:W-:Y:S01]  /*28e00*/  IMAD R159, R159, R201, RZ ;  /* 0x000000c99f9f7224 */ /* 0x000fe200078e02ff */
[----:B--2---:R-:W-:Y:S01]  /*28e10*/  LEA R50, P1, R155, R123, 0x1 ;  /* 0x0000007b9b327211 */ /* 0x004fe200078208ff */
[----:B------:R2:W-:Y:S01]  /*28e20*/  @P2 STG.E.U16 desc[UR16][R46.64], R56 ;  /* 0x000000382e002986 */ /* 0x0005e2000c101510 */
[----:B------:R-:W-:Y:S01]  /*28e30*/  ULDC UR4, c[0x0][0x22c] ;  /* 0x00008b0000047ab9 */ /* 0x000fe20000000800 */
[----:B------:R-:W-:-:S02]  /*28e40*/  ULDC UR5, c[0x0][0x22c] ;  /* 0x00008b0000057ab9 */ /* 0x000fc40000000800 */
[----:B------:R3:W-:Y:S01]  /*28e50*/  @P3 STG.E.U16 desc[UR16][R48.64], R57 ;  /* 0x0000003930003986 */ /* 0x0007e2000c101510 */
[-C--:B------:R-:W-:Y:S02]  /*28e60*/  LEA.HI.X.SX32 R51, R155, R122.reuse, 0x1, P1 ;  /* 0x0000007a9b337211 */ /* 0x080fe400008f0eff */
[C---:B0-----:R-:W-:Y:S02]  /*28e70*/  LEA R44, P3, R159.reuse, R123, 0x1 ;  /* 0x0000007b9f2c7211 */ /* 0x041fe400078608ff */
[C---:B------:R-:W-:Y:S01]  /*28e80*/  ISETP.LT.AND P2, PT, R158.reuse, UR4, !P0 ;  /* 0x000000049e007c0c */ /* 0x040fe2000c741270 */
[-C--:B------:R-:W-:Y:S01]  /*28e90*/  IMAD R158, R158, R201.reuse, RZ ;  /* 0x000000c99e9e7224 */ /* 0x080fe200078e02ff */
[-C--:B------:R-:W-:Y:S02]  /*28ea0*/  LEA.HI.X.SX32 R45, R159, R122.reuse, 0x1, P3 ;  /* 0x0000007a9f2d7211 */ /* 0x080fe400018f0eff */
[C---:B------:R-:W-:Y:S01]  /*28eb0*/  ISETP.LT.AND P1, PT, R156.reuse, UR5, !P0 ;  /* 0x000000059c007c0c */ /* 0x040fe2000c721270 */
[-C--:B------:R-:W-:Y:S01]  /*28ec0*/  IMAD R156, R156, R201.reuse, RZ ;  /* 0x000000c99c9c7224 */ /* 0x080fe200078e02ff */
[----:B------:R0:W-:Y:S01]  /*28ed0*/  @P5 STG.E.U16 desc[UR16][R50.64], R58 ;  /* 0x0000003a32005986 */ /* 0x0001e2000c101510 */
[C---:B------:R-:W-:Y:S01]  /*28ee0*/  ISETP.LT.AND P3, PT, R157.reuse, UR6, !P0 ;  /* 0x000000069d007c0c */ /* 0x040fe2000c761270 */
[----:B------:R-:W-:Y:S01]  /*28ef0*/  IMAD R157, R157, R201, RZ ;  /* 0x000000c99d9d7224 */ /* 0x000fe200078e02ff */
[----:B--2---:R-:W-:Y:S01]  /*28f00*/  PRMT R56, R56, 0x7632, R56 ;  /* 0x0000763238387816 */ /* 0x004fe20000000038 */
[----:B------:R2:W-:Y:S01]  /*28f10*/  @P4 STG.E.U16 desc[UR16][R44.64], R59 ;  /* 0x0000003b2c004986 */ /* 0x0005e2000c101510 */
[-C--:B------:R-:W-:Y:S01]  /*28f20*/  LEA R46, P4, R158, R123.reuse, 0x1 ;  /* 0x0000007b9e2e7211 */ /* 0x080fe200078808ff */
[----:B------:R-:W-:Y:S01]  /*28f30*/  ULDC UR4, c[0x0][0x22c] ;  /* 0x00008b0000047ab9 */ /* 0x000fe20000000800 */
[----:B---3--:R-:W-:Y:S01]  /*28f40*/  LEA R48, P5, R156, R123, 0x1 ;  /* 0x0000007b9c307211 */ /* 0x008fe200078a08ff */
[----:B------:R-:W-:Y:S01]  /*28f50*/  ULDC UR5, c[0x0][0x22c] ;  /* 0x00008b0000057ab9 */ /* 0x000fe20000000800 */
[----:B------:R-:W-:Y:S01]  /*28f60*/  LEA.HI.X.SX32 R47, R158, R122, 0x1, P4 ;  /* 0x0000007a9e2f7211 */ /* 0x000fe200020f0eff */
[----:B------:R-:W-:Y:S01]  /*28f70*/  ULDC UR6, c[0x0][0x22c] ;  /* 0x00008b0000067ab9 */ /* 0x000fe20000000800 */
[----:B------:R-:W-:-:S02]  /*28f80*/  PRMT R57, R57, 0x7632, R57 ;  /* 0x0000763239397816 */ /* 0x000fc40000000039 */
[C---:B0-----:R-:W-:Y:S02]  /*28f90*/  LEA R50, P6, R157.reuse, R123, 0x1 ;  /* 0x0000007b9d327211 */ /* 0x041fe400078c08ff */
[-C--:B------:R-:W-:Y:S01]  /*28fa0*/  LEA.HI.X.SX32 R49, R156, R122.reuse, 0x1, P5 ;  /* 0x0000007a9c317211 */ /* 0x080fe200028f0eff */
[----:B------:R0:W-:Y:S01]  /*28fb0*/  @P2 STG.E.U16 desc[UR16][R46.64], R56 ;  /* 0x000000382e002986 */ /* 0x0001e2000c101510 */
[----:B------:R-:W-:Y:S02]  /*28fc0*/  PRMT R58, R58, 0x7632, R58 ;  /* 0x000076323a3a7816 */ /* 0x000fe4000000003a */
[-C--:B------:R-:W-:Y:S01]  /*28fd0*/  LEA.HI.X.SX32 R51, R157, R122.reuse, 0x1, P6 ;  /* 0x0000007a9d337211 */ /* 0x080fe200030f0eff */
[----:B------:R3:W-:Y:S01]  /*28fe0*/  @P1 STG.E.U16 desc[UR16][R48.64], R57 ;  /* 0x0000003930001986 */ /* 0x0007e2000c101510 */
[C---:B------:R-:W-:Y:S01]  /*28ff0*/  ISETP.LT.AND P1, PT, R154.reuse, UR4, !P0 ;  /* 0x000000049a007c0c */ /* 0x040fe2000c721270 */
[-C--:B------:R-:W-:Y:S01]  /*29000*/  IMAD R154, R154, R201.reuse, RZ ;  /* 0x000000c99a9a7224 */ /* 0x080fe200078e02ff */
[C---:B------:R-:W-:Y:S01]  /*29010*/  ISETP.LT.AND P2, PT, R151.reuse, UR6, !P0 ;  /* 0x0000000697007c0c */ /* 0x040fe2000c741270 */
[----:B------:R4:W-:Y:S01]  /*29020*/  @P3 STG.E.U16 desc[UR16][R50.64], R58 ;  /* 0x0000003a32003986 */ /* 0x0009e2000c101510 */
[C---:B------:R-:W-:Y:S01]  /*29030*/  ISETP.LT.AND P3, PT, R152.reuse, UR5, !P0 ;  /* 0x0000000598007c0c */ /* 0x040fe2000c761270 */
[----:B------:R-:W-:Y:S01]  /*29040*/  IMAD R152, R152, R201, RZ ;  /* 0x000000c998987224 */ /* 0x000fe200078e02ff */
[----:B--2---:R-:W-:Y:S01]  /*29050*/  LEA R44, P6, R154, R123, 0x1 ;  /* 0x0000007b9a2c7211 */ /* 0x004fe200078c08ff */
[----:B------:R-:W-:Y:S01]  /*29060*/  IMAD R151, R151, R201, RZ ;  /* 0x000000c997977224 */ /* 0x000fe200078e02ff */
[----:B------:R-:W-:Y:S01]  /*29070*/  PRMT R59, R59, 0x7632, R59 ;  /* 0x000076323b3b7816 */ /* 0x000fe2000000003b */
[----:B------:R-:W-:Y:S01]  /*29080*/  ULDC UR4, c[0x0][0x22c] ;  /* 0x00008b0000047ab9 */ /* 0x000fe20000000800 */
[-C--:B0-----:R-:W-:Y:S01]  /*29090*/  LEA R46, P5, R152, R123.reuse, 0x1 ;  /* 0x0000007b982e7211 */ /* 0x081fe200078a08ff */
[----:B------:R-:W-:Y:S01]  /*290a0*/  ULDC UR5, c[0x0][0x22c] ;  /* 0x00008b0000057ab9 */ /* 0x000fe20000000800 */
[----:B------:R-:W-:Y:S01]  /*290b0*/  LEA.HI.X.SX32 R45, R154, R122, 0x1, P6 ;  /* 0x0000007a9a2d7211 */ /* 0x000fe200030f0eff */
[----:B------:R-:W-:Y:S01]  /*290c0*/  ULDC UR6, c[0x0][0x22c] ;  /* 0x00008b0000067ab9 */ /* 0x000fe20000000800 */
[----:B---3--:R-:W-:-:S02]  /*290d0*/  LEA R48, P6, R151, R123, 0x1 ;  /* 0x0000007b97307211 */ /* 0x008fc400078c08ff */
[-C--:B------:R-:W-:Y:S02]  /*290e0*/  LEA.HI.X.SX32 R47, R152, R122.reuse, 0x1, P5 ;  /* 0x0000007a982f7211 */ /* 0x080fe400028f0eff */
[C---:B------:R-:W-:Y:S01]  /*290f0*/  ISETP.LT.AND P4, PT, R153.reuse, UR7, !P0 ;  /* 0x0000000799007c0c */ /* 0x040fe2000c781270 */
[----:B------:R-:W-:Y:S01]  /*29100*/  IMAD R153, R153, R201, RZ ;  /* 0x000000c999997224 */ /* 0x000fe200078e02ff */
[----:B------:R-:W-:Y:S01]  /*29110*/  LEA.HI.X.SX32 R49, R151, R122, 0x1, P6 ;  /* 0x0000007a97317211 */ /* 0x000fe200030f0eff */
[----:B------:R0:W-:Y:S04]  /*29120*/  @P1 STG.E.U16 desc[UR16][R44.64], R59 ;  /* 0x0000003b2c001986 */ /* 0x0001e8000c101510 */
[----:B------:R2:W-:Y:S01]  /*29130*/  @P3 STG.E.U16 desc[UR16][R46.64], R64 ;  /* 0x000000402e003986 */ /* 0x0005e2000c101510 */
[----:B----4-:R-:W-:-:S03]  /*29140*/  LEA R50, P5, R153, R123, 0x1 ;  /* 0x0000007b99327211 */ /* 0x010fc600078a08ff */
[----:B------:R-:W-:Y:S01]  /*29150*/  @P2 STG.E.U16 desc[UR16][R48.64], R65 ;  /* 0x0000004130002986 */ /* 0x000fe2000c101510 */
[C---:B------:R-:W-:Y:S01]  /*29160*/  ISETP.LT.AND P2, PT, R148.reuse, UR4, !P0 ;  /* 0x0000000494007c0c */ /* 0x040fe2000c741270 */
[-C--:B------:R-:W-:Y:S01]  /*29170*/  IMAD R148, R148, R201.reuse, RZ ;  /* 0x000000c994947224 */ /* 0x080fe200078e02ff */
[-C--:B------:R-:W-:Y:S01]  /*29180*/  LEA.HI.X.SX32 R51, R153, R122.reuse, 0x1, P5 ;  /* 0x0000007a99337211 */ /* 0x080fe200028f0eff */
[----:B------:R-:W-:Y:S01]  /*29190*/  ULDC UR4, c[0x0][0x22c] ;  /* 0x00008b0000047ab9 */ /* 0x000fe20000000800 */
[C---:B------:R-:W-:Y:S01]  /*291a0*/  ISETP.LT.AND P3, PT, R150.reuse, UR5, !P0 ;  /* 0x0000000596007c0c */ /* 0x040fe2000c761270 */
[----:B------:R-:W-:Y:S01]  /*291b0*/  IMAD R150, R150, R201, RZ ;  /* 0x000000c996967224 */ /* 0x000fe200078e02ff */
[----:B0-----:R-:W-:Y:S01]  /*291c0*/  LEA R44, P1, R148, R123, 0x1 ;  /* 0x0000007b942c7211 */ /* 0x001fe200078208ff */
[----:B------:R0:W-:Y:S01]  /*291d0*/  @P4 STG.E.U16 desc[UR16][R50.64], R66 ;  /* 0x0000004232004986 */ /* 0x0001e2000c101510 */
[----:B------:R-:W-:Y:S01]  /*291e0*/  ULDC UR5, c[0x0][0x22c] ;  /* 0x00008b0000057ab9 */ /* 0x000fe20000000800 */
[C---:B------:R-:W-:Y:S01]  /*291f0*/  ISETP.LT.AND P4, PT, R142.reuse, UR4, !P0 ;  /* 0x000000048e007c0c */ /* 0x040fe2000c781270 */
[----:B------:R-:W-:Y:S01]  /*29200*/  IMAD R142, R142, R201, RZ ;  /* 0x000000c98e8e7224 */ /* 0x000fe200078e02ff */
[----:B------:R-:W-:Y:S01]  /*29210*/  LEA.HI.X.SX32 R45, R148, R122, 0x1, P1 ;  /* 0x0000007a942d7211 */ /* 0x000fe200008f0eff */
[----:B------:R-:W-:Y:S01]  /*29220*/  ULDC UR4, c[0x0][0x22c] ;  /* 0x00008b0000047ab9 */ /* 0x000fe20000000800 */
[----:B--2---:R-:W-:-:S02]  /*29230*/  LEA R46, P5, R150, R123, 0x1 ;  /* 0x0000007b962e7211 */ /* 0x004fc400078a08ff */
[C---:B------:R-:W-:Y:S01]  /*29240*/  ISETP.LT.AND P1, PT, R135.reuse, UR5, !P0 ;  /* 0x0000000587007c0c */ /* 0x040fe2000c721270 */
[----:B------:R-:W-:Y:S01]  /*29250*/  IMAD R135, R135, R201, RZ ;  /* 0x000000c987877224 */ /* 0x000fe200078e02ff */
[----:B------:R-:W-:Y:S01]  /*29260*/  LEA.HI.X.SX32 R47, R150, R122, 0x1, P5 ;  /* 0x0000007a962f7211 */ /* 0x000fe200028f0eff */
[----:B------:R-:W-:Y:S01]  /*29270*/  @P2 STG.E.U16 desc[UR16][R44.64], R67 ;  /* 0x000000432c002986 */ /* 0x000fe2000c101510 */
[----:B0-----:R-:W-:Y:S01]  /*29280*/  PRMT R51, R64, 0x7632, R51 ;  /* 0x0000763240337816 */ /* 0x001fe20000000033 */
[----:B------:R-:W-:Y:S01]  /*29290*/  ULDC UR5, c[0x0][0x22c] ;  /* 0x00008b0000057ab9 */ /* 0x000fe20000000800 */
[-C--:B------:R-:W-:Y:S02]  /*292a0*/  LEA R48, P6, R142, R123.reuse, 0x1 ;  /* 0x0000007b8e307211 */ /* 0x080fe400078c08ff */
[----:B------:R-:W-:Y:S01]  /*292b0*/  LEA R50, P2, R135, R123, 0x1 ;  /* 0x0000007b87327211 */ /* 0x000fe200078408ff */
[----:B------:R0:W-:Y:S01]  /*292c0*/  @P3 STG.E.U16 desc[UR16][R46.64], R51 ;  /* 0x000000332e003986 */ /* 0x0001e2000c101510 */
[----:B------:R-:W-:-:S02]  /*292d0*/  PRMT R56, R65, 0x7632, R56 ;  /* 0x0000763241387816 */ /* 0x000fc40000000038 */
[-C--:B------:R-:W-:Y:S02]  /*292e0*/  LEA.HI.X.SX32 R49, R142, R122.reuse, 0x1, P6 ;  /* 0x0000007a8e317211 */ /* 0x080fe400030f0eff */
[----:B------:R-:W-:Y:S02]  /*292f0*/  PRMT R57, R66, 0x7632, R57 ;  /* 0x0000763242397816 */ /* 0x000fe40000000039 */
[C---:B------:R-:W-:Y:S01]  /*29300*/  ISETP.LT.AND P5, PT, R149.reuse, UR4, !P0 ;  /* 0x0000000495007c0c */ /* 0x040fe2000c7a1270 */
[----:B------:R-:W-:Y:S01]  /*29310*/  IMAD R149, R149, R201, RZ ;  /* 0x000000c995957224 */ /* 0x000fe200078e02ff */
[-C--:B0-----:R-:W-:Y:S01]  /*29320*/  LEA.HI.X.SX32 R51, R135, R122.reuse, 0x1, P2 ;  /* 0x0000007a87337211 */ /* 0x081fe200010f0eff */
[----:B------:R0:W-:Y:S01]  /*29330*/  @P4 STG.E.U16 desc[UR16][R48.64], R56 ;  /* 0x0000003830004986 */ /* 0x0001e2000c101510 */
[----:B------:R-:W-:Y:S02]  /*29340*/  ULDC UR4, c[0x0][0x22c] ;  /* 0x00008b0000047ab9 */ /* 0x000fe40000000800 */
[----:B------:R-:W-:Y:S01]  /*29350*/  ISETP.LT.AND P4, PT, R141, UR4, !P0 ;  /* 0x000000048d007c0c */ /* 0x000fe2000c781270 */
[----:B------:R2:W-:Y:S01]  /*29360*/  @P1 STG.E.U16 desc[UR16][R50.64], R57 ;  /* 0x0000003932001986 */ /* 0x0005e2000c101510 */
[----:B------:R-:W-:Y:S01]  /*29370*/  LEA R44, P1, R149, R123, 0x1 ;  /* 0x0000007b952c7211 */ /* 0x000fe200078208ff */
[-C--:B------:R-:W-:Y:S01]  /*29380*/  IMAD R141, R141, R201.reuse, RZ ;  /* 0x000000c98d8d7224 */ /* 0x080fe200078e02ff */
[C---:B------:R-:W-:Y:S01]  /*29390*/  ISETP.LT.AND P3, PT, R143.reuse, UR5, !P0 ;  /* 0x000000058f007c0c */ /* 0x040fe2000c761270 */
[-C--:B------:R-:W-:Y:S01]  /*293a0*/  IMAD R143, R143, R201.reuse, RZ ;  /* 0x000000c98f8f7224 */ /* 0x080fe200078e02ff */
[----:B------:R-:W-:Y:S01]  /*293b0*/  PRMT R58, R67, 0x7632, R58 ;  /* 0x00007632433a7816 */ /* 0x000fe2000000003a */
[----:B------:R-:W-:Y:S01]  /*293c0*/  ULDC UR4, c[0x0][0x22c] ;  /* 0x00008b0000047ab9 */ /* 0x000fe20000000800 */
[----:B------:R-:W-:Y:S01]  /*293d0*/  LEA.HI.X.SX32 R45, R149, R122, 0x1, P1 ;  /* 0x0000007a952d7211 */ /* 0x000fe200008f0eff */
[----:B------:R-:W-:Y:S01]  /*293e0*/  ULDC UR5, c[0x0][0x22c] ;  /* 0x00008b0000057ab9 */ /* 0x000fe20000000800 */
[C---:B------:R-:W-:Y:S01]  /*293f0*/  ISETP.LT.AND P2, PT, R140.reuse, UR6, !P0 ;  /* 0x000000068c007c0c */ /* 0x040fe2000c741270 */
[----:B------:R-:W-:Y:S01]  /*29400*/  IMAD R140, R140, R201, RZ ;  /* 0x000000c98c8c7224 */ /* 0x000fe200078e02ff */
[-C--:B------:R-:W-:Y:S01]  /*29410*/  LEA R46, P1, R141, R123.reuse, 0x1 ;  /* 0x0000007b8d2e7211 */ /* 0x080fe200078208ff */
[----:B------:R3:W-:Y:S01]  /*29420*/  @P5 STG.E.U16 desc[UR16][R44.64], R58 ;  /* 0x0000003a2c005986 */ /* 0x0007e2000c101510 */
[-C--:B0-----:R-:W-:Y:S01]  /*29430*/  LEA R48, P6, R143, R123.reuse, 0x1 ;  /* 0x0000007b8f307211 */ /* 0x081fe200078c08ff */
[----:B------:R-:W-:Y:S01]  /*29440*/  ULDC UR6, c[0x0][0x22c] ;  /* 0x00008b0000067ab9 */ /* 0x000fe20000000800 */
[----:B--2---:R-:W-:-:S02]  /*29450*/  LEA R50, P5, R140, R123, 0x1 ;  /* 0x0000007b8c327211 */ /* 0x004fc400078a08ff */
[-C--:B------:R-:W-:Y:S02]  /*29460*/  LEA.HI.X.SX32 R47, R141, R122.reuse, 0x1, P1 ;  /* 0x0000007a8d2f7211 */ /* 0x080fe400008f0eff */
[----:B------:R-:W-:Y:S01]  /*29470*/  ISETP.LT.AND P1, PT, R208, UR4, !P0 ;  /* 0x00000004d0007c0c */ /* 0x000fe2000c721270 */
[----:B------:R-:W-:Y:S01]  /*29480*/  ULDC UR4, c[0x0][0x22c] ;  /* 0x00008b0000047ab9 */ /* 0x000fe20000000800 */
[-C--:B------:R-:W-:Y:S02]  /*29490*/  LEA.HI.X.SX32 R49, R143, R122.reuse, 0x1, P6 ;  /* 0x0000007a8f317211 */ /* 0x080fe400030f0eff */
[----:B------:R-:W-:Y:S01]  /*294a0*/  LEA.HI.X.SX32 R51, R140, R122, 0x1, P5 ;  /* 0x0000007a8c337211 */ /* 0x000fe200028f0eff */
[----:B------:R0:W-:Y:S01]  /*294b0*/  @P4 STG.E.U16 desc[UR16][R46.64], R72 ;  /* 0x000000482e004986 */ /* 0x0001e2000c101510 */
[C---:B------:R-:W-:Y:S01]  /*294c0*/  ISETP.LT.AND P6, PT, R134.reuse, UR4, !P0 ;  /* 0x0000000486007c0c */ /* 0x040fe2000c7c1270 */
[----:B------:R-:W-:Y:S01]  /*294d0*/  IMAD R134, R134, R201, RZ ;  /* 0x000000c986867224 */ /* 0x000fe200078e02ff */
[----:B------:R-:W-:Y:S01]  /*294e0*/  ULDC UR4, c[0x0][0x22c] ;  /* 0x00008b0000047ab9 */ /* 0x000fe20000000800 */
[----:B------:R2:W-:Y:S04]  /*294f0*/  @P3 STG.E.U16 desc[UR16][R48.64], R73 ;  /* 0x0000004930003986 */ /* 0x0005e8000c101510 */
[----:B------:R-:W-:Y:S01]  /*29500*/  @P2 STG.E.U16 desc[UR16][R50.64], R74 ;  /* 0x0000004a32002986 */ /* 0x000fe2000c101510 */
[----:B---3--:R-:W-:-:S02]  /*29510*/  LEA R44, P2, R134, R123, 0x1 ;  /* 0x0000007b862c7211 */ /* 0x008fc400078408ff */
[C---:B------:R-:W-:Y:S01]  /*29520*/  ISETP.LT.AND P4, PT, R126.reuse, UR4, !P0 ;  /* 0x000000047e007c0c */ /* 0x040fe2000c781270 */
[-C--:B------:R-:W-:Y:S01]  /*29530*/  IMAD R126, R126, R201.reuse, RZ ;  /* 0x000000c97e7e7224 */ /* 0x080fe200078e02ff */
[C---:B------:R-:W-:Y:S01]  /*29540*/  ISETP.LT.AND P3, PT, R133.reuse, UR5, !P0 ;  /* 0x0000000585007c0c */ /* 0x040fe2000c761270 */
[----:B------:R-:W-:Y:S01]  /*29550*/  IMAD R133, R133, R201, RZ ;  /* 0x000000c985857224 */ /* 0x000fe200078e02ff */
[----:B------:R-:W-:Y:S01]  /*29560*/  LEA.HI.X.SX32 R45, R134, R122, 0x1, P2 ;  /* 0x0000007a862d7211 */ /* 0x000fe200010f0eff */
[----:B------:R-:W-:Y:S01]  /*29570*/  ULDC UR4, c[0x0][0x22c] ;  /* 0x00008b0000047ab9 */ /* 0x000fe20000000800 */
[-C--:B0-----:R-:W-:Y:S01]  /*29580*/  LEA R46, P5, R126, R123.reuse, 0x1 ;  /* 0x0000007b7e2e7211 */ /* 0x081fe200078a08ff */
[----:B------:R-:W-:Y:S01]  /*29590*/  ULDC UR5, c[0x0][0x22c] ;  /* 0x00008b0000057ab9 */ /* 0x000fe20000000800 */
[----:B------:R-:W-:Y:S01]  /*295a0*/  PRMT R56, R72, 0x7632, R56 ;  /* 0x0000763248387816 */ /* 0x000fe20000000038 */
[----:B------:R0:W-:Y:S01]  /*295b0*/  @P6 STG.E.U16 desc[UR16][R44.64], R75 ;  /* 0x0000004b2c006986 */ /* 0x0001e2000c101510 */
[----:B--2---:R-:W-:-:S02]  /*295c0*/  LEA R48, P6, R133, R123, 0x1 ;  /* 0x0000007b85307211 */ /* 0x004fc400078c08ff */
[-C--:B------:R-:W-:Y:S01]  /*295d0*/  LEA.HI.X.SX32 R47, R126, R122.reuse, 0x1, P5 ;  /* 0x0000007a7e2f7211 */ /* 0x080fe200028f0eff */
[----:B------:R-:W2:Y:S01]  /*295e0*/  LDS.128 R208, [R211] ;  /* 0x00000000d3d07984 */ /* 0x000ea20000000c00 */
[----:B------:R-:W-:Y:S02]  /*295f0*/  LEA.HI.X.SX32 R49, R133, R122, 0x1, P6 ;  /* 0x0000007a85317211 */ /* 0x000fe400030f0eff */
[----:B------:R-:W-:Y:S02]  /*29600*/  PRMT R57, R73, 0x7632, R57 ;  /* 0x0000763249397816 */ /* 0x000fe40000000039 */
[C---:B------:R-:W-:Y:S01]  /*29610*/  ISETP.LT.AND P6, PT, R132.reuse, UR4, !P0 ;  /* 0x0000000484007c0c */ /* 0x040fe2000c7c1270 */
[-C--:B------:R-:W-:Y:S01]  /*29620*/  IMAD R132, R132, R201.reuse, RZ ;  /* 0x000000c984847224 */ /* 0x080fe200078e02ff */
[C---:B------:R-:W-:Y:S01]  /*29630*/  ISETP.LT.AND P2, PT, R111.reuse, UR6, !P0 ;  /* 0x000000066f007c0c */ /* 0x040fe2000c741270 */
[----:B------:R-:W-:Y:S01]  /*29640*/  IMAD R111, R111, R201, RZ ;  /* 0x000000c96f6f7224 */ /* 0x000fe200078e02ff */
[----:B------:R3:W-:Y:S01]  /*29650*/  @P4 STG.E.U16 desc[UR16][R46.64], R56 ;  /* 0x000000382e004986 */ /* 0x0007e2000c101510 */
[----:B------:R-:W-:-:S03]  /*29660*/  ULDC UR4, c[0x0][0x22c] ;  /* 0x00008b0000047ab9 */ /* 0x000fc60000000800 */
[----:B------:R-:W-:Y:S01]  /*29670*/  @P3 STG.E.U16 desc[UR16][R48.64], R57 ;  /* 0x0000003930003986 */ /* 0x000fe2000c101510 */
[CC--:B0-----:R-:W-:Y:S02]  /*29680*/  LEA R44, P3, R132.reuse, R123.reuse, 0x1 ;  /* 0x0000007b842c7211 */ /* 0x0c1fe400078608ff */
[C---:B------:R-:W-:Y:S02]  /*29690*/  LEA R50, P5, R111.reuse, R123, 0x1 ;  /* 0x0000007b6f327211 */ /* 0x040fe400078a08ff */
[-C--:B------:R-:W-:Y:S02]  /*296a0*/  LEA.HI.X.SX32 R45, R132, R122.reuse, 0x1, P3 ;  /* 0x0000007a842d7211 */ /* 0x080fe400018f0eff */
[----:B------:R-:W-:Y:S02]  /*296b0*/  PRMT R58, R74, 0x7632, R58 ;  /* 0x000076324a3a7816 */ /* 0x000fe4000000003a */
[-C--:B------:R-:W-:Y:S02]  /*296c0*/  LEA.HI.X.SX32 R51, R111, R122.reuse, 0x1, P5 ;  /* 0x0000007a6f337211 */ /* 0x080fe400028f0eff */
[C---:B------:R-:W-:Y:S01]  /*296d0*/  ISETP.LT.AND P3, PT, R127.reuse, UR4, !P0 ;  /* 0x000000047f007c0c */ /* 0x040fe2000c761270 */
[----:B------:R-:W-:Y:S01]  /*296e0*/  IMAD R127, R127, R201, RZ ;  /* 0x000000c97f7f7224 */ /* 0x000fe200078e02ff */
[----:B------:R-:W-:Y:S01]  /*296f0*/  PRMT R59, R75, 0x7632, R59 ;  /* 0x000076324b3b7816 */ /* 0x000fe2000000003b */
[----:B------:R0:W-:Y:S01]  /*29700*/  @P2 STG.E.U16 desc[UR16][R50.64], R58 ;  /* 0x0000003a32002986 */ /* 0x0001e2000c101510 */
[----:B------:R-:W-:Y:S01]  /*29710*/  ISETP.LT.AND P4, PT, R119, UR5, !P0 ;  /* 0x0000000577007c0c */ /* 0x000fe2000c781270 */
[----:B------:R-:W-:Y:S01]  /*29720*/  ULDC UR4, c[0x0][0x22c] ;  /* 0x00008b0000047ab9 */ /* 0x000fe20000000800 */
[----:B---3--:R-:W-:Y:S01]  /*29730*/  LEA R46, P2, R127, R123, 0x1 ;  /* 0x0000007b7f2e7211 */ /* 0x008fe200078408ff */
[----:B------:R-:W-:Y:S01]  /*29740*/  IMAD R119, R119, R201, RZ ;  /* 0x000000c977777224 */ /* 0x000fe200078e02ff */
[----:B------:R3:W-:Y:S01]  /*29750*/  @P6 STG.E.U16 desc[UR16][R44.64], R59 ;  /* 0x0000003b2c006986 */ /* 0x0007e2000c101510 */
[----:B------:R-:W-:Y:S01]  /*29760*/  ULDC UR5, c[0x0][0x22c] ;  /* 0x00008b0000057ab9 */ /* 0x000fe20000000800 */
[----:B------:R-:W-:-:S02]  /*29770*/  LEA.HI.X.SX32 R47, R127, R122, 0x1, P2 ;  /* 0x0000007a7f2f7211 */ /* 0x000fc400010f0eff */
[C---:B------:R-:W-:Y:S01]  /*29780*/  ISETP.LT.AND P2, PT, R124.reuse, UR4, !P0 ;  /* 0x000000047c007c0c */ /* 0x040fe2000c741270 */
[----:B------:R-:W-:Y:S01]  /*29790*/  ULDC UR4, c[0x0][0x22c] ;  /* 0x00008b0000047ab9 */ /* 0x000fe20000000800 */
[----:B0-----:R-:W-:Y:S01]  /*297a0*/  IMAD R51, R124, R201, RZ ;  /* 0x000000c97c337224 */ /* 0x001fe200078e02ff */
[-C--:B------:R-:W-:Y:S01]  /*297b0*/  LEA R48, P6, R119, R123.reuse, 0x1 ;  /* 0x0000007b77307211 */ /* 0x080fe200078c08ff */
[----:B------:R0:W-:Y:S01]  /*297c0*/  @P3 STG.E.U16 desc[UR16][R46.64], R76 ;  /* 0x0000004c2e003986 */ /* 0x0001e2000c101510 */
[----:B------:R-:W-:Y:S01]  /*297d0*/  ISETP.LT.AND P3, PT, R125, UR4, !P0 ;  /* 0x000000047d007c0c */ /* 0x000fe2000c761270 */
[----:B------:R-:W-:Y:S01]  /*297e0*/  ULDC UR4, c[0x0][0x22c] ;  /* 0x00008b0000047ab9 */ /* 0x000fe20000000800 */
[----:B------:R-:W-:Y:S02]  /*297f0*/  LEA R50, P5, R51, R123, 0x1 ;  /* 0x0000007b33327211 */ /* 0x000fe400078a08ff */
[-C--:B------:R-:W-:Y:S02]  /*29800*/  LEA.HI.X.SX32 R49, R119, R122.reuse, 0x1, P6 ;  /* 0x0000007a77317211 */ /* 0x080fe400030f0eff */
[----:B------:R-:W-:-:S02]  /*29810*/  LEA.HI.X.SX32 R51, R51, R122, 0x1, P5 ;  /* 0x0000007a33337211 */ /* 0x000fc400028f0eff */
[C---:B------:R-:W-:Y:S01]  /*29820*/  ISETP.LT.AND P5, PT, R118.reuse, UR4, !P0 ;  /* 0x0000000476007c0c */ /* 0x040fe2000c7a1270 */
[----:B------:R-:W-:Y:S01]  /*29830*/  IMAD R118, R118, R201, RZ ;  /* 0x000000c976767224 */ /* 0x000fe200078e02ff */
[----:B------:R-:W-:Y:S01]  /*29840*/  @P4 STG.E.U16 desc[UR16][R48.64], R77 ;  /* 0x0000004d30004986 */ /* 0x000fe2000c101510 */
[----:B------:R-:W-:-:S03]  /*29850*/  ULDC UR4, c[0x0][0x22c] ;  /* 0x00008b0000047ab9 */ /* 0x000fc60000000800 */
[----:B------:R4:W-:Y:S01]  /*29860*/  @P2 STG.E.U16 desc[UR16][R50.64], R78 ;  /* 0x0000004e32002986 */ /* 0x0009e2000c101510 */
[C---:B------:R-:W-:Y:S01]  /*29870*/  ISETP.LT.AND P2, PT, R53.reuse, UR4, !P0 ;  /* 0x0000000435007c0c */ /* 0x040fe2000c741270 */
[----:B------:R-:W-:Y:S01]  /*29880*/  IMAD R53, R53, R201, RZ ;  /* 0x000000c935357224 */ /* 0x000fe200078e02ff */
[----:B---3--:R-:W-:Y:S01]  /*29890*/  LEA R44, P4, R118, R123, 0x1 ;  /* 0x0000007b762c7211 */ /* 0x008fe200078808ff */
[----:B------:R-:W-:Y:S01]  /*298a0*/  ULDC UR4, c[0x0][0x22c] ;  /* 0x00008b0000047ab9 */ /* 0x000fe20000000800 */
[----:B------:R-:W-:Y:S02]  /*298b0*/  ISETP.LT.AND P6, PT, R110, UR5, !P0 ;  /* 0x000000056e007c0c */ /* 0x000fe4000c7c1270 */
[-C--:B------:R-:W-:Y:S01]  /*298c0*/  LEA.HI.X.SX32 R45, R118, R122.reuse, 0x1, P4 ;  /* 0x0000007a762d7211 */ /* 0x080fe200020f0eff */
[----:B------:R-:W-:Y:S01]  /*298d0*/  IMAD R110, R110, R201, RZ ;  /* 0x000000c96e6e7224 */ /* 0x000fe200078e02ff */
[C---:B0-----:R-:W-:Y:S01]  /*298e0*/  LEA R46, P4, R53.reuse, R123, 0x1 ;  /* 0x0000007b352e7211 */ /* 0x041fe200078808ff */
[----:B------:R-:W-:Y:S01]  /*298f0*/  ULDC UR5, c[0x0][0x22c] ;  /* 0x00008b0000057ab9 */ /* 0x000fe20000000800 */
[----:B----4-:R-:W-:Y:S01]  /*29900*/  PRMT R51, R76, 0x7632, R51 ;  /* 0x000076324c337816 */ /* 0x010fe20000000033 */
[----:B------:R0:W-:Y:S01]  /*29910*/  @P5 STG.E.U16 desc[UR16][R44.64], R79 ;  /* 0x0000004f2c005986 */ /* 0x0001e2000c101510 */
[----:B------:R-:W-:-:S02]  /*29920*/  LEA.HI.X.SX32 R47, R53, R122, 0x1, P4 ;  /* 0x0000007a352f7211 */ /* 0x000fc400020f0eff */
[C---:B------:R-:W-:Y:S01]  /*29930*/  ISETP.LT.AND P4, PT, R108.reuse, UR4, !P0 ;  /* 0x000000046c007c0c */ /* 0x040fe2000c781270 */
[----:B------:R-:W-:Y:S01]  /*29940*/  IMAD R108, R108, R201, RZ ;  /* 0x000000c96c6c7224 */ /* 0x000fe200078e02ff */
[C---:B------:R-:W-:Y:S01]  /*29950*/  LEA R48, P5, R110.reuse, R123, 0x1 ;  /* 0x0000007b6e307211 */ /* 0x040fe200078a08ff */
[----:B------:R3:W-:Y:S01]  /*29960*/  @P2 STG.E.U16 desc[UR16][R46.64], R51 ;  /* 0x000000332e002986 */ /* 0x0007e2000c101510 */
[----:B------:R-:W-:Y:S01]  /*29970*/  PRMT R57, R77, 0x7632, R57 ;  /* 0x000076324d397816 */ /* 0x000fe20000000039 */
[----:B------:R-:W-:Y:S01]  /*29980*/  ULDC UR4, c[0x0][0x22c] ;  /* 0x00008b0000047ab9 */ /* 0x000fe20000000800 */
[-C--:B------:R-:W-:Y:S02]  /*29990*/  LEA.HI.X.SX32 R49, R110, R122.reuse, 0x1, P5 ;  /* 0x0000007a6e317211 */ /* 0x080fe400028f0eff */
[C---:B------:R-:W-:Y:S01]  /*299a0*/  ISETP.LT.AND P2, PT, R117.reuse, UR5, !P0 ;  /* 0x0000000575007c0c */ /* 0x040fe2000c741270 */
[----:B------:R-:W-:Y:S01]  /*299b0*/  IMAD R117, R117, R201, RZ ;  /* 0x000000c975757224 */ /* 0x000fe200078e02ff */
[----:B0-----:R-:W-:Y:S01]  /*299c0*/  LEA R44, P5, R108, R123, 0x1 ;  /* 0x0000007b6c2c7211 */ /* 0x001fe200078a08ff */
[----:B------:R0:W-:Y:S01]  /*299d0*/  @P6 STG.E.U16 desc[UR16][R48.64], R57 ;  /* 0x0000003930006986 */ /* 0x0001e2000c101510 */
[----:B------:R-:W-:Y:S01]  /*299e0*/  PRMT R59, R78, 0x7632, R59 ;  /* 0x000076324e3b7816 */ /* 0x000fe2000000003b */
[----:B------:R-:W-:Y:S01]  /*299f0*/  ULDC UR5, c[0x0][0x22c] ;  /* 0x00008b0000057ab9 */ /* 0x000fe20000000800 */
[----:B------:R-:W-:-:S02]  /*29a00*/  LEA.HI.X.SX32 R45, R108, R122, 0x1, P5 ;  /* 0x0000007a6c2d7211 */ /* 0x000fc400028f0eff */
[C---:B------:R-:W-:Y:S01]  /*29a10*/  ISETP.LT.AND P5, PT, R116.reuse, UR4, !P0 ;  /* 0x0000000474007c0c */ /* 0x040fe2000c7a1270 */
[----:B------:R-:W-:Y:S01]  /*29a20*/  IMAD R116, R116, R201, RZ ;  /* 0x000000c974747224 */ /* 0x000fe200078e02ff */
[-C--:B------:R-:W-:Y:S02]  /*29a30*/  LEA R50, P6, R117, R123.reuse, 0x1 ;  /* 0x0000007b75327211 */ /* 0x080fe400078c08ff */
[----:B------:R-:W-:Y:S01]  /*29a40*/  PRMT R60, R79, 0x7632, R60 ;  /* 0x000076324f3c7816 */ /* 0x000fe2000000003c */
[----:B------:R-:W-:Y:S01]  /*29a50*/  IMAD R56, R201, 0x2, R116 ;  /* 0x00000002c9387824 */ /* 0x000fe200078e0274 */
[----:B---3--:R-:W-:Y:S01]  /*29a60*/  LEA.HI.X.SX32 R51, R117, R122, 0x1, P6 ;  /* 0x0000007a75337211 */ /* 0x008fe200030f0eff */
[----:B------:R3:W-:Y:S01]  /*29a70*/  @P4 STG.E.U16 desc[UR16][R44.64], R59 ;  /* 0x0000003b2c004986 */ /* 0x0007e2000c101510 */
[----:B------:R-:W-:Y:S01]  /*29a80*/  LEA R46, P6, R116, R123, 0x1 ;  /* 0x0000007b742e7211 */ /* 0x000fe200078c08ff */
[----:B------:R-:W-:Y:S01]  /*29a90*/  IMAD R58, R201, 0x2, R56 ;  /* 0x00000002c93a7824 */ /* 0x000fe200078e0238 */
[----:B------:R-:W-:-:S02]  /*29aa0*/  ULDC UR4, c[0x0][0x22c] ;  /* 0x00008b0000047ab9 */ /* 0x000fc40000000800 */
[-C--:B------:R-:W-:Y:S02]  /*29ab0*/  LEA.HI.X.SX32 R47, R116, R122.reuse, 0x1, P6 ;  /* 0x0000007a742f7211 */ /* 0x080fe400030f0eff */
[CC--:B0-----:R-:W-:Y:S01]  /*29ac0*/  LEA R48, P6, R56.reuse, R123.reuse, 0x1 ;  /* 0x0000007b38307211 */ /* 0x0c1fe200078c08ff */
[----:B------:R0:W-:Y:S01]  /*29ad0*/  @P2 STG.E.U16 desc[UR16][R50.64], R60 ;  /* 0x0000003c32002986 */ /* 0x0001e2000c101510 */
[----:B------:R-:W-:Y:S01]  /*29ae0*/  ISETP.LT.AND P4, PT, R109, UR5, !P0 ;  /* 0x000000056d007c0c */ /* 0x000fe2000c781270 */
[----:B------:R-:W-:Y:S01]  /*29af0*/  ULDC UR5, c[0x0][0x22c] ;  /* 0x00008b0000057ab9 */ /* 0x000fe20000000800 */
[----:B------:R-:W-:Y:S01]  /*29b00*/  ISETP.LT.AND P2, PT, R43, UR4, !P0 ;  /* 0x000000042b007c0c */ /* 0x000fe2000c741270 */
[----:B------:R-:W-:Y:S01]  /*29b10*/  ULDC UR4, c[0x0][0x22c] ;  /* 0x00008b0000047ab9 */ /* 0x000fe20000000800 */
[-C--:B------:R-:W-:Y:S01]  /*29b20*/  LEA.HI.X.SX32 R49, R56, R122.reuse, 0x1, P6 ;  /* 0x0000007a38317211 */ /* 0x080fe200030f0eff */
[----:B------:R-:W-:Y:S01]  /*29b30*/  IMAD R56, R201, 0x2, R58 ;  /* 0x00000002c9387824 */ /* 0x000fe200078e023a */
[CC--:B---3--:R-:W-:Y:S01]  /*29b40*/  LEA R44, P6, R58.reuse, R123.reuse, 0x1 ;  /* 0x0000007b3a2c7211 */ /* 0x0c8fe200078c08ff */
[----:B------:R3:W-:Y:S01]  /*29b50*/  @P5 STG.E.U16 desc[UR16][R46.64], R80 ;  /* 0x000000502e005986 */ /* 0x0007e2000c101510 */
[----:B------:R-:W-:Y:S01]  /*29b60*/  ISETP.LT.AND P5, PT, R55, UR4, !P0 ;  /* 0x0000000437007c0c */ /* 0x000fe2000c7a1270 */
[----:B------:R-:W-:Y:S01]  /*29b70*/  ULDC UR4, c[0x0][0x22c] ;  /* 0x00008b0000047ab9 */ /* 0x000fe20000000800 */
[-C--:B------:R-:W-:Y:S01]  /*29b80*/  LEA.HI.X.SX32 R45, R58, R122.reuse, 0x1, P6 ;  /* 0x0000007a3a2d7211 */ /* 0x080fe200030f0eff */
[----:B------:R4:W-:Y:S01]  /*29b90*/  @P3 STG.E.U16 desc[UR16][R48.64], R81 ;  /* 0x0000005130003986 */ /* 0x0009e2000c101510 */
[----:B------:R-:W-:Y:S01]  /*29ba0*/  ISETP.LT.AND P3, PT, R54, UR4, !P0 ;  /* 0x0000000436007c0c */ /* 0x000fe2000c761270 */
[C---:B------:R-:W-:Y:S01]  /*29bb0*/  IMAD R54, R201.reuse, 0x2, R56 ;  /* 0x00000002c9367824 */ /* 0x040fe200078e0238 */
[CC--:B0-----:R-:W-:Y:S01]  /*29bc0*/  LEA R50, P6, R56.reuse, R123.reuse, 0x1 ;  /* 0x0000007b38327211 */ /* 0x0c1fe200078c08ff */
[----:B------:R-:W-:Y:S01]  /*29bd0*/  ULDC UR4, c[0x0][0x22c] ;  /* 0x00008b0000047ab9 */ /* 0x000fe20000000800 */
[----:B------:R0:W-:Y:S02]  /*29be0*/  @P4 STG.E.U16 desc[UR16][R44.64], R82 ;  /* 0x000000522c004986 */ /* 0x0001e4000c101510 */
[----:B------:R-:W-:Y:S01]  /*29bf0*/  LEA.HI.X.SX32 R51, R56, R122, 0x1, P6 ;  /* 0x0000007a38337211 */ /* 0x000fe200030f0eff */
[----:B------:R-:W-:Y:S01]  /*29c00*/  IMAD R56, R201, 0x2, R54 ;  /* 0x00000002c9387824 */ /* 0x000fe200078e0236 */
[----:B---3--:R-:W-:-:S02]  /*29c10*/  LEA R46, P6, R54, R123, 0x1 ;  /* 0x0000007b362e7211 */ /* 0x008fc400078c08ff */
[----:B------:R-:W-:Y:S01]  /*29c20*/  ISETP.LT.AND P4, PT, R41, UR4, !P0 ;  /* 0x0000000429007c0c */ /* 0x000fe2000c781270 */
[----:B------:R-:W-:Y:S01]  /*29c30*/  ULDC UR4, c[0x0][0x22c] ;  /* 0x00008b0000047ab9 */ /* 0x000fe20000000800 */
[----:B------:R3:W-:Y:S01]  /*29c40*/  @P2 STG.E.U16 desc[UR16][R50.64], R83 ;  /* 0x0000005332002986 */ /* 0x0007e2000c101510 */
[----:B------:R-:W-:Y:S02]  /*29c50*/  LEA.HI.X.SX32 R47, R54, R122, 0x1, P6 ;  /* 0x0000007a362f7211 */ /* 0x000fe400030f0eff */
[----:B------:R-:W-:Y:S01]  /*29c60*/  ISETP.LT.AND P2, PT, R52, UR4, !P0 ;  /* 0x0000000434007c0c */ /* 0x000fe2000c741270 */
[----:B------:R-:W-:Y:S01]  /*29c70*/  IMAD R52, R201, 0x2, R56 ;  /* 0x00000002c9347824 */ /* 0x000fe200078e0238 */
[----:B----4-:R-:W-:Y:S01]  /*29c80*/  LEA R48, P6, R56, R123, 0x1 ;  /* 0x0000007b38307211 */ /* 0x010fe200078c08ff */
[----:B------:R-:W-:-:S03]  /*29c90*/  ULDC UR4, c[0x0][0x22c] ;  /* 0x00008b0000047ab9 */ /* 0x000fc60000000800 */
[-C--:B------:R-:W-:Y:S02]  /*29ca0*/  LEA.HI.X.SX32 R49, R56, R122.reuse, 0x1, P6 ;  /* 0x0000007a38317211 */ /* 0x080fe400030f0eff */
[-C--:B0-----:R-:W-:Y:S02]  /*29cb0*/  LEA R44, P6, R52, R123.reuse, 0x1 ;  /* 0x0000007b342c7211 */ /* 0x081fe400078c08ff */
[----:B------:R-:W-:Y:S02]  /*29cc0*/  PRMT R80, R80, 0x7632, R80 ;  /* 0x0000763250507816 */ /* 0x000fe40000000050 */
[-C--:B------:R-:W-:Y:S01]  /*29cd0*/  LEA.HI.X.SX32 R45, R52, R122.reuse, 0x1, P6 ;  /* 0x0000007a342d7211 */ /* 0x080fe200030f0eff */
[----:B------:R-:W-:Y:S01]  /*29ce0*/  IMAD R52, R201, 0x2, R52 ;  /* 0x00000002c9347824 */ /* 0x000fe200078e0234 */
[----:B------:R-:W-:Y:S01]  /*29cf0*/  PRMT R81, R81, 0x7632, R81 ;  /* 0x0000763251517816 */ /* 0x000fe20000000051 */
[----:B------:R0:W-:Y:S01]  /*29d00*/  @P5 STG.E.U16 desc[UR16][R46.64], R80 ;  /* 0x000000502e005986 */ /* 0x0001e2000c101510 */
[----:B------:R-:W-:Y:S01]  /*29d10*/  ISETP.LT.AND P5, PT, R42, UR4, !P0 ;  /* 0x000000042a007c0c */ /* 0x000fe2000c7a1270 */
[----:B------:R-:W-:Y:S01]  /*29d20*/  ULDC UR4, c[0x0][0x22c] ;  /* 0x00008b0000047ab9 */ /* 0x000fe20000000800 */
[----:B------:R-:W-:Y:S01]  /*29d30*/  PRMT R82, R82, 0x7632, R82 ;  /* 0x0000763252527816 */ /* 0x000fe20000000052 */
[----:B------:R4:W-:Y:S01]  /*29d40*/  @P3 STG.E.U16 desc[UR16][R48.64], R81 ;  /* 0x0000005130003986 */ /* 0x0009e2000c101510 */
[C---:B------:R-:W-:Y:S01]  /*29d50*/  LEA R42, P6, R52.reuse, R123, 0x1 ;  /* 0x0000007b342a7211 */ /* 0x040fe200078c08ff */
[----:B---3--:R-:W-:Y:S01]  /*29d60*/  IMAD R50, R201, 0x2, R52 ;  /* 0x00000002c9327824 */ /* 0x008fe200078e0234 */
[----:B------:R-:W-:Y:S01]  /*29d70*/  ISETP.LT.AND P3, PT, R39, UR4, !P0 ;  /* 0x0000000427007c0c */ /* 0x000fe2000c761270 */
[----:B------:R-:W-:Y:S01]  /*29d80*/  ULDC UR4, c[0x0][0x22c] ;  /* 0x00008b0000047ab9 */ /* 0x000fe20000000800 */
[----:B------:R3:W-:Y:S01]  /*29d90*/  @P4 STG.E.U16 desc[UR16][R44.64], R82 ;  /* 0x000000522c004986 */ /* 0x0007e2000c101510 */
[----:B------:R-:W-:-:S02]  /*29da0*/  LEA.HI.X.SX32 R43, R52, R122, 0x1, P6 ;  /* 0x0000007a342b7211 */ /* 0x000fc400030f0eff */
[----:B------:R-:W-:Y:S02]  /*29db0*/  PRMT R83, R83, 0x7632, R83 ;  /* 0x0000763253537816 */ /* 0x000fe40000000053 */
[----:B------:R-:W-:Y:S01]  /*29dc0*/  ISETP.LT.AND P4, PT, R36, UR4, !P0 ;  /* 0x0000000424007c0c */ /* 0x000fe2000c781270 */
[C---:B------:R-:W-:Y:S01]  /*29dd0*/  IMAD R36, R201.reuse, 0x2, R50 ;  /* 0x00000002c9247824 */ /* 0x040fe200078e0232 */
[-C--:B0-----:R-:W-:Y:S01]  /*29de0*/  LEA R46, P6, R50, R123.reuse, 0x1 ;  /* 0x0000007b322e7211 */ /* 0x081fe200078c08ff */
[----:B------:R-:W-:Y:S01]  /*29df0*/  ULDC UR4, c[0x0][0x22c] ;  /* 0x00008b0000047ab9 */ /* 0x000fe20000000800 */
[----:B------:R-:W-:Y:S01]  /*29e00*/  @P2 STG.E.U16 desc[UR16][R42.64], R83 ;  /* 0x000000532a002986 */ /* 0x000fe2000c101510 */
[----:B------:R-:W-:Y:S01]  /*29e10*/  ISETP.LT.AND P2, PT, R40, UR4, !P0 ;  /* 0x0000000428007c0c */ /* 0x000fe2000c741270 */
[----:B----4-:R-:W-:Y:S01]  /*29e20*/  IMAD R48, R201, 0x2, R36 ;  /* 0x00000002c9307824 */ /* 0x010fe200078e0224 */
[----:B------:R-:W-:Y:S01]  /*29e30*/  LEA.HI.X.SX32 R47, R50, R122, 0x1, P6 ;  /* 0x0000007a322f7211 */ /* 0x000fe200030f0eff */
[----:B------:R-:W-:Y:S01]  /*29e40*/  ULDC UR4, c[0x0][0x22c] ;  /* 0x00008b0000047ab9 */ /* 0x000fe20000000800 */
[----:B------:R-:W-:-:S03]  /*29e50*/  LEA R40, P6, R36, R123, 0x1 ;  /* 0x0000007b24287211 */ /* 0x000fc600078c08ff */
[----:B------:R0:W-:Y:S01]  /*29e60*/  @P5 STG.E.U16 desc[UR16][R46.64], R84 ;  /* 0x000000542e005986 */ /* 0x0001e2000c101510 */
[-C--:B------:R-:W-:Y:S01]  /*29e70*/  LEA.HI.X.SX32 R41, R36, R122.reuse, 0x1, P6 ;  /* 0x0000007a24297211 */ /* 0x080fe200030f0eff */
[----:B------:R-:W-:Y:S01]  /*29e80*/  IMAD R36, R201, 0x2, R48 ;  /* 0x00000002c9247824 */ /* 0x000fe200078e0230 */
[CC--:B---3--:R-:W-:Y:S02]  /*29e90*/  LEA R44, P5, R48.reuse, R123.reuse, 0x1 ;  /* 0x0000007b302c7211 */ /* 0x0c8fe400078a08ff */
[----:B------:R-:W-:Y:S01]  /*29ea0*/  ISETP.LT.AND P6, PT, R35, UR4, !P0 ;  /* 0x0000000423007c0c */ /* 0x000fe2000c7c1270 */
[----:B------:R-:W-:Y:S01]  /*29eb0*/  ULDC UR4, c[0x0][0x22c] ;  /* 0x00008b0000047ab9 */ /* 0x000fe20000000800 */
[----:B------:R3:W-:Y:S01]  /*29ec0*/  @P3 STG.E.U16 desc[UR16][R40.64], R85 ;  /* 0x0000005528003986 */ /* 0x0007e2000c101510 */
[-C--:B------:R-:W-:Y:S02]  /*29ed0*/  LEA.HI.X.SX32 R45, R48, R122.reuse, 0x1, P5 ;  /* 0x0000007a302d7211 */ /* 0x080fe400028f0eff */
[----:B------:R-:W-:Y:S01]  /*29ee0*/  ISETP.LT.AND P3, PT, R38, UR4, !P0 ;  /* 0x0000000426007c0c */ /* 0x000fe2000c761270 */
[----:B------:R-:W-:Y:S01]  /*29ef0*/  ULDC UR4, c[0x0][0x22c] ;  /* 0x00008b0000047ab9 */ /* 0x000fe20000000800 */
[CC--:B------:R-:W-:Y:S01]  /*29f00*/  LEA R38, P5, R36.reuse, R123.reuse, 0x1 ;  /* 0x0000007b24267211 */ /* 0x0c0fe200078a08ff */
[----:B0-----:R-:W0:Y:S03]  /*29f10*/  LDC R46, c[0x0][0x248] ;  /* 0x00009200ff2e7b82 */ /* 0x001e260000000800 */
[-C--:B------:R-:W-:Y:S01]  /*29f20*/  LEA.HI.X.SX32 R39, R36, R122.reuse, 0x1, P5 ;  /* 0x0000007a24277211 */ /* 0x080fe200028f0eff */
[----:B------:R-:W-:Y:S01]  /*29f30*/  IMAD R36, R201, 0x2, R36 ;  /* 0x00000002c9247824 */ /* 0x000fe200078e0224 */
[----:B------:R-:W-:Y:S01]  /*29f40*/  ISETP.LT.AND P5, PT, R37, UR4, !P0 ;  /* 0x0000000425007c0c */ /* 0x000fe2000c7a1270 */
[----:B------:R-:W-:Y:S01]  /*29f50*/  ULDC UR4, c[0x0][0x22c] ;  /* 0x00008b0000047ab9 */ /* 0x000fe20000000800 */
[----:B------:R4:W-:Y:S01]  /*29f60*/  @P4 STG.E.U16 desc[UR16][R44.64], R86 ;  /* 0x000000562c004986 */ /* 0x0009e2000c101510 */
[----:B------:R-:W-:Y:S01]  /*29f70*/  ISETP.LT.AND P4, PT, R34, UR4, !P0 ;  /* 0x0000000422007c0c */ /* 0x000fe2000c781270 */
[C---:B---3--:R-:W-:Y:S01]  /*29f80*/  IMAD R40, R201.reuse, 0x2, R36 ;  /* 0x00000002c9287824 */ /* 0x048fe200078e0224 */
[----:B------:R-:W-:Y:S01]  /*29f90*/  PRMT R84, R84, 0x7632, R84 ;  /* 0x0000763254547816 */ /* 0x000fe20000000054 */
[----:B------:R3:W-:Y:S01]  /*29fa0*/  @P2 STG.E.U16 desc[UR16][R38.64], R87 ;  /* 0x0000005726002986 */ /* 0x0007e2000c101510 */
[CC--:B------:R-:W-:Y:S01]  /*29fb0*/  LEA R34, P2, R36.reuse, R123.reuse, 0x1 ;  /* 0x0000007b24227211 */ /* 0x0c0fe200078408ff */
[----:B------:R-:W-:Y:S01]  /*29fc0*/  IMAD R42, R201, 0x2, R40 ;  /* 0x00000002c92a7824 */ /* 0x000fe200078e0228 */
[----:B------:R-:W-:Y:S01]  /*29fd0*/  PRMT R85, R85, 0x7632, R85 ;  /* 0x0000763255557816 */ /* 0x000fe20000000055 */
[----:B------:R-:W-:Y:S01]  /*29fe0*/  ULDC UR4, c[0x0][0x22c] ;  /* 0x00008b0000047ab9 */ /* 0x000fe20000000800 */
[----:B------:R-:W-:Y:S01]  /*29ff0*/  LEA.HI.X.SX32 R35, R36, R122, 0x1, P2 ;  /* 0x0000007a24237211 */ /* 0x000fe200010f0eff */
[----:B------:R-:W1:Y:S01]  /*2a000*/  LDC R41, c[0x0][0x248] ;  /* 0x00009200ff297b82 */ /* 0x000e620000000800 */
[----:B------:R-:W-:-:S07]  /*2a010*/  LEA R36, P2, R40, R123, 0x1 ;  /* 0x0000007b28247211 */ /* 0x000fce00078408ff */
[----:B----4-:R-:W4:Y:S01]  /*2a020*/  LDC R44, c[0x0][0x248] ;  /* 0x00009200ff2c7b82 */ /* 0x010f220000000800 */
[----:B------:R2:W-:Y:S01]  /*2a030*/  @P6 STG.E.U16 desc[UR16][R34.64], R84 ;  /* 0x0000005422006986 */ /* 0x0005e2000c101510 */
[-C--:B---3--:R-:W-:Y:S02]  /*2a040*/  LEA R38, P6, R42, R123.reuse, 0x1 ;  /* 0x0000007b2a267211 */ /* 0x088fe400078c08ff */
[-C--:B------:R-:W-:Y:S02]  /*2a050*/  LEA.HI.X.SX32 R37, R40, R122.reuse, 0x1, P2 ;  /* 0x0000007a28257211 */ /* 0x080fe400010f0eff */
[----:B------:R-:W-:Y:S01]  /*2a060*/  LEA.HI.X.SX32 R39, R42, R122, 0x1, P6 ;  /* 0x0000007a2a277211 */ /* 0x000fe200030f0eff */
[C---:B------:R-:W-:Y:S01]  /*2a070*/  IMAD R42, R201.reuse, 0x2, R42 ;  /* 0x00000002c92a7824 */ /* 0x040fe200078e022a */
[----:B------:R-:W3:Y:S04]  /*2a080*/  LDC R40, c[0x0][0x248] ;  /* 0x00009200ff287b82 */ /* 0x000ee80000000800 */
[----:B--2---:R-:W-:Y:S01]  /*2a090*/  LEA R34, P6, R42, R123, 0x1 ;  /* 0x0000007b2a227211 */ /* 0x004fe200078c08ff */
[----:B------:R-:W-:-:S03]  /*2a0a0*/  IMAD R201, R201, 0x2, R42 ;  /* 0x00000002c9c97824 */ /* 0x000fc600078e022a */
[----:B------:R-:W-:Y:S02]  /*2a0b0*/  LEA.HI.X.SX32 R35, R42, R122, 0x1, P6 ;  /* 0x0000007a2a237211 */ /* 0x000fe400030f0eff */
[----:B------:R-:W2:Y:S01]  /*2a0c0*/  LDC R42, c[0x0][0x248] ;  /* 0x00009200ff2a7b82 */ /* 0x000ea20000000800 */
[----:B------:R-:W-:Y:S01]  /*2a0d0*/  ISETP.LT.AND P2, PT, R29, UR4, !P0 ;  /* 0x000000041d007c0c */ /* 0x000fe2000c741270 */
[----:B------:R0:W-:Y:S01]  /*2a0e0*/  @P3 STG.E.U16 desc[UR16][R36.64], R85 ;  /* 0x0000005524003986 */ /* 0x0001e2000c101510 */
[----:B------:R-:W-:Y:S01]  /*2a0f0*/  PRMT R86, R86, 0x7632, R86 ;  /* 0x0000763256567816 */ /* 0x000fe20000000056 */
[----:B------:R-:W-:Y:S01]  /*2a100*/  ULDC UR4, c[0x0][0x22c] ;  /* 0x00008b0000047ab9 */ /* 0x000fe20000000800 */
[----:B----4-:R-:W-:-:S03]  /*2a110*/  IMAD R29, R44, 0x2, R201 ;  /* 0x000000022c1d7824 */ /* 0x010fc600078e02c9 */
[----:B------:R-:W4:Y:S01]  /*2a120*/  LDC R44, c[0x0][0x248] ;  /* 0x00009200ff2c7b82 */ /* 0x000f220000000800 */
[----:B------:R1:W-:Y:S01]  /*2a130*/  @P5 STG.E.U16 desc[UR16][R38.64], R86 ;  /* 0x0000005626005986 */ /* 0x0003e2000c101510 */
[-C--:B0-----:R-:W-:Y:S02]  /*2a140*/  LEA R36, P6, R201, R123.reuse, 0x1 ;  /* 0x0000007bc9247211 */ /* 0x081fe400078c08ff */
[----:B------:R-:W-:Y:S01]  /*2a150*/  ISETP.LT.AND P3, PT, R33, UR4, !P0 ;  /* 0x0000000421007c0c */ /* 0x000fe2000c761270 */
[----:B------:R-:W-:Y:S01]  /*2a160*/  ULDC UR4, c[0x0][0x22c] ;  /* 0x00008b0000047ab9 */ /* 0x000fe20000000800 */
[----:B------:R-:W-:Y:S02]  /*2a170*/  LEA.HI.X.SX32 R37, R201, R122, 0x1, P6 ;  /* 0x0000007ac9257211 */ /* 0x000fe400030f0eff */
[----:B-1----:R-:W-:Y:S02]  /*2a180*/  LEA R38, P6, R29, R123, 0x1 ;  /* 0x0000007b1d267211 */ /* 0x002fe400078c08ff */
[----:B------:R-:W-:-:S02]  /*2a190*/  PRMT R87, R87, 0x7632, R87 ;  /* 0x0000763257577816 */ /* 0x000fc40000000057 */
[-C--:B------:R-:W-:Y:S01]  /*2a1a0*/  LEA.HI.X.SX32 R39, R29, R122.reuse, 0x1, P6 ;  /* 0x0000007a1d277211 */ /* 0x080fe200030f0eff */
[----:B---3--:R-:W-:Y:S01]  /*2a1b0*/  IMAD R29, R40, 0x2, R29 ;  /* 0x00000002281d7824 */ /* 0x008fe200078e021d */
[----:B------:R-:W-:Y:S01]  /*2a1c0*/  ISETP.LT.AND P5, PT, R31, UR4, !P0 ;  /* 0x000000041f007c0c */ /* 0x000fe2000c7a1270 */
[----:B------:R-:W-:Y:S01]  /*2a1d0*/  ULDC UR4, c[0x0][0x22c] ;  /* 0x00008b0000047ab9 */ /* 0x000fe20000000800 */
[----:B------:R-:W-:Y:S01]  /*2a1e0*/  @P4 STG.E.U16 desc[UR16][R34.64], R87 ;  /* 0x0000005722004986 */ /* 0x000fe2000c101510 */
[----:B------:R-:W-:Y:S01]  /*2a1f0*/  ISETP.LT.AND P4, PT, R28, UR4, !P0 ;  /* 0x000000041c007c0c */ /* 0x000fe2000c781270 */
[----:B------:R-:W-:Y:S01]  /*2a200*/  ULDC UR4, c[0x0][0x22c] ;  /* 0x00008b0000047ab9 */ /* 0x000fe20000000800 */
[CC--:B------:R-:W-:Y:S01]  /*2a210*/  LEA R28, P6, R29.reuse, R123.reuse, 0x1 ;  /* 0x0000007b1d1c7211 */ /* 0x0c0fe200078c08ff */
[----:B------:R0:W-:Y:S01]  /*2a220*/  @P2 STG.E.U16 desc[UR16][R36.64], R88 ;  /* 0x0000005824002986 */ /* 0x0001e2000c101510 */
[----:B------:R-:W-:Y:S01]  /*2a230*/  IMAD R31, R46, 0x2, R29 ;  /* 0x000000022e1f7824 */ /* 0x000fe200078e021d */
[----:B------:R-:W-:Y:S01]  /*2a240*/  ISETP.LT.AND P2, PT, R32, UR4, !P0 ;  /* 0x0000000420007c0c */ /* 0x000fe2000c741270 */
[----:B------:R-:W-:Y:S01]  /*2a250*/  ULDC UR4, c[0x0][0x22c] ;  /* 0x00008b0000047ab9 */ /* 0x000fe20000000800 */
[----:B------:R1:W-:Y:S01]  /*2a260*/  @P3 STG.E.U16 desc[UR16][R38.64], R89 ;  /* 0x0000005926003986 */ /* 0x0003e2000c101510 */
[----:B------:R-:W-:Y:S01]  /*2a270*/  LEA.HI.X.SX32 R29, R29, R122, 0x1, P6 ;  /* 0x0000007a1d1d7211 */ /* 0x000fe200030f0eff */
[----:B------:R-:W3:Y:S01]  /*2a280*/  LDC R40, c[0x0][0x248] ;  /* 0x00009200ff287b82 */ /* 0x000ee20000000800 */
[----:B------:R-:W-:Y:S01]  /*2a290*/  ISETP.LT.AND P3, PT, R27, UR4, !P0 ;  /* 0x000000041b007c0c */ /* 0x000fe2000c761270 */
[----:B--2---:R-:W-:Y:S01]  /*2a2a0*/  IMAD R27, R42, 0x2, R31 ;  /* 0x000000022a1b7824 */ /* 0x004fe200078e021f */
[----:B------:R-:W-:Y:S01]  /*2a2b0*/  LEA R32, P6, R31, R123, 0x1 ;  /* 0x0000007b1f207211 */ /* 0x000fe200078c08ff */
[----:B------:R-:W-:-:S04]  /*2a2c0*/  ULDC UR4, c[0x0][0x22c] ;  /* 0x00008b0000047ab9 */ /* 0x000fc80000000800 */
[----:B0-----:R-:W0:Y:S01]  /*2a2d0*/  LDC R37, c[0x0][0x248] ;  /* 0x00009200ff257b82 */ /* 0x001e220000000800 */
[----:B------:R-:W-:Y:S01]  /*2a2e0*/  @P5 STG.E.U16 desc[UR16][R28.64], R90 ;  /* 0x0000005a1c005986 */ /* 0x000fe2000c101510 */
[-C--:B------:R-:W-:Y:S01]  /*2a2f0*/  LEA.HI.X.SX32 R33, R31, R122.reuse, 0x1, P6 ;  /* 0x0000007a1f217211 */ /* 0x080fe200030f0eff */
[----:B----4-:R-:W-:Y:S01]  /*2a300*/  IMAD R36, R44, 0x2, R27 ;  /* 0x000000022c247824 */ /* 0x010fe200078e021b */
[----:B------:R-:W-:Y:S01]  /*2a310*/  ISETP.LT.AND P5, PT, R30, UR4, !P0 ;  /* 0x000000041e007c0c */ /* 0x000fe2000c7a1270 */
[----:B------:R-:W-:Y:S01]  /*2a320*/  ULDC UR4, c[0x0][0x22c] ;  /* 0x00008b0000047ab9 */ /* 0x000fe20000000800 */
[C---:B------:R-:W-:Y:S02]  /*2a330*/  LEA R30, P6, R27.reuse, R123, 0x1 ;  /* 0x0000007b1b1e7211 */ /* 0x040fe400078c08ff */
[----:B-1----:R-:W1:Y:S02]  /*2a340*/  LDC R38, c[0x0][0x248] ;  /* 0x00009200ff267b82 */ /* 0x002e640000000800 */
[----:B------:R-:W-:-:S02]  /*2a350*/  LEA.HI.X.SX32 R31, R27, R122, 0x1, P6 ;  /* 0x0000007a1b1f7211 */ /* 0x000fc400030f0eff */
[-C--:B------:R-:W-:Y:S02]  /*2a360*/  LEA R34, P6, R36, R123.reuse, 0x1 ;  /* 0x0000007b24227211 */ /* 0x080fe400078c08ff */
[----:B------:R-:W-:Y:S02]  /*2a370*/  PRMT R88, R88, 0x7632, R88 ;  /* 0x0000763258587816 */ /* 0x000fe40000000058 */
[----:B------:R-:W-:Y:S01]  /*2a380*/  LEA.HI.X.SX32 R35, R36, R122, 0x1, P6 ;  /* 0x0000007a24237211 */ /* 0x000fe200030f0eff */
[----:B------:R-:W-:Y:S01]  /*2a390*/  IMAD R36, R41, 0x2, R36 ;  /* 0x0000000229247824 */ /* 0x000fe200078e0224 */
[----:B------:R-:W-:Y:S01]  /*2a3a0*/  PRMT R89, R89, 0x7632, R89 ;  /* 0x0000763259597816 */ /* 0x000fe20000000059 */
[----:B------:R2:W-:Y:S02]  /*2a3b0*/  @P4 STG.E.U16 desc[UR16][R32.64], R91 ;  /* 0x0000005b20004986 */ /* 0x0005e4000c101510 */
[----:B0-----:R-:W-:Y:S02]  /*2a3c0*/  IMAD R27, R37, 0x2, R36 ;  /* 0x00000002251b7824 */ /* 0x001fe400078e0224 */
[----:B------:R-:W-:Y:S01]  /*2a3d0*/  @P2 STG.E.U16 desc[UR16][R30.64], R88 ;  /* 0x000000581e002986 */ /* 0x000fe2000c101510 */
[----:B--2---:R-:W0:Y:S03]  /*2a3e0*/  LDC R33, c[0x0][0x248] ;  /* 0x00009200ff217b82 */ /* 0x004e260000000800 */
[----:B------:R2:W-:Y:S01]  /*2a3f0*/  @P3 STG.E.U16 desc[UR16][R34.64], R89 ;  /* 0x0000005922003986 */ /* 0x0005e2000c101510 */
[----:B------:R-:W-:-:S02]  /*2a400*/  LEA R28, P6, R27, R123, 0x1 ;  /* 0x0000007b1b1c7211 */ /* 0x000fc400078c08ff */
[----:B------:R-:W-:Y:S01]  /*2a410*/  ISETP.LT.AND P4, PT, R25, UR4, !P0 ;  /* 0x0000000419007c0c */ /* 0x000fe2000c781270 */
[----:B------:R-:W-:Y:S01]  /*2a420*/  ULDC UR4, c[0x0][0x22c] ;  /* 0x00008b0000047ab9 */ /* 0x000fe20000000800 */
[----:B------:R-:W-:Y:S01]  /*2a430*/  LEA.HI.X.SX32 R29, R27, R122, 0x1, P6 ;  /* 0x0000007a1b1d7211 */ /* 0x000fe200030f0eff */
[----:B-1----:R-:W-:Y:S01]  /*2a440*/  IMAD R27, R38, 0x2, R27 ;  /* 0x00000002261b7824 */ /* 0x002fe200078e021b */
[----:B--2---:R-:W1:Y:S01]  /*2a450*/  LDC R35, c[0x0][0x248] ;  /* 0x00009200ff237b82 */ /* 0x004e620000000800 */
[----:B------:R-:W-:Y:S02]  /*2a460*/  ISETP.LT.AND P2, PT, R24, UR4, !P0 ;  /* 0x0000000418007c0c */ /* 0x000fe4000c741270 */
[----:B---3--:R-:W-:Y:S01]  /*2a470*/  IMAD R32, R40, 0x2, R27 ;  /* 0x0000000228207824 */ /* 0x008fe200078e021b */
[----:B------:R-:W-:Y:S01]  /*2a480*/  LEA R24, P3, R36, R123, 0x1 ;  /* 0x0000007b24187211 */ /* 0x000fe200078608ff */
[----:B------:R-:W-:Y:S01]  /*2a490*/  ULDC UR4, c[0x0][0x22c] ;  /* 0x00008b0000047ab9 */ /* 0x000fe20000000800 */
[----:B------:R-:W-:-:S02]  /*2a4a0*/  PRMT R90, R90, 0x7632, R90 ;  /* 0x000076325a5a7816 */ /* 0x000fc4000000005a */
[----:B------:R-:W-:Y:S01]  /*2a4b0*/  LEA.HI.X.SX32 R25, R36, R122, 0x1, P3 ;  /* 0x0000007a24197211 */ /* 0x000fe200018f0eff */
[----:B------:R-:W2:Y:S01]  /*2a4c0*/  LDC R34, c[0x0][0x248] ;  /* 0x00009200ff227b82 */ /* 0x000ea20000000800 */
[----:B------:R-:W-:Y:S02]  /*2a4d0*/  PRMT R91, R91, 0x7632, R91 ;  /* 0x000076325b5b7816 */ /* 0x000fe4000000005b */
[-C--:B------:R-:W-:Y:S01]  /*2a4e0*/  LEA R30, P6, R32, R123.reuse, 0x1 ;  /* 0x0000007b201e7211 */ /* 0x080fe200078c08ff */
[----:B------:R3:W-:Y:S01]  /*2a4f0*/  @P5 STG.E.U16 desc[UR16][R24.64], R90 ;  /* 0x0000005a18005986 */ /* 0x0007e2000c101510 */
[----:B------:R-:W-:Y:S01]  /*2a500*/  ISETP.LT.AND P3, PT, R26, UR4, !P0 ;  /* 0x000000041a007c0c */ /* 0x000fe2000c761270 */
[----:B------:R-:W-:Y:S02]  /*2a510*/  ULDC UR4, c[0x0][0x22c] ;  /* 0x00008b0000047ab9 */ /* 0x000fe40000000800 */
[----:B------:R-:W4:Y:S01]  /*2a520*/  LDC R36, c[0x0][0x248] ;  /* 0x00009200ff247b82 */ /* 0x000f220000000800 */
[----:B------:R3:W-:Y:S01]  /*2a530*/  @P4 STG.E.U16 desc[UR16][R28.64], R91 ;  /* 0x0000005b1c004986 */ /* 0x0007e2000c101510 */
[----:B------:R-:W-:-:S02]  /*2a540*/  LEA R26, P4, R27, R123, 0x1 ;  /* 0x0000007b1b1a7211 */ /* 0x000fc400078808ff */
[-C--:B------:R-:W-:Y:S01]  /*2a550*/  LEA.HI.X.SX32 R31, R32, R122.reuse, 0x1, P6 ;  /* 0x0000007a201f7211 */ /* 0x080fe200030f0eff */
[----:B0-----:R-:W-:Y:S01]  /*2a560*/  IMAD R32, R33, 0x2, R32 ;  /* 0x0000000221207824 */ /* 0x001fe200078e0220 */
[-C--:B------:R-:W-:Y:S02]  /*2a570*/  LEA.HI.X.SX32 R27, R27, R122.reuse, 0x1, P4 ;  /* 0x0000007a1b1b7211 */ /* 0x080fe400020f0eff */
[----:B------:R-:W-:Y:S01]  /*2a580*/  ISETP.LT.AND P4, PT, R19, UR5, !P0 ;  /* 0x0000000513007c0c */ /* 0x000fe2000c781270 */
[----:B-1----:R-:W-:Y:S01]  /*2a590*/  IMAD R19, R35, 0x2, R32 ;  /* 0x0000000223137824 */ /* 0x002fe200078e0220 */
[----:B------:R-:W0:Y:S01]  /*2a5a0*/  LDC R38, c[0x0][0x248] ;  /* 0x00009200ff267b82 */ /* 0x000e220000000800 */
[----:B------:R-:W-:Y:S01]  /*2a5b0*/  ISETP.LT.AND P5, PT, R21, UR4, !P0 ;  /* 0x0000000415007c0c */ /* 0x000fe2000c7a1270 */
[----:B------:R1:W-:Y:S01]  /*2a5c0*/  @P2 STG.E.U16 desc[UR16][R26.64], R92 ;  /* 0x0000005c1a002986 */ /* 0x0003e2000c101510 */
[CC--:B---3--:R-:W-:Y:S01]  /*2a5d0*/  LEA R24, P2, R32.reuse, R123.reuse, 0x1 ;  /* 0x0000007b20187211 */ /* 0x0c8fe200078408ff */
[----:B------:R-:W-:Y:S01]  /*2a5e0*/  ULDC UR4, c[0x0][0x22c] ;  /* 0x00008b0000047ab9 */ /* 0x000fe20000000800 */
[C---:B------:R-:W-:Y:S01]  /*2a5f0*/  LEA R28, P6, R19.reuse, R123, 0x1 ;  /* 0x0000007b131c7211 */ /* 0x040fe200078c08ff */
[----:B------:R3:W-:Y:S01]  /*2a600*/  @P3 STG.E.U16 desc[UR16][R30.64], R93 ;  /* 0x0000005d1e003986 */ /* 0x0007e2000c101510 */
[-C--:B------:R-:W-:Y:S01]  /*2a610*/  LEA.HI.X.SX32 R25, R32, R122.reuse, 0x1, P2 ;  /* 0x0000007a20197211 */ /* 0x080fe200010f0eff */
[----:B------:R-:W-:Y:S01]  /*2a620*/  ULDC UR5, c[0x0][0x22c] ;  /* 0x00008b0000057ab9 */ /* 0x000fe20000000800 */
[----:B------:R-:W-:Y:S01]  /*2a630*/  LEA.HI.X.SX32 R29, R19, R122, 0x1, P6 ;  /* 0x0000007a131d7211 */ /* 0x000fe200030f0eff */
[----:B--2---:R-:W-:Y:S01]  /*2a640*/  IMAD R19, R34, 0x2, R19 ;  /* 0x0000000222137824 */ /* 0x004fe200078e0213 */
[----:B-1----:R-:W1:Y:S01]  /*2a650*/  LDC R27, c[0x0][0x248] ;  /* 0x00009200ff1b7b82 */ /* 0x002e620000000800 */
[----:B------:R-:W-:-:S02]  /*2a660*/  ISETP.LT.AND P3, PT, R18, UR4, !P0 ;  /* 0x0000000412007c0c */ /* 0x000fc4000c761270 */
[----:B------:R2:W-:Y:S01]  /*2a670*/  @P5 STG.E.U16 desc[UR16][R24.64], R94 ;  /* 0x0000005e18005986 */ /* 0x0005e2000c101510 */
[----:B----4-:R-:W-:-:S04]  /*2a680*/  IMAD R21, R36, 0x2, R19 ;  /* 0x0000000224157824 */ /* 0x010fc800078e0213 */
[----:B---3--:R-:W3:Y:S01]  /*2a690*/  LDC R31, c[0x0][0x248] ;  /* 0x00009200ff1f7b82 */ /* 0x008ee20000000800 */
[----:B------:R-:W-:Y:S01]  /*2a6a0*/  ISETP.LT.AND P2, PT, R22, UR5, !P0 ;  /* 0x0000000516007c0c */ /* 0x000fe2000c741270 */
[----:B------:R4:W-:Y:S01]  /*2a6b0*/  @P4 STG.E.U16 desc[UR16][R28.64], R95 ;  /* 0x0000005f1c004986 */ /* 0x0009e2000c101510 */
[-C--:B------:R-:W-:Y:S01]  /*2a6c0*/  LEA R18, P4, R19, R123.reuse, 0x1 ;  /* 0x0000007b13127211 */ /* 0x080fe200078808ff */
[----:B------:R-:W-:Y:S01]  /*2a6d0*/  ULDC UR4, c[0x0][0x22c] ;  /* 0x00008b0000047ab9 */ /* 0x000fe20000000800 */
[----:B------:R-:W-:Y:S01]  /*2a6e0*/  LEA R22, P6, R21, R123, 0x1 ;  /* 0x0000007b15167211 */ /* 0x000fe200078c08ff */
[----:B------:R-:W-:Y:S01]  /*2a6f0*/  ULDC UR5, c[0x0][0x22c] ;  /* 0x00008b0000057ab9 */ /* 0x000fe20000000800 */
[----:B------:R-:W-:Y:S01]  /*2a700*/  ISETP.LT.AND P5, PT, R23, UR4, !P0 ;  /* 0x0000000417007c0c */ /* 0x000fe2000c7a1270 */
[----:B--2---:R-:W2:Y:S01]  /*2a710*/  LDC R25, c[0x0][0x248] ;  /* 0x00009200ff197b82 */ /* 0x004ea20000000800 */
[----:B------:R-:W-:Y:S01]  /*2a720*/  LEA.HI.X.SX32 R19, R19, R122, 0x1, P4 ;  /* 0x0000007a13137211 */ /* 0x000fe200020f0eff */
[----:B------:R-:W-:Y:S01]  /*2a730*/  ULDC UR4, c[0x0][0x22c] ;  /* 0x00008b0000047ab9 */ /* 0x000fe20000000800 */
[----:B------:R-:W-:-:S02]  /*2a740*/  PRMT R92, R92, 0x7632, R92 ;  /* 0x000076325c5c7816 */ /* 0x000fc4000000005c */
[----:B------:R-:W-:Y:S01]  /*2a750*/  ISETP.LT.AND P4, PT, R10, UR4, !P0 ;  /* 0x000000040a007c0c */ /* 0x000fe2000c781270 */
[----:B------:R-:W-:Y:S01]  /*2a760*/  ULDC UR4, c[0x0][0x22c] ;  /* 0x00008b0000047ab9 */ /* 0x000fe20000000800 */
[----:B------:R-:W-:Y:S01]  /*2a770*/  LEA.HI.X.SX32 R23, R21, R122, 0x1, P6 ;  /* 0x0000007a15177211 */ /* 0x000fe200030f0eff */
[----:B0-----:R-:W-:Y:S01]  /*2a780*/  IMAD R10, R38, 0x2, R21 ;  /* 0x00000002260a7824 */ /* 0x001fe200078e0215 */
[----:B------:R-:W-:Y:S01]  /*2a790*/  PRMT R93, R93, 0x7632, R93 ;  /* 0x000076325d5d7816 */ /* 0x000fe2000000005d */
[----:B------:R-:W-:Y:S01]  /*2a7a0*/  @P3 STG.E.U16 desc[UR16][R18.64], R92 ;  /* 0x0000005c12003986 */ /* 0x000fe2000c101510 */
[----:B------:R-:W-:Y:S01]  /*2a7b0*/  ISETP.LT.AND P3, PT, R20, UR4, !P0 ;  /* 0x0000000414007c0c */ /* 0x000fe2000c761270 */
[----:B------:R-:W-:Y:S01]  /*2a7c0*/  ULDC UR4, c[0x0][0x22c] ;  /* 0x00008b0000047ab9 */ /* 0x000fe20000000800 */
[----:B----4-:R-:W0:Y:S01]  /*2a7d0*/  LDC R29, c[0x0][0x248] ;  /* 0x00009200ff1d7b82 */ /* 0x010e220000000800 */
[----:B------:R4:W-:Y:S01]  /*2a7e0*/  @P2 STG.E.U16 desc[UR16][R22.64], R93 ;  /* 0x0000005d16002986 */ /* 0x0009e2000c101510 */
[----:B------:R-:W-:Y:S01]  /*2a7f0*/  ISETP.LT.AND P6, PT, R16, UR4, !P0 ;  /* 0x0000000410007c0c */ /* 0x000fe2000c7c1270 */
[----:B-1----:R-:W-:Y:S01]  /*2a800*/  IMAD R16, R27, 0x2, R10 ;  /* 0x000000021b107824 */ /* 0x002fe200078e020a */
[----:B------:R-:W-:Y:S01]  /*2a810*/  LEA R20, P2, R10, R123, 0x1 ;  /* 0x0000007b0a147211 */ /* 0x000fe200078408ff */
[----:B------:R-:W-:Y:S01]  /*2a820*/  ULDC UR4, c[0x0][0x22c] ;  /* 0x00008b0000047ab9 */ /* 0x000fe20000000800 */
[----:B------:R-:W-:-:S02]  /*2a830*/  PRMT R94, R94, 0x7632, R94 ;  /* 0x000076325e5e7816 */ /* 0x000fc4000000005e */
[-C--:B------:R-:W-:Y:S01]  /*2a840*/  LEA.HI.X.SX32 R21, R10, R122.reuse, 0x1, P2 ;  /* 0x0000007a0a157211 */ /* 0x080fe200010f0eff */
[----:B---3--:R-:W-:Y:S01]  /*2a850*/  IMAD R10, R31, 0x2, R16 ;  /* 0x000000021f0a7824 */ /* 0x008fe200078e0210 */
[----:B------:R-:W1:Y:S03]  /*2a860*/  LDC R24, c[0x0][0x248] ;  /* 0x00009200ff187b82 */ /* 0x000e660000000800 */
[----:B------:R3:W-:Y:S01]  /*2a870*/  @P5 STG.E.U16 desc[UR16][R20.64], R94 ;  /* 0x0000005e14005986 */ /* 0x0007e2000c101510 */
[-C--:B----4-:R-:W-:Y:S02]  /*2a880*/  LEA R22, P5, R10, R123.reuse, 0x1 ;  /* 0x0000007b0a167211 */ /* 0x090fe400078a08ff */
[----:B------:R-:W-:Y:S02]  /*2a890*/  LEA R18, P2, R16, R123, 0x1 ;  /* 0x0000007b10127211 */ /* 0x000fe400078408ff */
[-C--:B------:R-:W-:Y:S01]  /*2a8a0*/  LEA.HI.X.SX32 R23, R10, R122.reuse, 0x1, P5 ;  /* 0x0000007a0a177211 */ /* 0x080fe200028f0eff */
[----:B--2---:R-:W-:Y:S01]  /*2a8b0*/  IMAD R10, R25, 0x2, R10 ;  /* 0x00000002190a7824 */ /* 0x004fe200078e020a */
[----:B------:R-:W-:Y:S01]  /*2a8c0*/  PRMT R95, R95, 0x7632, R95 ;  /* 0x000076325f5f7816 */ /* 0x000fe2000000005f */
[----:B------:R-:W2:Y:S01]  /*2a8d0*/  LDC R25, c[0x0][0x248] ;  /* 0x00009200ff197b82 */ /* 0x000ea20000000800 */
[----:B------:R-:W-:-:S02]  /*2a8e0*/  LEA.HI.X.SX32 R19, R16, R122, 0x1, P2 ;  /* 0x0000007a10137211 */ /* 0x000fc400010f0eff */
[----:B------:R-:W-:Y:S01]  /*2a8f0*/  ISETP.LT.AND P2, PT, R12, UR4, !P0 ;  /* 0x000000040c007c0c */ /* 0x000fe2000c741270 */
[----:B------:R-:W-:-:S04]  /*2a900*/  ULDC UR4, c[0x0][0x22c] ;  /* 0x00008b0000047ab9 */ /* 0x000fc80000000800 */
[----:B---3--:R-:W3:Y:S01]  /*2a910*/  LDC R21, c[0x0][0x248] ;  /* 0x00009200ff157b82 */ /* 0x008ee20000000800 */
[----:B------:R4:W-:Y:S01]  /*2a920*/  @P4 STG.E.U16 desc[UR16][R18.64], R95 ;  /* 0x0000005f12004986 */ /* 0x0009e2000c101510 */
[----:B------:R-:W-:Y:S01]  /*2a930*/  ISETP.LT.AND P4, PT, R17, UR4, !P0 ;  /* 0x0000000411007c0c */ /* 0x000fe2000c781270 */
[----:B------:R-:W-:Y:S01]  /*2a940*/  ULDC UR4, c[0x0][0x22c] ;  /* 0x00008b0000047ab9 */ /* 0x000fe20000000800 */
[CC--:B------:R-:W-:Y:S01]  /*2a950*/  LEA R12, P5, R10.reuse, R123.reuse, 0x1 ;  /* 0x0000007b0a0c7211 */ /* 0x0c0fe200078a08ff */
[----:B0-----:R-:W-:Y:S01]  /*2a960*/  IMAD R17, R29, 0x2, R10 ;  /* 0x000000021d117824 */ /* 0x001fe200078e020a */
[----:B------:R0:W-:Y:S02]  /*2a970*/  @P3 STG.E.U16 desc[UR16][R22.64], R96 ;  /* 0x0000006016003986 */ /* 0x0001e4000c101510 */
[----:B------:R-:W3:Y:S01]  /*2a980*/  LDC R27, c[0x0][0x248] ;  /* 0x00009200ff1b7b82 */ /* 0x000ee20000000800 */
[----:B------:R-:W-:Y:S01]  /*2a990*/  ISETP.LT.AND P3, PT, R13, UR4, !P0 ;  /* 0x000000040d007c0c */ /* 0x000fe2000c761270 */
[----:B------:R-:W-:Y:S01]  /*2a9a0*/  ULDC UR4, c[0x0][0x22c] ;  /* 0x00008b0000047ab9 */ /* 0x000fe20000000800 */
[----:B------:R-:W-:Y:S01]  /*2a9b0*/  LEA.HI.X.SX32 R13, R10, R122, 0x1, P5 ;  /* 0x0000007a0a0d7211 */ /* 0x000fe200028f0eff */
[----:B-1----:R-:W-:Y:S01]  /*2a9c0*/  IMAD R10, R24, 0x2, R17 ;  /* 0x00000002180a7824 */ /* 0x002fe200078e0211 */
[----:B------:R-:W-:-:S03]  /*2a9d0*/  LEA R16, P5, R17, R123, 0x1 ;  /* 0x0000007b11107211 */ /* 0x000fc600078a08ff */
[----:B------:R1:W-:Y:S01]  /*2a9e0*/  @P6 STG.E.U16 desc[UR16][R12.64], R97 ;  /* 0x000000610c006986 */ /* 0x0003e2000c101510 */
[CC--:B----4-:R-:W-:Y:S01]  /*2a9f0*/  LEA R18, P6, R10.reuse, R123.reuse, 0x1 ;  /* 0x0000007b0a127211 */ /* 0x0d0fe200078c08ff */
[----:B0-----:R-:W0:Y:S01]  /*2aa00*/  LDC R23, c[0x0][0x248] ;  /* 0x00009200ff177b82 */ /* 0x001e220000000800 */
[-C--:B------:R-:W-:Y:S02]  /*2aa10*/  LEA.HI.X.SX32 R17, R17, R122.reuse, 0x1, P5 ;  /* 0x0000007a11117211 */ /* 0x080fe400028f0eff */
[----:B------:R-:W-:Y:S01]  /*2aa20*/  LEA.HI.X.SX32 R19, R10, R122, 0x1, P6 ;  /* 0x0000007a0a137211 */ /* 0x000fe200030f0eff */
[----:B--2---:R-:W-:Y:S01]  /*2aa30*/  IMAD R10, R25, 0x2, R10 ;  /* 0x00000002190a7824 */ /* 0x004fe200078e020a */
[----:B------:R-:W-:Y:S01]  /*2aa40*/  ISETP.LT.AND P5, PT, R8, UR4, !P0 ;  /* 0x0000000408007c0c */ /* 0x000fe2000c7a1270 */
[----:B------:R2:W-:Y:S01]  /*2aa50*/  @P2 STG.E.U16 desc[UR16][R16.64], R98 ;  /* 0x0000006210002986 */ /* 0x0005e2000c101510 */
[----:B------:R-:W-:Y:S01]  /*2aa60*/  ISETP.LT.AND P6, PT, R14, UR5, !P0 ;  /* 0x000000050e007c0c */ /* 0x000fe2000c7c1270 */
[----:B---3--:R-:W-:Y:S01]  /*2aa70*/  IMAD R8, R21, 0x2, R10 ;  /* 0x0000000215087824 */ /* 0x008fe200078e020a */
[----:B------:R-:W3:Y:S01]  /*2aa80*/  LDC R20, c[0x0][0x248] ;  /* 0x00009200ff147b82 */ /* 0x000ee20000000800 */
[----:B------:R4:W-:Y:S01]  /*2aa90*/  @P4 STG.E.U16 desc[UR16][R18.64], R99 ;  /* 0x0000006312004986 */ /* 0x0009e2000c101510 */
[----:B-1----:R-:W-:Y:S01]  /*2aaa0*/  LEA R12, P4, R10, R123, 0x1 ;  /* 0x0000007b0a0c7211 */ /* 0x002fe200078808ff */
[----:B------:R-:W-:Y:S01]  /*2aab0*/  ULDC UR4, c[0x0][0x22c] ;  /* 0x00008b0000047ab9 */ /* 0x000fe20000000800 */
[----:B------:R-:W-:Y:S01]  /*2aac0*/  PRMT R96, R96, 0x7632, R96 ;  /* 0x0000763260607816 */ /* 0x000fe20000000060 */
[----:B------:R-:W-:-:S03]  /*2aad0*/  ULDC UR5, c[0x0][0x22c] ;  /* 0x00008b0000057ab9 */ /* 0x000fc60000000800 */
[----:B--2---:R-:W1:Y:S01]  /*2aae0*/  LDC R17, c[0x0][0x248] ;  /* 0x00009200ff117b82 */ /* 0x004e620000000800 */
[-C--:B------:R-:W-:Y:S01]  /*2aaf0*/  LEA.HI.X.SX32 R13, R10, R122.reuse, 0x1, P4 ;  /* 0x0000007a0a0d7211 */ /* 0x080fe200020f0eff */
[----:B------:R-:W-:Y:S01]  /*2ab00*/  IMAD R16, R27, 0x2, R8 ;  /* 0x000000021b107824 */ /* 0x000fe200078e0208 */
[CC--:B------:R-:W-:Y:S02]  /*2ab10*/  LEA R14, P4, R8.reuse, R123.reuse, 0x1 ;  /* 0x0000007b080e7211 */ /* 0x0c0fe400078808ff */
[----:B------:R-:W-:Y:S01]  /*2ab20*/  ISETP.LT.AND P2, PT, R15, UR4, !P0 ;  /* 0x000000040f007c0c */ /* 0x000fe2000c741270 */
[----:B------:R-:W-:Y:S01]  /*2ab30*/  ULDC UR4, c[0x0][0x22c] ;  /* 0x00008b0000047ab9 */ /* 0x000fe20000000800 */
[----:B------:R-:W-:Y:S01]  /*2ab40*/  LEA.HI.X.SX32 R15, R8, R122, 0x1, P4 ;  /* 0x0000007a080f7211 */ /* 0x000fe200020f0eff */
[----:B----4-:R-:W2:Y:S01]  /*2ab50*/  LDC R19, c[0x0][0x248] ;  /* 0x00009200ff137b82 */ /* 0x010ea20000000800 */
[----:B------:R-:W-:Y:S01]  /*2ab60*/  LEA R10, P4, R16, R123, 0x1 ;  /* 0x0000007b100a7211 */ /* 0x000fe200078808ff */
[----:B------:R-:W-:Y:S01]  /*2ab70*/  @P3 STG.E.U16 desc[UR16][R12.64], R96 ;  /* 0x000000600c003986 */ /* 0x000fe2000c101510 */
[----:B------:R-:W-:Y:S01]  /*2ab80*/  ISETP.LT.AND P3, PT, R11, UR4, !P0 ;  /* 0x000000040b007c0c */ /* 0x000fe2000c761270 */
[----:B------:R-:W-:Y:S01]  /*2ab90*/  ULDC UR4, c[0x0][0x22c] ;  /* 0x00008b0000047ab9 */ /* 0x000fe20000000800 */
[----:B------:R-:W-:-:S02]  /*2aba0*/  PRMT R97, R97, 0x7632, R97 ;  /* 0x0000763261617816 */ /* 0x000fc40000000061 */
[-C--:B------:R-:W-:Y:S01]  /*2abb0*/  LEA.HI.X.SX32 R11, R16, R122.reuse, 0x1, P4 ;  /* 0x0000007a100b7211 */ /* 0x080fe200020f0eff */
[----:B0-----:R-:W-:Y:S01]  /*2abc0*/  IMAD R16, R23, 0x2, R16 ;  /* 0x0000000217107824 */ /* 0x001fe200078e0210 */
[----:B------:R-:W-:Y:S01]  /*2abd0*/  PRMT R98, R98, 0x7632, R98 ;  /* 0x0000763262627816 */ /* 0x000fe20000000062 */
[----:B------:R0:W-:Y:S01]  /*2abe0*/  @P5 STG.E.U16 desc[UR16][R14.64], R97 ;  /* 0x000000610e005986 */ /* 0x0001e2000c101510 */
[----:B------:R-:W-:Y:S01]  /*2abf0*/  ISETP.LT.AND P4, PT, R3, UR4, !P0 ;  /* 0x0000000403007c0c */ /* 0x000fe2000c781270 */
[----:B------:R-:W-:Y:S01]  /*2ac00*/  ULDC UR4, c[0x0][0x22c] ;  /* 0x00008b0000047ab9 */ /* 0x000fe20000000800 */
[C---:B------:R-:W-:Y:S01]  /*2ac10*/  LEA R8, P5, R16.reuse, R123, 0x1 ;  /* 0x0000007b10087211 */ /* 0x040fe200078a08ff */
[----:B------:R4:W-:Y:S01]  /*2ac20*/  @P2 STG.E.U16 desc[UR16][R10.64], R98 ;  /* 0x000000620a002986 */ /* 0x0009e2000c101510 */
[----:B------:R-:W-:Y:S01]  /*2ac30*/  ISETP.LT.AND P2, PT, R9, UR4, !P0 ;  /* 0x0000000409007c0c */ /* 0x000fe2000c741270 */
[----:B-1----:R-:W-:Y:S01]  /*2ac40*/  IMAD R3, R17, 0x2, R16 ;  /* 0x0000000211037824 */ /* 0x002fe200078e0210 */
[----:B------:R-:W-:Y:S01]  /*2ac50*/  LEA.HI.X.SX32 R9, R16, R122, 0x1, P5 ;  /* 0x0000007a10097211 */ /* 0x000fe200028f0eff */
[----:B------:R-:W1:Y:S01]  /*2ac60*/  LDC R17, c[0x0][0x248] ;  /* 0x00009200ff117b82 */ /* 0x000e620000000800 */
[----:B------:R-:W-:Y:S01]  /*2ac70*/  PRMT R99, R99, 0x7632, R99 ;  /* 0x0000763263637816 */ /* 0x000fe20000000063 */
[----:B------:R-:W-:-:S06]  /*2ac80*/  ULDC UR4, c[0x0][0x22c] ;  /* 0x00008b0000047ab9 */ /* 0x000fcc0000000800 */
[----:B0-----:R-:W0:Y:S01]  /*2ac90*/  LDC R15, c[0x0][0x248] ;  /* 0x00009200ff0f7b82 */ /* 0x001e220000000800 */
[----:B---3--:R-:W-:-:S07]  /*2aca0*/  IMAD R14, R20, 0x2, R3 ;  /* 0x00000002140e7824 */ /* 0x008fce00078e0203 */
[----:B------:R-:W3:Y:S01]  /*2acb0*/  LDC R16, c[0x0][0x248] ;  /* 0x00009200ff107b82 */ /* 0x000ee20000000800 */
[CC--:B------:R-:W-:Y:S01]  /*2acc0*/  LEA R12, P5, R3.reuse, R123.reuse, 0x1 ;  /* 0x0000007b030c7211 */ /* 0x0c0fe200078a08ff */
[----:B------:R0:W-:Y:S01]  /*2acd0*/  @P6 STG.E.U16 desc[UR16][R8.64], R99 ;  /* 0x0000006308006986 */ /* 0x0001e2000c101510 */
[CC--:B----4-:R-:W-:Y:S02]  /*2ace0*/  LEA R10, P6, R14.reuse, R123.reuse, 0x1 ;  /* 0x0000007b0e0a7211 */ /* 0x0d0fe400078c08ff */
[-C--:B------:R-:W-:Y:S02]  /*2acf0*/  LEA.HI.X.SX32 R13, R3, R122.reuse, 0x1, P5 ;  /* 0x0000007a030d7211 */ /* 0x080fe400028f0eff */
[----:B------:R-:W-:Y:S01]  /*2ad00*/  LEA.HI.X.SX32 R11, R14, R122, 0x1, P6 ;  /* 0x0000007a0e0b7211 */ /* 0x000fe200030f0eff */
[----:B--2---:R-:W-:Y:S01]  /*2ad10*/  IMAD R14, R19, 0x2, R14 ;  /* 0x00000002130e7824 */ /* 0x004fe200078e020e */
[----:B------:R-:W-:Y:S01]  /*2ad20*/  ISETP.LT.AND P5, PT, R7, UR4, !P0 ;  /* 0x0000000407007c0c */ /* 0x000fe2000c7a1270 */
[----:B------:R-:W-:Y:S01]  /*2ad30*/  ULDC UR4, c[0x0][0x22c] ;  /* 0x00008b0000047ab9 */ /* 0x000fe20000000800 */
[----:B------:R3:W-:Y:S01]  /*2ad40*/  @P3 STG.E.U16 desc[UR16][R12.64], R100 ;  /* 0x000000640c003986 */ /* 0x0007e2000c101510 */
[----:B------:R-:W-:Y:S01]  /*2ad50*/  ISETP.LT.AND P3, PT, R6, UR4, !P0 ;  /* 0x0000000406007c0c */ /* 0x000fe2000c761270 */
[----:B------:R-:W-:Y:S01]  /*2ad60*/  ULDC UR4, c[0x0][0x22c] ;  /* 0x00008b0000047ab9 */ /* 0x000fe20000000800 */
[----:B------:R-:W-:Y:S01]  /*2ad70*/  LEA R6, P6, R14, R123, 0x1 ;  /* 0x0000007b0e067211 */ /* 0x000fe200078c08ff */
[----:B0-----:R-:W-:-:S03]  /*2ad80*/  IMAD R3, R15, 0x2, R14 ;  /* 0x000000020f037824 */ /* 0x001fc600078e020e */
[----:B------:R-:W-:Y:S01]  /*2ad90*/  LEA.HI.X.SX32 R7, R14, R122, 0x1, P6 ;  /* 0x0000007a0e077211 */ /* 0x000fe200030f0eff */
[----:B------:R0:W-:Y:S01]  /*2ada0*/  @P4 STG.E.U16 desc[UR16][R10.64], R101 ;  /* 0x000000650a004986 */ /* 0x0001e2000c101510 */
[----:B------:R-:W2:Y:S01]  /*2adb0*/  LDC R14, c[0x0][0x248] ;  /* 0x00009200ff0e7b82 */ /* 0x000ea20000000800 */
[----:B------:R-:W-:Y:S01]  /*2adc0*/  LEA R8, P6, R3, R123, 0x1 ;  /* 0x0000007b03087211 */ /* 0x000fe200078c08ff */
[----:B---3--:R-:W-:-:S06]  /*2add0*/  IMAD R12, R16, 0x2, R3 ;  /* 0x00000002100c7824 */ /* 0x008fcc00078e0203 */
[----:B------:R-:W3:Y:S01]  /*2ade0*/  LDC R13, c[0x0][0x248] ;  /* 0x00009200ff0d7b82 */ /* 0x000ee20000000800 */
[----:B------:R-:W-:Y:S01]  /*2adf0*/  ISETP.LT.AND P4, PT, R4, UR4, !P0 ;  /* 0x0000000404007c0c */ /* 0x000fe2000c781270 */
[----:B------:R-:W-:Y:S01]  /*2ae00*/  ULDC UR4, c[0x0][0x22c] ;  /* 0x00008b0000047ab9 */ /* 0x000fe20000000800 */
[----:B------:R-:W-:Y:S02]  /*2ae10*/  LEA.HI.X.SX32 R9, R3, R122, 0x1, P6 ;  /* 0x0000007a03097211 */ /* 0x000fe400030f0eff */
[----:B------:R-:W-:-:S03]  /*2ae20*/  LEA R4, P6, R12, R123, 0x1 ;  /* 0x0000007b0c047211 */ /* 0x000fc600078c08ff */
[----:B0-----:R-:W0:Y:S01]  /*2ae30*/  LDC R11, c[0x0][0x248] ;  /* 0x00009200ff0b7b82 */ /* 0x001e220000000800 */
[----:B------:R0:W-:Y:S01]  /*2ae40*/  @P2 STG.E.U16 desc[UR16][R6.64], R102 ;  /* 0x0000006606002986 */ /* 0x0001e2000c101510 */
[----:B------:R-:W-:Y:S01]  /*2ae50*/  ISETP.LT.AND P2, PT, R5, UR4, !P0 ;  /* 0x0000000405007c0c */ /* 0x000fe2000c741270 */
[----:B-1----:R-:W-:Y:S01]  /*2ae60*/  IMAD R10, R17, 0x2, R12 ;  /* 0x00000002110a7824 */ /* 0x002fe200078e020c */
[----:B------:R-:W-:Y:S01]  /*2ae70*/  LEA.HI.X.SX32 R5, R12, R122, 0x1, P6 ;  /* 0x0000007a0c057211 */ /* 0x000fe200030f0eff */
[----:B------:R-:W-:Y:S01]  /*2ae80*/  ULDC UR4, c[0x0][0x22c] ;  /* 0x00008b0000047ab9 */ /* 0x000fe20000000800 */
[----:B------:R-:W-:Y:S02]  /*2ae90*/  PRMT R100, R100, 0x7632, R100 ;  /* 0x0000763264647816 */ /* 0x000fe40000000064 */
[----:B------:R-:W1:Y:S01]  /*2aea0*/  LDC R12, c[0x0][0x248] ;  /* 0x00009200ff0c7b82 */ /* 0x000e620000000800 */
[----:B------:R-:W-:Y:S01]  /*2aeb0*/  @P5 STG.E.U16 desc[UR16][R8.64], R103 ;  /* 0x0000006708005986 */ /* 0x000fe2000c101510 */
[----:B------:R-:W-:Y:S01]  /*2aec0*/  ISETP.LT.AND P5, PT, R2, UR4, !P0 ;  /* 0x0000000402007c0c */ /* 0x000fe2000c7a1270 */
[----:B------:R-:W-:-:S02]  /*2aed0*/  ULDC UR4, c[0x0][0x22c] ;  /* 0x00008b0000047ab9 */ /* 0x000fc40000000800 */
[----:B------:R4:W-:Y:S01]  /*2aee0*/  @P3 STG.E.U16 desc[UR16][R4.64], R100 ;  /* 0x0000006404003986 */ /* 0x0009e2000c101510 */
[CC--:B------:R-:W-:Y:S02]  /*2aef0*/  LEA R2, P3, R10.reuse, R123.reuse, 0x1 ;  /* 0x0000007b0a027211 */ /* 0x0c0fe400078608ff */
[----:B------:R-:W-:Y:S02]  /*2af00*/  PRMT R101, R101, 0x7632, R101 ;  /* 0x0000763265657816 */ /* 0x000fe40000000065 */
[----:B------:R-:W-:Y:S01]  /*2af10*/  LEA.HI.X.SX32 R3, R10, R122, 0x1, P3 ;  /* 0x0000007a0a037211 */ /* 0x000fe200018f0eff */
[----:B---3--:R-:W-:Y:S02]  /*2af20*/  IMAD R10, R13, 0x2, R10 ;  /* 0x000000020d0a7824 */ /* 0x008fe400078e020a */
[----:B------:R-:W3:Y:S02]  /*2af30*/  LDC R13, c[0x0][0x248] ;  /* 0x00009200ff0d7b82 */ /* 0x000ee40000000800 */
[----:B------:R2:W-:Y:S01]  /*2af40*/  @P4 STG.E.U16 desc[UR16][R2.64], R101 ;  /* 0x0000006502004986 */ /* 0x0005e2000c101510 */
[----:B0-----:R-:W-:Y:S01]  /*2af50*/  IMAD R7, R11, 0x2, R10 ;  /* 0x000000020b077824 */ /* 0x001fe200078e020a */
[----:B----4-:R-:W-:-:S04]  /*2af60*/  LEA R4, P4, R10, R123, 0x1 ;  /* 0x0000007b0a047211 */ /* 0x010fc800078808ff */
[----:B------:R-:W0:Y:S01]  /*2af70*/  LDC R11, c[0x0][0x248] ;  /* 0x00009200ff0b7b82 */ /* 0x000e220000000800 */
[-C--:B------:R-:W-:Y:S02]  /*2af80*/  LEA.HI.X.SX32 R5, R10, R122.reuse, 0x1, P4 ;  /* 0x0000007a0a057211 */ /* 0x080fe400020f0eff */
[-C--:B------:R-:W-:Y:S01]  /*2af90*/  LEA R6, P4, R7, R123.reuse, 0x1 ;  /* 0x0000007b07067211 */ /* 0x080fe200078808ff */
[----:B-1----:R-:W-:Y:S01]  /*2afa0*/  IMAD R9, R12, 0x2, R7 ;  /* 0x000000020c097824 */ /* 0x002fe200078e0207 */
[----:B------:R-:W-:Y:S02]  /*2afb0*/  PRMT R102, R102, 0x7632, R102 ;  /* 0x0000763266667816 */ /* 0x000fe40000000066 */
[----:B--2---:R-:W-:Y:S01]  /*2afc0*/  PRMT R3, R103, 0x7632, R3 ;  /* 0x0000763267037816 */ /* 0x004fe20000000003 */
[----:B------:R-:W-:Y:S01]  /*2afd0*/  IMAD R10, R14, 0x2, R9 ;  /* 0x000000020e0a7824 */ /* 0x000fe200078e0209 */
[----:B------:R-:W-:Y:S01]  /*2afe0*/  LEA.HI.X.SX32 R7, R7, R122, 0x1, P4 ;  /* 0x0000007a07077211 */ /* 0x000fe200020f0eff */
[----:B------:R-:W1:Y:S01]  /*2aff0*/  LDC R12, c[0x0][0x248] ;  /* 0x00009200ff0c7b82 */ /* 0x000e620000000800 */
[----:B------:R-:W-:Y:S01]  /*2b000*/  ISETP.LT.AND P3, PT, R179, UR4, !P0 ;  /* 0x00000004b3007c0c */ /* 0x000fe2000c761270 */
[----:B------:R-:W-:Y:S01]  /*2b010*/  @P2 STG.E.U16 desc[UR16][R4.64], R102 ;  /* 0x0000006604002986 */ /* 0x000fe2000c101510 */
[----:B------:R-:W-:Y:S01]  /*2b020*/  LEA R2, P4, R9, R123, 0x1 ;  /* 0x0000007b09027211 */ /* 0x000fe200078808ff */
[----:B------:R-:W-:-:S02]  /*2b030*/  ULDC UR4, c[0x0][0x22c] ;  /* 0x00008b0000047ab9 */ /* 0x000fc40000000800 */
[----:B------:R2:W-:Y:S01]  /*2b040*/  @P5 STG.E.U16 desc[UR16][R6.64], R3 ;  /* 0x0000000306005986 */ /* 0x0005e2000c101510 */
[----:B------:R-:W-:Y:S01]  /*2b050*/  LEA R8, P5, R10, R123, 0x1 ;  /* 0x0000007b0a087211 */ /* 0x000fe200078a08ff */
[----:B------:R-:W4:Y:S01]  /*2b060*/  LDC R14, c[0x0][0x248] ;  /* 0x00009200ff0e7b82 */ /* 0x000f220000000800 */
[----:B------:R-:W-:Y:S01]  /*2b070*/  ISETP.LT.AND P6, PT, R180, UR5, !P0 ;  /* 0x00000005b4007c0c */ /* 0x000fe2000c7c1270 */
[----:B------:R-:W-:Y:S01]  /*2b080*/  ULDC UR5, c[0x0][0x22c] ;  /* 0x00008b0000057ab9 */ /* 0x000fe20000000800 */
[----:B------:R-:W-:Y:S01]  /*2b090*/  ISETP.LT.AND P2, PT, R181, UR4, !P0 ;  /* 0x00000004b5007c0c */ /* 0x000fe2000c741270 */
[----:B------:R-:W-:Y:S01]  /*2b0a0*/  ULDC UR4, c[0x0][0x22c] ;  /* 0x00008b0000047ab9 */ /* 0x000fe20000000800 */
[-C--:B--2---:R-:W-:Y:S02]  /*2b0b0*/  LEA.HI.X.SX32 R3, R9, R122.reuse, 0x1, P4 ;  /* 0x0000007a09037211 */ /* 0x084fe400020f0eff */
[----:B------:R-:W-:Y:S01]  /*2b0c0*/  LEA.HI.X.SX32 R9, R10, R122, 0x1, P5 ;  /* 0x0000007a0a097211 */ /* 0x000fe200028f0eff */
[----:B---3--:R-:W-:-:S02]  /*2b0d0*/  IMAD R10, R13, 0x2, R10 ;  /* 0x000000020d0a7824 */ /* 0x008fc400078e020a */
[----:B------:R-:W2:Y:S01]  /*2b0e0*/  LDC R13, c[0x0][0x248] ;  /* 0x00009200ff0d7b82 */ /* 0x000ea20000000800 */
[----:B------:R-:W-:Y:S01]  /*2b0f0*/  @P3 STG.E.U16 desc[UR16][R2.64], R104 ;  /* 0x0000006802003986 */ /* 0x000fe2000c101510 */
[----:B0-----:R-:W-:Y:S01]  /*2b100*/  IMAD R11, R11, 0x2, R10 ;  /* 0x000000020b0b7824 */ /* 0x001fe200078e020a */
[-C--:B------:R-:W-:Y:S02]  /*2b110*/  LEA R4, P3, R10, R123.reuse, 0x1 ;  /* 0x0000007b0a047211 */ /* 0x080fe400078608ff */
[----:B------:R-:W-:Y:S01]  /*2b120*/  ISETP.LT.AND P4, PT, R186, UR4, !P0 ;  /* 0x00000004ba007c0c */ /* 0x000fe2000c781270 */
[----:B------:R4:W-:Y:S01]  /*2b130*/  @P6 STG.E.U16 desc[UR16][R8.64], R105 ;  /* 0x0000006908006986 */ /* 0x0009e2000c101510 */
[-C--:B------:R-:W-:Y:S01]  /*2b140*/  LEA.HI.X.SX32 R5, R10, R122.reuse, 0x1, P3 ;  /* 0x0000007a0a057211 */ /* 0x080fe200018f0eff */
[----:B------:R-:W-:Y:S01]  /*2b150*/  ULDC UR4, c[0x0][0x22c] ;  /* 0x00008b0000047ab9 */ /* 0x000fe20000000800 */
[CC--:B------:R-:W-:Y:S01]  /*2b160*/  LEA R6, P6, R11.reuse, R123.reuse, 0x1 ;  /* 0x0000007b0b067211 */ /* 0x0c0fe200078c08ff */
[----:B------:R-:W0:Y:S03]  /*2b170*/  LDC R10, c[0x0][0x248] ;  /* 0x00009200ff0a7b82 */ /* 0x000e260000000800 */
[----:B------:R-:W-:Y:S01]  /*2b180*/  LEA.HI.X.SX32 R7, R11, R122, 0x1, P6 ;  /* 0x0000007a0b077211 */ /* 0x000fe200030f0eff */
[----:B-1----:R-:W-:Y:S01]  /*2b190*/  IMAD R11, R12, 0x2, R11 ;  /* 0x000000020c0b7824 */ /* 0x002fe200078e020b */
[----:B------:R1:W-:Y:S03]  /*2b1a0*/  @P2 STG.E.U16 desc[UR16][R4.64], R106 ;  /* 0x0000006a04002986 */ /* 0x0003e6000c101510 */
[----:B------:R-:W3:Y:S01]  /*2b1b0*/  LDC R12, c[0x0][0x248] ;  /* 0x00009200ff0c7b82 */ /* 0x000ee20000000800 */
[----:B------:R1:W-:Y:S01]  /*2b1c0*/  @P4 STG.E.U16 desc[UR16][R6.64], R107 ;  /* 0x0000006b06004986 */ /* 0x0003e2000c101510 */
[----:B----4-:R-:W-:Y:S01]  /*2b1d0*/  IMAD R8, R14, 0x2, R11 ;  /* 0x000000020e087824 */ /* 0x010fe200078e020b */
[----:B------:R-:W-:-:S02]  /*2b1e0*/  LEA R2, P4, R11, R123, 0x1 ;  /* 0x0000007b0b027211 */ /* 0x000fc400078808ff */
[----:B------:R-:W-:Y:S01]  /*2b1f0*/  ISETP.LT.AND P5, PT, R187, UR4, !P0 ;  /* 0x00000004bb007c0c */ /* 0x000fe2000c7a1270 */
[----:B--2---:R-:W-:Y:S01]  /*2b200*/  IMAD R9, R13, 0x2, R8 ;  /* 0x000000020d097824 */ /* 0x004fe200078e0208 */
[-C--:B------:R-:W-:Y:S01]  /*2b210*/  LEA.HI.X.SX32 R3, R11, R122.reuse, 0x1, P4 ;  /* 0x0000007a0b037211 */ /* 0x080fe200020f0eff */
[----:B------:R-:W-:Y:S01]  /*2b220*/  ULDC UR4, c[0x0][0x22c] ;  /* 0x00008b0000047ab9 */ /* 0x000fe20000000800 */
[-C--:B-1----:R-:W-:Y:S01]  /*2b230*/  LEA R4, P6, R8, R123.reuse, 0x1 ;  /* 0x0000007b08047211 */ /* 0x082fe200078c08ff */
[----:B------:R-:W1:Y:S01]  /*2b240*/  LDC R11, c[0x0][0x248] ;  /* 0x00009200ff0b7b82 */ /* 0x000e620000000800 */
[----:B------:R-:W-:Y:S02]  /*2b250*/  ISETP.LT.AND P3, PT, R188, UR5, !P0 ;  /* 0x00000005bc007c0c */ /* 0x000fe4000c761270 */
[----:B------:R-:W-:Y:S02]  /*2b260*/  LEA.HI.X.SX32 R5, R8, R122, 0x1, P6 ;  /* 0x0000007a08057211 */ /* 0x000fe400030f0eff */
[----:B------:R-:W-:Y:S01]  /*2b270*/  ISETP.LT.AND P2, PT, R189, UR4, !P0 ;  /* 0x00000004bd007c0c */ /* 0x000fe2000c741270 */
[----:B------:R-:W-:Y:S01]  /*2b280*/  ULDC UR4, c[0x0][0x22c] ;  /* 0x00008b0000047ab9 */ /* 0x000fe20000000800 */
[----:B------:R-:W-:Y:S01]  /*2b290*/  LEA R6, P6, R9, R123, 0x1 ;  /* 0x0000007b09067211 */ /* 0x000fe200078c08ff */
[----:B------:R-:W2:Y:S01]  /*2b2a0*/  LDC R13, c[0x0][0x248] ;  /* 0x00009200ff0d7b82 */ /* 0x000ea20000000800 */
[----:B------:R-:W-:-:S02]  /*2b2b0*/  PRMT R104, R104, 0x7632, R104 ;  /* 0x0000763268687816 */ /* 0x000fc40000000068 */
[----:B------:R-:W-:Y:S01]  /*2b2c0*/  LEA.HI.X.SX32 R7, R9, R122, 0x1, P6 ;  /* 0x0000007a09077211 */ /* 0x000fe200030f0eff */
[----:B0-----:R-:W-:Y:S01]  /*2b2d0*/  IMAD R9, R10, 0x2, R9 ;  /* 0x000000020a097824 */ /* 0x001fe200078e0209 */
[----:B------:R-:W-:Y:S01]  /*2b2e0*/  PRMT R105, R105, 0x7632, R105 ;  /* 0x0000763269697816 */ /* 0x000fe20000000069 */
[----:B------:R0:W-:Y:S02]  /*2b2f0*/  @P5 STG.E.U16 desc[UR16][R2.64], R104 ;  /* 0x0000006802005986 */ /* 0x0001e4000c101510 */
[----:B------:R-:W4:Y:S01]  /*2b300*/  LDC R10, c[0x0][0x248] ;  /* 0x00009200ff0a7b82 */ /* 0x000f220000000800 */
[----:B---3--:R-:W-:Y:S01]  /*2b310*/  IMAD R8, R12, 0x2, R9 ;  /* 0x000000020c087824 */ /* 0x008fe200078e0209 */
[----:B------:R-:W-:Y:S01]  /*2b320*/  @P3 STG.E.U16 desc[UR16][R4.64], R105 ;  /* 0x0000006904003986 */ /* 0x000fe2000c101510 */
[----:B------:R-:W-:Y:S01]  /*2b330*/  ISETP.LT.AND P4, PT, R194, UR4, !P0 ;  /* 0x00000004c2007c0c */ /* 0x000fe2000c781270 */
[----:B------:R-:W-:-:S04]  /*2b340*/  ULDC UR4, c[0x0][0x22c] ;  /* 0x00008b0000047ab9 */ /* 0x000fc80000000800 */
[----:B------:R-:W3:Y:S01]  /*2b350*/  LDC R12, c[0x0][0x248] ;  /* 0x00009200ff0c7b82 */ /* 0x000ee20000000800 */
[----:B0-----:R-:W-:Y:S02]  /*2b360*/  PRMT R3, R106, 0x7632, R3 ;  /* 0x000076326a037816 */ /* 0x001fe40000000003 */
[----:B------:R-:W-:-:S03]  /*2b370*/  LEA R2, P6, R9, R123, 0x1 ;  /* 0x0000007b09027211 */ /* 0x000fc600078c08ff */
[----:B------:R0:W-:Y:S02]  /*2b380*/  @P2 STG.E.U16 desc[UR16][R6.64], R3 ;  /* 0x0000000306002986 */ /* 0x0001e4000c101510 */
[----:B------:R-:W3:Y:S01]  /*2b390*/  LDC R14, c[0x0][0x248] ;  /* 0x00009200ff0e7b82 */ /* 0x000ee20000000800 */
[----:B------:R-:W-:Y:S01]  /*2b3a0*/  ISETP.LT.AND P5, PT, R195, UR4, !P0 ;  /* 0x00000004c3007c0c */ /* 0x000fe2000c7a1270 */
[----:B------:R-:W-:Y:S01]  /*2b3b0*/  ULDC UR4, c[0x0][0x22c] ;  /* 0x00008b0000047ab9 */ /* 0x000fe20000000800 */
[----:B0-----:R-:W-:Y:S02]  /*2b3c0*/  LEA.HI.X.SX32 R3, R9, R122, 0x1, P6 ;  /* 0x0000007a09037211 */ /* 0x001fe400030f0eff */
[----:B------:R-:W-:-:S04]  /*2b3d0*/  LEA R4, P6, R8, R123, 0x1 ;  /* 0x0000007b08047211 */ /* 0x000fc800078c08ff */
[-C--:B------:R-:W-:Y:S01]  /*2b3e0*/  LEA.HI.X.SX32 R5, R8, R122.reuse, 0x1, P6 ;  /* 0x0000007a08057211 */ /* 0x080fe200030f0eff */
[----:B-1----:R-:W-:Y:S02]  /*2b3f0*/  IMAD R8, R11, 0x2, R8 ;  /* 0x000000020b087824 */ /* 0x002fe400078e0208 */
[----:B------:R-:W0:Y:S01]  /*2b400*/  LDC R11, c[0x0][0x248] ;  /* 0x00009200ff0b7b82 */ /* 0x000e220000000800 */
[----:B------:R-:W-:Y:S01]  /*2b410*/  ISETP.LT.AND P3, PT, R196, UR4, !P0 ;  /* 0x00000004c4007c0c */ /* 0x000fe2000c761270 */
[----:B------:R-:W-:Y:S01]  /*2b420*/  ULDC UR4, c[0x0][0x22c] ;  /* 0x00008b0000047ab9 */ /* 0x000fe20000000800 */
[----:B------:R-:W-:Y:S01]  /*2b430*/  PRMT R107, R107, 0x7632, R107 ;  /* 0x000076326b6b7816 */ /* 0x000fe2000000006b */
[----:B--2---:R-:W-:Y:S01]  /*2b440*/  IMAD R9, R13, 0x2, R8 ;  /* 0x000000020d097824 */ /* 0x004fe200078e0208 */
[----:B------:R-:W-:Y:S02]  /*2b450*/  LEA R6, P6, R8, R123, 0x1 ;  /* 0x0000007b08067211 */ /* 0x000fe400078c08ff */
[----:B------:R-:W-:Y:S01]  /*2b460*/  ISETP.LT.AND P2, PT, R202, UR4, !P0 ;  /* 0x00000004ca007c0c */ /* 0x000fe2000c741270 */
[----:B------:R-:W-:Y:S01]  /*2b470*/  ULDC UR4, c[0x0][0x22c] ;  /* 0x00008b0000047ab9 */ /* 0x000fe20000000800 */
[----:B------:R-:W1:Y:S01]  /*2b480*/  LDC R13, c[0x0][0x248] ;  /* 0x00009200ff0d7b82 */ /* 0x000e620000000800 */
[----:B------:R2:W-:Y:S01]  /*2b490*/  @P4 STG.E.U16 desc[UR16][R2.64], R107 ;  /* 0x0000006b02004986 */ /* 0x0005e2000c101510 */
[----:B------:R-:W-:Y:S01]  /*2b4a0*/  ISETP.LT.AND P4, PT, R204, UR4, !P0 ;  /* 0x00000004cc007c0c */ /* 0x000fe2000c781270 */
[----:B------:R-:W-:Y:S01]  /*2b4b0*/  ULDC UR4, c[0x0][0x22c] ;  /* 0x00008b0000047ab9 */ /* 0x000fe20000000800 */
[----:B------:R-:W-:Y:S01]  /*2b4c0*/  LEA.HI.X.SX32 R7, R8, R122, 0x1, P6 ;  /* 0x0000007a08077211 */ /* 0x000fe200030f0eff */
[----:B------:R4:W-:Y:S01]  /*2b4d0*/  @P5 STG.E.U16 desc[UR16][R4.64], R208 ;  /* 0x000000d004005986 */ /* 0x0009e2000c101510 */
[----:B------:R-:W-:Y:S01]  /*2b4e0*/  ISETP.LT.AND P5, PT, R205, UR4, !P0 ;  /* 0x00000004cd007c0c */ /* 0x000fe2000c7a1270 */
[----:B------:R-:W-:-:S02]  /*2b4f0*/  ULDC UR4, c[0x0][0x22c] ;  /* 0x00008b0000047ab9 */ /* 0x000fc40000000800 */
[----:B------:R0:W-:Y:S01]  /*2b500*/  @P3 STG.E.U16 desc[UR16][R6.64], R209 ;  /* 0x000000d106003986 */ /* 0x0001e2000c101510 */
[----:B--2---:R-:W-:Y:S01]  /*2b510*/  LEA R2, P6, R9, R123, 0x1 ;  /* 0x0000007b09027211 */ /* 0x004fe200078c08ff */
[----:B----4-:R-:W-:-:S03]  /*2b520*/  IMAD R5, R10, 0x2, R9 ;  /* 0x000000020a057824 */ /* 0x010fc600078e0209 */
[-C--:B------:R-:W-:Y:S02]  /*2b530*/  LEA.HI.X.SX32 R3, R9, R122.reuse, 0x1, P6 ;  /* 0x0000007a09037211 */ /* 0x080fe400030f0eff */
[----:B------:R-:W-:Y:S01]  /*2b540*/  ISETP.LT.AND P3, PT, R206, UR4, !P0 ;  /* 0x00000004ce007c0c */ /* 0x000fe2000c761270 */
[----:B---3--:R-:W-:Y:S01]  /*2b550*/  IMAD R9, R12, 0x2, R5 ;  /* 0x000000020c097824 */ /* 0x008fe200078e0205 */
[----:B------:R-:W-:Y:S01]  /*2b560*/  ULDC UR4, c[0x0][0x22c] ;  /* 0x00008b0000047ab9 */ /* 0x000fe20000000800 */
[C---:B------:R-:W-:Y:S02]  /*2b570*/  LEA R4, P6, R5.reuse, R123, 0x1 ;  /* 0x0000007b05047211 */ /* 0x040fe400078c08ff */
[----:B------:R-:W-:Y:S01]  /*2b580*/  ISETP.LT.AND P0, PT, R0, UR4, !P0 ;  /* 0x0000000400007c0c */ /* 0x000fe2000c701270 */
[----:B------:R-:W-:Y:S01]  /*2b590*/  IMAD R0, R14, 0x2, R9 ;  /* 0x000000020e007824 */ /* 0x000fe200078e0209 */
[----:B------:R2:W-:Y:S01]  /*2b5a0*/  @P2 STG.E.U16 desc[UR16][R2.64], R210 ;  /* 0x000000d202002986 */ /* 0x0005e2000c101510 */
[----:B------:R-:W-:-:S02]  /*2b5b0*/  LEA.HI.X.SX32 R5, R5, R122, 0x1, P6 ;  /* 0x0000007a05057211 */ /* 0x000fc400030f0eff */
[-C--:B------:R-:W-:Y:S01]  /*2b5c0*/  LEA R8, P2, R9, R123.reuse, 0x1 ;  /* 0x0000007b09087211 */ /* 0x080fe200078408ff */
[----:B0-----:R-:W-:Y:S02]  /*2b5d0*/  IMAD R10, R11, 0x2, R0 ;  /* 0x000000020b0a7824 */ /* 0x001fe400078e0200 */
[----:B------:R0:W-:Y:S01]  /*2b5e0*/  @P4 STG.E.U16 desc[UR16][R4.64], R211 ;  /* 0x000000d304004986 */ /* 0x0001e2000c101510 */
[----:B------:R-:W-:Y:S02]  /*2b5f0*/  LEA.HI.X.SX32 R9, R9, R122, 0x1, P2 ;  /* 0x0000007a09097211 */ /* 0x000fe400010f0eff */
[-C--:B------:R-:W-:Y:S02]  /*2b600*/  LEA R6, P2, R0, R123.reuse, 0x1 ;  /* 0x0000007b00067211 */ /* 0x080fe400078408ff */
[----:B--2---:R-:W-:Y:S01]  /*2b610*/  LEA R2, P4, R10, R123, 0x1 ;  /* 0x0000007b0a027211 */ /* 0x004fe200078808ff */
[----:B-1----:R-:W-:Y:S01]  /*2b620*/  IMAD R11, R13, 0x2, R10 ;  /* 0x000000020d0b7824 */ /* 0x002fe200078e020a */
[----:B------:R-:W-:-:S02]  /*2b630*/  PRMT R208, R208, 0x7632, R208 ;  /* 0x00007632d0d07816 */ /* 0x000fc400000000d0 */
[-C--:B------:R-:W-:Y:S02]  /*2b640*/  LEA.HI.X.SX32 R7, R0, R122.reuse, 0x1, P2 ;  /* 0x0000007a00077211 */ /* 0x080fe400010f0eff */
[----:B------:R-:W-:Y:S02]  /*2b650*/  PRMT R209, R209, 0x7632, R209 ;  /* 0x00007632d1d17816 */ /* 0x000fe400000000d1 */
[----:B------:R-:W-:Y:S02]  /*2b660*/  LEA.HI.X.SX32 R3, R10, R122, 0x1, P4 ;  /* 0x0000007a0a037211 */ /* 0x000fe400020f0eff */
[----:B------:R-:W-:Y:S01]  /*2b670*/  PRMT R210, R210, 0x7632, R210 ;  /* 0x00007632d2d27816 */ /* 0x000fe200000000d2 */
[----:B------:R0:W-:Y:S01]  /*2b680*/  @P5 STG.E.U16 desc[UR16][R8.64], R208 ;  /* 0x000000d008005986 */ /* 0x0001e2000c101510 */
[----:B------:R-:W-:-:S03]  /*2b690*/  LEA R10, P2, R11, R123, 0x1 ;  /* 0x0000007b0b0a7211 */ /* 0x000fc600078408ff */
[----:B------:R0:W-:Y:S01]  /*2b6a0*/  @P3 STG.E.U16 desc[UR16][R6.64], R209 ;  /* 0x000000d106003986 */ /* 0x0001e2000c101510 */
[----:B------:R-:W-:-:S03]  /*2b6b0*/  LEA.HI.X.SX32 R11, R11, R122, 0x1, P2 ;  /* 0x0000007a0b0b7211 */ /* 0x000fc600010f0eff */
[----:B------:R0:W-:Y:S01]  /*2b6c0*/  @P0 STG.E.U16 desc[UR16][R2.64], R210 ;  /* 0x000000d202000986 */ /* 0x0001e2000c101510 */
[----:B------:R-:W-:Y:S05]  /*2b6d0*/  @!P1 EXIT ;  /* 0x000000000000994d */ /* 0x000fea0003800000 */
[----:B0-----:R-:W-:-:S05]  /*2b6e0*/  PRMT R5, R211, 0x7632, R5 ;  /* 0x00007632d3057816 */ /* 0x001fca0000000005 */
[----:B------:R-:W-:Y:S01]  /*2b6f0*/  STG.E.U16 desc[UR16][R10.64], R5 ;  /* 0x000000050a007986 */ /* 0x000fe2000c101510 */
[----:B------:R-:W-:Y:S05]  /*2b700*/  EXIT ;  /* 0x000000000000794d */ /* 0x000fea0003800000 */
.L_x_2:
[----:B------:R-:W-:-:S00]  /*2b710*/  BRA `(.L_x_2) ;  /* 0xfffffffc00fc7947 */ /* 0x000fc0000383ffff */
[----:B------:R-:W-:-:S00]  /*2b720*/  NOP ;  /* 0x0000000000007918 */ /* 0x000fc00000000000 */
        /* <DEDUP_REMOVED lines=13> */
.L_x_3:


//--------------------- .nv.shared.matmul_kernel  --------------------------
	.section	.nv.shared.matmul_kernel,"aw",@nobits
	.sectionflags	@""
	.align	16
	.zero		1024


//--------------------- .nv.shared.reserved.0     --------------------------
	.section	.nv.shared.reserved.0,"aw",@nobits
	.weak		__nv_reservedSMEM_offset_0_alias
	.size		__nv_reservedSMEM_offset_0_alias, 0, 0
	.other		__nv_reservedSMEM_offset_0_alias,@"STO_CUDA_RESERVED_SHARED STV_DEFAULT"
__nv_reservedSMEM_offset_0_alias:
	.zero		0


//--------------------- .nv.constant0.matmul_kernel --------------------------
	.section	.nv.constant0.matmul_kernel,"a",@progbits
	.sectionflags	@""
	.align	4
.nv.constant0.matmul_kernel:
	.zero		608


//--------------------- SYMBOLS --------------------------

	.type		.nv.reservedSmem.offset0,@object
	.size		.nv.reservedSmem.offset0,0x4
